//
// Generated by NVIDIA NVVM Compiler
//
// Compiler Build ID: CL-36424714
// Cuda compilation tools, release 13.0, V13.0.88
// Based on NVVM 20.0.0
//

.version 9.0
.target sm_100
.address_size 64

	// .globl	_Z13DPUDirectConviiiiPfiiiiS_iiiiS_iiii

.visible .entry _Z13DPUDirectConviiiiPfiiiiS_iiiiS_iiii(
	.param .u32 _Z13DPUDirectConviiiiPfiiiiS_iiiiS_iiii_param_0,
	.param .u32 _Z13DPUDirectConviiiiPfiiiiS_iiiiS_iiii_param_1,
	.param .u32 _Z13DPUDirectConviiiiPfiiiiS_iiiiS_iiii_param_2,
	.param .u32 _Z13DPUDirectConviiiiPfiiiiS_iiiiS_iiii_param_3,
	.param .u64 .ptr .align 1 _Z13DPUDirectConviiiiPfiiiiS_iiiiS_iiii_param_4,
	.param .u32 _Z13DPUDirectConviiiiPfiiiiS_iiiiS_iiii_param_5,
	.param .u32 _Z13DPUDirectConviiiiPfiiiiS_iiiiS_iiii_param_6,
	.param .u32 _Z13DPUDirectConviiiiPfiiiiS_iiiiS_iiii_param_7,
	.param .u32 _Z13DPUDirectConviiiiPfiiiiS_iiiiS_iiii_param_8,
	.param .u64 .ptr .align 1 _Z13DPUDirectConviiiiPfiiiiS_iiiiS_iiii_param_9,
	.param .u32 _Z13DPUDirectConviiiiPfiiiiS_iiiiS_iiii_param_10,
	.param .u32 _Z13DPUDirectConviiiiPfiiiiS_iiiiS_iiii_param_11,
	.param .u32 _Z13DPUDirectConviiiiPfiiiiS_iiiiS_iiii_param_12,
	.param .u32 _Z13DPUDirectConviiiiPfiiiiS_iiiiS_iiii_param_13,
	.param .u64 .ptr .align 1 _Z13DPUDirectConviiiiPfiiiiS_iiiiS_iiii_param_14,
	.param .u32 _Z13DPUDirectConviiiiPfiiiiS_iiiiS_iiii_param_15,
	.param .u32 _Z13DPUDirectConviiiiPfiiiiS_iiiiS_iiii_param_16,
	.param .u32 _Z13DPUDirectConviiiiPfiiiiS_iiiiS_iiii_param_17,
	.param .u32 _Z13DPUDirectConviiiiPfiiiiS_iiiiS_iiii_param_18
)
{
	.reg .pred 	%p<1127>;
	.reg .b32 	%r<2846>;
	.reg .b32 	%f<5832>;
	.reg .b64 	%rd<819>;

	ld.param.u32 	%r941, [_Z13DPUDirectConviiiiPfiiiiS_iiiiS_iiii_param_0];
	ld.param.u32 	%r942, [_Z13DPUDirectConviiiiPfiiiiS_iiiiS_iiii_param_1];
	ld.param.u32 	%r943, [_Z13DPUDirectConviiiiPfiiiiS_iiiiS_iiii_param_2];
	ld.param.u32 	%r944, [_Z13DPUDirectConviiiiPfiiiiS_iiiiS_iiii_param_3];
	ld.param.u64 	%rd116, [_Z13DPUDirectConviiiiPfiiiiS_iiiiS_iiii_param_4];
	ld.param.u32 	%r945, [_Z13DPUDirectConviiiiPfiiiiS_iiiiS_iiii_param_7];
	ld.param.u32 	%r946, [_Z13DPUDirectConviiiiPfiiiiS_iiiiS_iiii_param_8];
	ld.param.u64 	%rd117, [_Z13DPUDirectConviiiiPfiiiiS_iiiiS_iiii_param_9];
	ld.param.u32 	%r949, [_Z13DPUDirectConviiiiPfiiiiS_iiiiS_iiii_param_13];
	ld.param.u64 	%rd118, [_Z13DPUDirectConviiiiPfiiiiS_iiiiS_iiii_param_14];
	ld.param.u32 	%r950, [_Z13DPUDirectConviiiiPfiiiiS_iiiiS_iiii_param_15];
	ld.param.u32 	%r951, [_Z13DPUDirectConviiiiPfiiiiS_iiiiS_iiii_param_16];
	ld.param.u32 	%r952, [_Z13DPUDirectConviiiiPfiiiiS_iiiiS_iiii_param_17];
	ld.param.u32 	%r953, [_Z13DPUDirectConviiiiPfiiiiS_iiiiS_iiii_param_18];
	cvta.to.global.u64 	%rd1, %rd117;
	cvta.to.global.u64 	%rd2, %rd116;
	cvta.to.global.u64 	%rd3, %rd118;
	mov.u32 	%r954, %tid.x;
	mul.lo.s32 	%r1, %r954, 7;
	mov.u32 	%r955, %ctaid.y;
	mov.u32 	%r956, %ntid.y;
	mov.u32 	%r957, %tid.y;
	mad.lo.s32 	%r958, %r955, %r956, %r957;
	mul.lo.s32 	%r2, %r958, 7;
	mov.u32 	%r959, %ctaid.z;
	mov.u32 	%r960, %ntid.z;
	mov.u32 	%r961, %tid.z;
	mad.lo.s32 	%r3, %r959, %r960, %r961;
	setp.lt.s32 	%p11, %r941, 1;
	@%p11 bra 	$L__BB0_102;
	setp.gt.s32 	%p12, %r942, 0;
	mul.lo.s32 	%r4, %r942, %r3;
	@%p12 bra 	$L__BB0_103;
	ld.param.u32 	%r2409, [_Z13DPUDirectConviiiiPfiiiiS_iiiiS_iiii_param_12];
	ld.param.u32 	%r2319, [_Z13DPUDirectConviiiiPfiiiiS_iiiiS_iiii_param_11];
	setp.lt.s32 	%p13, %r3, %r2319;
	add.s32 	%r964, %r1, 1;
	setp.lt.s32 	%p14, %r964, %r949;
	add.s32 	%r965, %r1, 2;
	setp.lt.s32 	%p15, %r965, %r949;
	add.s32 	%r966, %r1, 3;
	setp.lt.s32 	%p16, %r966, %r949;
	add.s32 	%r967, %r1, 4;
	setp.lt.s32 	%p17, %r967, %r949;
	add.s32 	%r968, %r1, 5;
	setp.lt.s32 	%p18, %r968, %r949;
	add.s32 	%r969, %r2, 1;
	setp.lt.s32 	%p19, %r969, %r2409;
	and.pred  	%p20, %p19, %p14;
	and.pred  	%p1, %p20, %p13;
	and.pred  	%p21, %p19, %p15;
	and.pred  	%p2, %p21, %p13;
	and.pred  	%p22, %p19, %p16;
	and.pred  	%p3, %p22, %p13;
	and.pred  	%p23, %p19, %p17;
	and.pred  	%p4, %p23, %p13;
	and.pred  	%p24, %p19, %p18;
	and.pred  	%p5, %p24, %p13;
	mov.b32 	%r2845, 0;
	add.s32 	%r990, %r1, 6;
	not.pred 	%p65, %p1;
	not.pred 	%p66, %p2;
	not.pred 	%p67, %p3;
	not.pred 	%p68, %p4;
	not.pred 	%p69, %p5;
$L__BB0_3:
	ld.param.u32 	%r2410, [_Z13DPUDirectConviiiiPfiiiiS_iiiiS_iiii_param_12];
	ld.param.u32 	%r2320, [_Z13DPUDirectConviiiiPfiiiiS_iiiiS_iiii_param_11];
	mad.lo.s32 	%r970, %r2845, %r2320, %r3;
	mad.lo.s32 	%r939, %r970, %r2410, %r2;
	mad.lo.s32 	%r972, %r939, %r949, %r1;
	mul.wide.s32 	%rd119, %r972, 4;
	add.s64 	%rd109, %rd3, %rd119;
	setp.ge.s32 	%p25, %r2, %r2410;
	setp.ge.s32 	%p26, %r1, %r949;
	or.pred  	%p27, %p25, %p26;
	setp.ge.s32 	%p28, %r3, %r2320;
	or.pred  	%p29, %p27, %p28;
	@%p29 bra 	$L__BB0_5;
	mov.b32 	%r973, 0;
	st.global.u32 	[%rd109], %r973;
$L__BB0_5:
	ld.param.u32 	%r2411, [_Z13DPUDirectConviiiiPfiiiiS_iiiiS_iiii_param_12];
	ld.param.u32 	%r2321, [_Z13DPUDirectConviiiiPfiiiiS_iiiiS_iiii_param_11];
	setp.ge.s32 	%p30, %r2, %r2411;
	setp.ge.s32 	%p31, %r964, %r949;
	or.pred  	%p32, %p30, %p31;
	setp.ge.s32 	%p33, %r3, %r2321;
	or.pred  	%p34, %p32, %p33;
	@%p34 bra 	$L__BB0_7;
	mov.b32 	%r976, 0;
	st.global.u32 	[%rd109+4], %r976;
$L__BB0_7:
	ld.param.u32 	%r2412, [_Z13DPUDirectConviiiiPfiiiiS_iiiiS_iiii_param_12];
	ld.param.u32 	%r2322, [_Z13DPUDirectConviiiiPfiiiiS_iiiiS_iiii_param_11];
	setp.ge.s32 	%p35, %r2, %r2412;
	setp.ge.s32 	%p36, %r965, %r949;
	or.pred  	%p37, %p35, %p36;
	setp.ge.s32 	%p38, %r3, %r2322;
	or.pred  	%p39, %p37, %p38;
	@%p39 bra 	$L__BB0_9;
	mov.b32 	%r979, 0;
	st.global.u32 	[%rd109+8], %r979;
$L__BB0_9:
	ld.param.u32 	%r2413, [_Z13DPUDirectConviiiiPfiiiiS_iiiiS_iiii_param_12];
	ld.param.u32 	%r2323, [_Z13DPUDirectConviiiiPfiiiiS_iiiiS_iiii_param_11];
	setp.ge.s32 	%p40, %r2, %r2413;
	setp.ge.s32 	%p41, %r966, %r949;
	or.pred  	%p42, %p40, %p41;
	setp.ge.s32 	%p43, %r3, %r2323;
	or.pred  	%p44, %p42, %p43;
	@%p44 bra 	$L__BB0_11;
	mov.b32 	%r982, 0;
	st.global.u32 	[%rd109+12], %r982;
$L__BB0_11:
	ld.param.u32 	%r2414, [_Z13DPUDirectConviiiiPfiiiiS_iiiiS_iiii_param_12];
	ld.param.u32 	%r2324, [_Z13DPUDirectConviiiiPfiiiiS_iiiiS_iiii_param_11];
	setp.ge.s32 	%p45, %r2, %r2414;
	setp.ge.s32 	%p46, %r967, %r949;
	or.pred  	%p47, %p45, %p46;
	setp.ge.s32 	%p48, %r3, %r2324;
	or.pred  	%p49, %p47, %p48;
	@%p49 bra 	$L__BB0_13;
	mov.b32 	%r985, 0;
	st.global.u32 	[%rd109+16], %r985;
$L__BB0_13:
	ld.param.u32 	%r2415, [_Z13DPUDirectConviiiiPfiiiiS_iiiiS_iiii_param_12];
	ld.param.u32 	%r2325, [_Z13DPUDirectConviiiiPfiiiiS_iiiiS_iiii_param_11];
	setp.ge.s32 	%p50, %r2, %r2415;
	setp.ge.s32 	%p51, %r968, %r949;
	or.pred  	%p52, %p50, %p51;
	setp.ge.s32 	%p53, %r3, %r2325;
	or.pred  	%p54, %p52, %p53;
	@%p54 bra 	$L__BB0_15;
	mov.b32 	%r988, 0;
	st.global.u32 	[%rd109+20], %r988;
$L__BB0_15:
	ld.param.u32 	%r2416, [_Z13DPUDirectConviiiiPfiiiiS_iiiiS_iiii_param_12];
	ld.param.u32 	%r2326, [_Z13DPUDirectConviiiiPfiiiiS_iiiiS_iiii_param_11];
	setp.ge.s32 	%p55, %r2, %r2416;
	setp.ge.s32 	%p56, %r990, %r949;
	or.pred  	%p57, %p55, %p56;
	setp.ge.s32 	%p58, %r3, %r2326;
	or.pred  	%p59, %p57, %p58;
	@%p59 bra 	$L__BB0_17;
	mov.b32 	%r991, 0;
	st.global.u32 	[%rd109+24], %r991;
$L__BB0_17:
	ld.param.u32 	%r2417, [_Z13DPUDirectConviiiiPfiiiiS_iiiiS_iiii_param_12];
	ld.param.u32 	%r2327, [_Z13DPUDirectConviiiiPfiiiiS_iiiiS_iiii_param_11];
	mad.lo.s32 	%r992, %r949, %r939, %r949;
	add.s32 	%r994, %r1, %r992;
	mul.wide.s32 	%rd120, %r994, 4;
	add.s64 	%rd110, %rd3, %rd120;
	add.s32 	%r995, %r2, 1;
	setp.ge.s32 	%p60, %r995, %r2417;
	setp.ge.s32 	%p61, %r1, %r949;
	or.pred  	%p62, %p60, %p61;
	setp.ge.s32 	%p63, %r3, %r2327;
	or.pred  	%p64, %p62, %p63;
	@%p64 bra 	$L__BB0_19;
	mov.b32 	%r996, 0;
	st.global.u32 	[%rd110], %r996;
$L__BB0_19:
	@%p65 bra 	$L__BB0_21;
	mov.b32 	%r997, 0;
	st.global.u32 	[%rd110+4], %r997;
$L__BB0_21:
	@%p66 bra 	$L__BB0_23;
	mov.b32 	%r998, 0;
	st.global.u32 	[%rd110+8], %r998;
$L__BB0_23:
	@%p67 bra 	$L__BB0_25;
	mov.b32 	%r999, 0;
	st.global.u32 	[%rd110+12], %r999;
$L__BB0_25:
	@%p68 bra 	$L__BB0_27;
	mov.b32 	%r1000, 0;
	st.global.u32 	[%rd110+16], %r1000;
$L__BB0_27:
	@%p69 bra 	$L__BB0_29;
	mov.b32 	%r1001, 0;
	st.global.u32 	[%rd110+20], %r1001;
$L__BB0_29:
	ld.param.u32 	%r2418, [_Z13DPUDirectConviiiiPfiiiiS_iiiiS_iiii_param_12];
	ld.param.u32 	%r2328, [_Z13DPUDirectConviiiiPfiiiiS_iiiiS_iiii_param_11];
	add.s32 	%r1002, %r2, 1;
	setp.ge.s32 	%p70, %r1002, %r2418;
	setp.ge.s32 	%p71, %r990, %r949;
	or.pred  	%p72, %p70, %p71;
	setp.ge.s32 	%p73, %r3, %r2328;
	or.pred  	%p74, %p72, %p73;
	@%p74 bra 	$L__BB0_31;
	mov.b32 	%r1005, 0;
	st.global.u32 	[%rd110+24], %r1005;
$L__BB0_31:
	ld.param.u32 	%r2419, [_Z13DPUDirectConviiiiPfiiiiS_iiiiS_iiii_param_12];
	ld.param.u32 	%r2329, [_Z13DPUDirectConviiiiPfiiiiS_iiiiS_iiii_param_11];
	add.s32 	%r1006, %r939, 2;
	mad.lo.s32 	%r1008, %r1006, %r949, %r1;
	mul.wide.s32 	%rd121, %r1008, 4;
	add.s64 	%rd111, %rd3, %rd121;
	add.s32 	%r1009, %r2, 2;
	setp.ge.s32 	%p75, %r1009, %r2419;
	setp.ge.s32 	%p76, %r1, %r949;
	or.pred  	%p77, %p75, %p76;
	setp.ge.s32 	%p78, %r3, %r2329;
	or.pred  	%p79, %p77, %p78;
	@%p79 bra 	$L__BB0_33;
	mov.b32 	%r1010, 0;
	st.global.u32 	[%rd111], %r1010;
$L__BB0_33:
	ld.param.u32 	%r2420, [_Z13DPUDirectConviiiiPfiiiiS_iiiiS_iiii_param_12];
	ld.param.u32 	%r2330, [_Z13DPUDirectConviiiiPfiiiiS_iiiiS_iiii_param_11];
	add.s32 	%r1011, %r2, 2;
	setp.ge.s32 	%p80, %r1011, %r2420;
	setp.ge.s32 	%p81, %r964, %r949;
	or.pred  	%p82, %p80, %p81;
	setp.ge.s32 	%p83, %r3, %r2330;
	or.pred  	%p84, %p82, %p83;
	@%p84 bra 	$L__BB0_35;
	mov.b32 	%r1014, 0;
	st.global.u32 	[%rd111+4], %r1014;
$L__BB0_35:
	ld.param.u32 	%r2421, [_Z13DPUDirectConviiiiPfiiiiS_iiiiS_iiii_param_12];
	ld.param.u32 	%r2331, [_Z13DPUDirectConviiiiPfiiiiS_iiiiS_iiii_param_11];
	add.s32 	%r1015, %r2, 2;
	setp.ge.s32 	%p85, %r1015, %r2421;
	setp.ge.s32 	%p86, %r965, %r949;
	or.pred  	%p87, %p85, %p86;
	setp.ge.s32 	%p88, %r3, %r2331;
	or.pred  	%p89, %p87, %p88;
	@%p89 bra 	$L__BB0_37;
	mov.b32 	%r1018, 0;
	st.global.u32 	[%rd111+8], %r1018;
$L__BB0_37:
	ld.param.u32 	%r2422, [_Z13DPUDirectConviiiiPfiiiiS_iiiiS_iiii_param_12];
	ld.param.u32 	%r2332, [_Z13DPUDirectConviiiiPfiiiiS_iiiiS_iiii_param_11];
	add.s32 	%r1019, %r2, 2;
	setp.ge.s32 	%p90, %r1019, %r2422;
	setp.ge.s32 	%p91, %r966, %r949;
	or.pred  	%p92, %p90, %p91;
	setp.ge.s32 	%p93, %r3, %r2332;
	or.pred  	%p94, %p92, %p93;
	@%p94 bra 	$L__BB0_39;
	mov.b32 	%r1022, 0;
	st.global.u32 	[%rd111+12], %r1022;
$L__BB0_39:
	ld.param.u32 	%r2423, [_Z13DPUDirectConviiiiPfiiiiS_iiiiS_iiii_param_12];
	ld.param.u32 	%r2333, [_Z13DPUDirectConviiiiPfiiiiS_iiiiS_iiii_param_11];
	add.s32 	%r1023, %r2, 2;
	setp.ge.s32 	%p95, %r1023, %r2423;
	setp.ge.s32 	%p96, %r967, %r949;
	or.pred  	%p97, %p95, %p96;
	setp.ge.s32 	%p98, %r3, %r2333;
	or.pred  	%p99, %p97, %p98;
	@%p99 bra 	$L__BB0_41;
	mov.b32 	%r1026, 0;
	st.global.u32 	[%rd111+16], %r1026;
$L__BB0_41:
	ld.param.u32 	%r2424, [_Z13DPUDirectConviiiiPfiiiiS_iiiiS_iiii_param_12];
	ld.param.u32 	%r2334, [_Z13DPUDirectConviiiiPfiiiiS_iiiiS_iiii_param_11];
	add.s32 	%r1027, %r2, 2;
	setp.ge.s32 	%p100, %r1027, %r2424;
	setp.ge.s32 	%p101, %r968, %r949;
	or.pred  	%p102, %p100, %p101;
	setp.ge.s32 	%p103, %r3, %r2334;
	or.pred  	%p104, %p102, %p103;
	@%p104 bra 	$L__BB0_43;
	mov.b32 	%r1030, 0;
	st.global.u32 	[%rd111+20], %r1030;
$L__BB0_43:
	ld.param.u32 	%r2425, [_Z13DPUDirectConviiiiPfiiiiS_iiiiS_iiii_param_12];
	ld.param.u32 	%r2335, [_Z13DPUDirectConviiiiPfiiiiS_iiiiS_iiii_param_11];
	add.s32 	%r1031, %r2, 2;
	setp.ge.s32 	%p105, %r1031, %r2425;
	setp.ge.s32 	%p106, %r990, %r949;
	or.pred  	%p107, %p105, %p106;
	setp.ge.s32 	%p108, %r3, %r2335;
	or.pred  	%p109, %p107, %p108;
	@%p109 bra 	$L__BB0_45;
	mov.b32 	%r1034, 0;
	st.global.u32 	[%rd111+24], %r1034;
$L__BB0_45:
	ld.param.u32 	%r2426, [_Z13DPUDirectConviiiiPfiiiiS_iiiiS_iiii_param_12];
	ld.param.u32 	%r2336, [_Z13DPUDirectConviiiiPfiiiiS_iiiiS_iiii_param_11];
	add.s32 	%r1035, %r939, 3;
	mad.lo.s32 	%r1037, %r1035, %r949, %r1;
	mul.wide.s32 	%rd122, %r1037, 4;
	add.s64 	%rd112, %rd3, %rd122;
	add.s32 	%r1038, %r2, 3;
	setp.ge.s32 	%p110, %r1038, %r2426;
	setp.ge.s32 	%p111, %r1, %r949;
	or.pred  	%p112, %p110, %p111;
	setp.ge.s32 	%p113, %r3, %r2336;
	or.pred  	%p114, %p112, %p113;
	@%p114 bra 	$L__BB0_47;
	mov.b32 	%r1039, 0;
	st.global.u32 	[%rd112], %r1039;
$L__BB0_47:
	ld.param.u32 	%r2427, [_Z13DPUDirectConviiiiPfiiiiS_iiiiS_iiii_param_12];
	ld.param.u32 	%r2337, [_Z13DPUDirectConviiiiPfiiiiS_iiiiS_iiii_param_11];
	add.s32 	%r1040, %r2, 3;
	setp.ge.s32 	%p115, %r1040, %r2427;
	setp.ge.s32 	%p116, %r964, %r949;
	or.pred  	%p117, %p115, %p116;
	setp.ge.s32 	%p118, %r3, %r2337;
	or.pred  	%p119, %p117, %p118;
	@%p119 bra 	$L__BB0_49;
	mov.b32 	%r1043, 0;
	st.global.u32 	[%rd112+4], %r1043;
$L__BB0_49:
	ld.param.u32 	%r2428, [_Z13DPUDirectConviiiiPfiiiiS_iiiiS_iiii_param_12];
	ld.param.u32 	%r2338, [_Z13DPUDirectConviiiiPfiiiiS_iiiiS_iiii_param_11];
	add.s32 	%r1044, %r2, 3;
	setp.ge.s32 	%p120, %r1044, %r2428;
	setp.ge.s32 	%p121, %r965, %r949;
	or.pred  	%p122, %p120, %p121;
	setp.ge.s32 	%p123, %r3, %r2338;
	or.pred  	%p124, %p122, %p123;
	@%p124 bra 	$L__BB0_51;
	mov.b32 	%r1047, 0;
	st.global.u32 	[%rd112+8], %r1047;
$L__BB0_51:
	ld.param.u32 	%r2429, [_Z13DPUDirectConviiiiPfiiiiS_iiiiS_iiii_param_12];
	ld.param.u32 	%r2339, [_Z13DPUDirectConviiiiPfiiiiS_iiiiS_iiii_param_11];
	add.s32 	%r1048, %r2, 3;
	setp.ge.s32 	%p125, %r1048, %r2429;
	setp.ge.s32 	%p126, %r966, %r949;
	or.pred  	%p127, %p125, %p126;
	setp.ge.s32 	%p128, %r3, %r2339;
	or.pred  	%p129, %p127, %p128;
	@%p129 bra 	$L__BB0_53;
	mov.b32 	%r1051, 0;
	st.global.u32 	[%rd112+12], %r1051;
$L__BB0_53:
	ld.param.u32 	%r2430, [_Z13DPUDirectConviiiiPfiiiiS_iiiiS_iiii_param_12];
	ld.param.u32 	%r2340, [_Z13DPUDirectConviiiiPfiiiiS_iiiiS_iiii_param_11];
	add.s32 	%r1052, %r2, 3;
	setp.ge.s32 	%p130, %r1052, %r2430;
	setp.ge.s32 	%p131, %r967, %r949;
	or.pred  	%p132, %p130, %p131;
	setp.ge.s32 	%p133, %r3, %r2340;
	or.pred  	%p134, %p132, %p133;
	@%p134 bra 	$L__BB0_55;
	mov.b32 	%r1055, 0;
	st.global.u32 	[%rd112+16], %r1055;
$L__BB0_55:
	ld.param.u32 	%r2431, [_Z13DPUDirectConviiiiPfiiiiS_iiiiS_iiii_param_12];
	ld.param.u32 	%r2341, [_Z13DPUDirectConviiiiPfiiiiS_iiiiS_iiii_param_11];
	add.s32 	%r1056, %r2, 3;
	setp.ge.s32 	%p135, %r1056, %r2431;
	setp.ge.s32 	%p136, %r968, %r949;
	or.pred  	%p137, %p135, %p136;
	setp.ge.s32 	%p138, %r3, %r2341;
	or.pred  	%p139, %p137, %p138;
	@%p139 bra 	$L__BB0_57;
	mov.b32 	%r1059, 0;
	st.global.u32 	[%rd112+20], %r1059;
$L__BB0_57:
	ld.param.u32 	%r2432, [_Z13DPUDirectConviiiiPfiiiiS_iiiiS_iiii_param_12];
	ld.param.u32 	%r2342, [_Z13DPUDirectConviiiiPfiiiiS_iiiiS_iiii_param_11];
	add.s32 	%r1060, %r2, 3;
	setp.ge.s32 	%p140, %r1060, %r2432;
	setp.ge.s32 	%p141, %r990, %r949;
	or.pred  	%p142, %p140, %p141;
	setp.ge.s32 	%p143, %r3, %r2342;
	or.pred  	%p144, %p142, %p143;
	@%p144 bra 	$L__BB0_59;
	mov.b32 	%r1063, 0;
	st.global.u32 	[%rd112+24], %r1063;
$L__BB0_59:
	ld.param.u32 	%r2433, [_Z13DPUDirectConviiiiPfiiiiS_iiiiS_iiii_param_12];
	ld.param.u32 	%r2343, [_Z13DPUDirectConviiiiPfiiiiS_iiiiS_iiii_param_11];
	add.s32 	%r1064, %r939, 4;
	mad.lo.s32 	%r1066, %r1064, %r949, %r1;
	mul.wide.s32 	%rd123, %r1066, 4;
	add.s64 	%rd113, %rd3, %rd123;
	add.s32 	%r1067, %r2, 4;
	setp.ge.s32 	%p145, %r1067, %r2433;
	setp.ge.s32 	%p146, %r1, %r949;
	or.pred  	%p147, %p145, %p146;
	setp.ge.s32 	%p148, %r3, %r2343;
	or.pred  	%p149, %p147, %p148;
	@%p149 bra 	$L__BB0_61;
	mov.b32 	%r1068, 0;
	st.global.u32 	[%rd113], %r1068;
$L__BB0_61:
	ld.param.u32 	%r2434, [_Z13DPUDirectConviiiiPfiiiiS_iiiiS_iiii_param_12];
	ld.param.u32 	%r2344, [_Z13DPUDirectConviiiiPfiiiiS_iiiiS_iiii_param_11];
	add.s32 	%r1069, %r2, 4;
	setp.ge.s32 	%p150, %r1069, %r2434;
	setp.ge.s32 	%p151, %r964, %r949;
	or.pred  	%p152, %p150, %p151;
	setp.ge.s32 	%p153, %r3, %r2344;
	or.pred  	%p154, %p152, %p153;
	@%p154 bra 	$L__BB0_63;
	mov.b32 	%r1072, 0;
	st.global.u32 	[%rd113+4], %r1072;
$L__BB0_63:
	ld.param.u32 	%r2435, [_Z13DPUDirectConviiiiPfiiiiS_iiiiS_iiii_param_12];
	ld.param.u32 	%r2345, [_Z13DPUDirectConviiiiPfiiiiS_iiiiS_iiii_param_11];
	add.s32 	%r1073, %r2, 4;
	setp.ge.s32 	%p155, %r1073, %r2435;
	setp.ge.s32 	%p156, %r965, %r949;
	or.pred  	%p157, %p155, %p156;
	setp.ge.s32 	%p158, %r3, %r2345;
	or.pred  	%p159, %p157, %p158;
	@%p159 bra 	$L__BB0_65;
	mov.b32 	%r1076, 0;
	st.global.u32 	[%rd113+8], %r1076;
$L__BB0_65:
	ld.param.u32 	%r2436, [_Z13DPUDirectConviiiiPfiiiiS_iiiiS_iiii_param_12];
	ld.param.u32 	%r2346, [_Z13DPUDirectConviiiiPfiiiiS_iiiiS_iiii_param_11];
	add.s32 	%r1077, %r2, 4;
	setp.ge.s32 	%p160, %r1077, %r2436;
	setp.ge.s32 	%p161, %r966, %r949;
	or.pred  	%p162, %p160, %p161;
	setp.ge.s32 	%p163, %r3, %r2346;
	or.pred  	%p164, %p162, %p163;
	@%p164 bra 	$L__BB0_67;
	mov.b32 	%r1080, 0;
	st.global.u32 	[%rd113+12], %r1080;
$L__BB0_67:
	ld.param.u32 	%r2437, [_Z13DPUDirectConviiiiPfiiiiS_iiiiS_iiii_param_12];
	ld.param.u32 	%r2347, [_Z13DPUDirectConviiiiPfiiiiS_iiiiS_iiii_param_11];
	add.s32 	%r1081, %r2, 4;
	setp.ge.s32 	%p165, %r1081, %r2437;
	setp.ge.s32 	%p166, %r967, %r949;
	or.pred  	%p167, %p165, %p166;
	setp.ge.s32 	%p168, %r3, %r2347;
	or.pred  	%p169, %p167, %p168;
	@%p169 bra 	$L__BB0_69;
	mov.b32 	%r1084, 0;
	st.global.u32 	[%rd113+16], %r1084;
$L__BB0_69:
	ld.param.u32 	%r2438, [_Z13DPUDirectConviiiiPfiiiiS_iiiiS_iiii_param_12];
	ld.param.u32 	%r2348, [_Z13DPUDirectConviiiiPfiiiiS_iiiiS_iiii_param_11];
	add.s32 	%r1085, %r2, 4;
	setp.ge.s32 	%p170, %r1085, %r2438;
	setp.ge.s32 	%p171, %r968, %r949;
	or.pred  	%p172, %p170, %p171;
	setp.ge.s32 	%p173, %r3, %r2348;
	or.pred  	%p174, %p172, %p173;
	@%p174 bra 	$L__BB0_71;
	mov.b32 	%r1088, 0;
	st.global.u32 	[%rd113+20], %r1088;
$L__BB0_71:
	ld.param.u32 	%r2439, [_Z13DPUDirectConviiiiPfiiiiS_iiiiS_iiii_param_12];
	ld.param.u32 	%r2349, [_Z13DPUDirectConviiiiPfiiiiS_iiiiS_iiii_param_11];
	add.s32 	%r1089, %r2, 4;
	setp.ge.s32 	%p175, %r1089, %r2439;
	setp.ge.s32 	%p176, %r990, %r949;
	or.pred  	%p177, %p175, %p176;
	setp.ge.s32 	%p178, %r3, %r2349;
	or.pred  	%p179, %p177, %p178;
	@%p179 bra 	$L__BB0_73;
	mov.b32 	%r1092, 0;
	st.global.u32 	[%rd113+24], %r1092;
$L__BB0_73:
	ld.param.u32 	%r2440, [_Z13DPUDirectConviiiiPfiiiiS_iiiiS_iiii_param_12];
	ld.param.u32 	%r2350, [_Z13DPUDirectConviiiiPfiiiiS_iiiiS_iiii_param_11];
	add.s32 	%r1093, %r939, 5;
	mad.lo.s32 	%r1095, %r1093, %r949, %r1;
	mul.wide.s32 	%rd124, %r1095, 4;
	add.s64 	%rd114, %rd3, %rd124;
	add.s32 	%r1096, %r2, 5;
	setp.ge.s32 	%p180, %r1096, %r2440;
	setp.ge.s32 	%p181, %r1, %r949;
	or.pred  	%p182, %p180, %p181;
	setp.ge.s32 	%p183, %r3, %r2350;
	or.pred  	%p184, %p182, %p183;
	@%p184 bra 	$L__BB0_75;
	mov.b32 	%r1097, 0;
	st.global.u32 	[%rd114], %r1097;
$L__BB0_75:
	ld.param.u32 	%r2441, [_Z13DPUDirectConviiiiPfiiiiS_iiiiS_iiii_param_12];
	ld.param.u32 	%r2351, [_Z13DPUDirectConviiiiPfiiiiS_iiiiS_iiii_param_11];
	add.s32 	%r1098, %r2, 5;
	setp.ge.s32 	%p185, %r1098, %r2441;
	setp.ge.s32 	%p186, %r964, %r949;
	or.pred  	%p187, %p185, %p186;
	setp.ge.s32 	%p188, %r3, %r2351;
	or.pred  	%p189, %p187, %p188;
	@%p189 bra 	$L__BB0_77;
	mov.b32 	%r1101, 0;
	st.global.u32 	[%rd114+4], %r1101;
$L__BB0_77:
	ld.param.u32 	%r2442, [_Z13DPUDirectConviiiiPfiiiiS_iiiiS_iiii_param_12];
	ld.param.u32 	%r2352, [_Z13DPUDirectConviiiiPfiiiiS_iiiiS_iiii_param_11];
	add.s32 	%r1102, %r2, 5;
	setp.ge.s32 	%p190, %r1102, %r2442;
	setp.ge.s32 	%p191, %r965, %r949;
	or.pred  	%p192, %p190, %p191;
	setp.ge.s32 	%p193, %r3, %r2352;
	or.pred  	%p194, %p192, %p193;
	@%p194 bra 	$L__BB0_79;
	mov.b32 	%r1105, 0;
	st.global.u32 	[%rd114+8], %r1105;
$L__BB0_79:
	ld.param.u32 	%r2443, [_Z13DPUDirectConviiiiPfiiiiS_iiiiS_iiii_param_12];
	ld.param.u32 	%r2353, [_Z13DPUDirectConviiiiPfiiiiS_iiiiS_iiii_param_11];
	add.s32 	%r1106, %r2, 5;
	setp.ge.s32 	%p195, %r1106, %r2443;
	setp.ge.s32 	%p196, %r966, %r949;
	or.pred  	%p197, %p195, %p196;
	setp.ge.s32 	%p198, %r3, %r2353;
	or.pred  	%p199, %p197, %p198;
	@%p199 bra 	$L__BB0_81;
	mov.b32 	%r1109, 0;
	st.global.u32 	[%rd114+12], %r1109;
$L__BB0_81:
	ld.param.u32 	%r2444, [_Z13DPUDirectConviiiiPfiiiiS_iiiiS_iiii_param_12];
	ld.param.u32 	%r2354, [_Z13DPUDirectConviiiiPfiiiiS_iiiiS_iiii_param_11];
	add.s32 	%r1110, %r2, 5;
	setp.ge.s32 	%p200, %r1110, %r2444;
	setp.ge.s32 	%p201, %r967, %r949;
	or.pred  	%p202, %p200, %p201;
	setp.ge.s32 	%p203, %r3, %r2354;
	or.pred  	%p204, %p202, %p203;
	@%p204 bra 	$L__BB0_83;
	mov.b32 	%r1113, 0;
	st.global.u32 	[%rd114+16], %r1113;
$L__BB0_83:
	ld.param.u32 	%r2445, [_Z13DPUDirectConviiiiPfiiiiS_iiiiS_iiii_param_12];
	ld.param.u32 	%r2355, [_Z13DPUDirectConviiiiPfiiiiS_iiiiS_iiii_param_11];
	add.s32 	%r1114, %r2, 5;
	setp.ge.s32 	%p205, %r1114, %r2445;
	setp.ge.s32 	%p206, %r968, %r949;
	or.pred  	%p207, %p205, %p206;
	setp.ge.s32 	%p208, %r3, %r2355;
	or.pred  	%p209, %p207, %p208;
	@%p209 bra 	$L__BB0_85;
	mov.b32 	%r1117, 0;
	st.global.u32 	[%rd114+20], %r1117;
$L__BB0_85:
	ld.param.u32 	%r2446, [_Z13DPUDirectConviiiiPfiiiiS_iiiiS_iiii_param_12];
	ld.param.u32 	%r2356, [_Z13DPUDirectConviiiiPfiiiiS_iiiiS_iiii_param_11];
	add.s32 	%r1118, %r2, 5;
	setp.ge.s32 	%p210, %r1118, %r2446;
	setp.ge.s32 	%p211, %r990, %r949;
	or.pred  	%p212, %p210, %p211;
	setp.ge.s32 	%p213, %r3, %r2356;
	or.pred  	%p214, %p212, %p213;
	@%p214 bra 	$L__BB0_87;
	mov.b32 	%r1121, 0;
	st.global.u32 	[%rd114+24], %r1121;
$L__BB0_87:
	ld.param.u32 	%r2447, [_Z13DPUDirectConviiiiPfiiiiS_iiiiS_iiii_param_12];
	ld.param.u32 	%r2357, [_Z13DPUDirectConviiiiPfiiiiS_iiiiS_iiii_param_11];
	add.s32 	%r1122, %r939, 6;
	mad.lo.s32 	%r1124, %r1122, %r949, %r1;
	mul.wide.s32 	%rd125, %r1124, 4;
	add.s64 	%rd115, %rd3, %rd125;
	add.s32 	%r1125, %r2, 6;
	setp.ge.s32 	%p215, %r1125, %r2447;
	setp.ge.s32 	%p216, %r1, %r949;
	or.pred  	%p217, %p215, %p216;
	setp.ge.s32 	%p218, %r3, %r2357;
	or.pred  	%p219, %p217, %p218;
	@%p219 bra 	$L__BB0_89;
	mov.b32 	%r1126, 0;
	st.global.u32 	[%rd115], %r1126;
$L__BB0_89:
	ld.param.u32 	%r2448, [_Z13DPUDirectConviiiiPfiiiiS_iiiiS_iiii_param_12];
	ld.param.u32 	%r2358, [_Z13DPUDirectConviiiiPfiiiiS_iiiiS_iiii_param_11];
	add.s32 	%r1127, %r2, 6;
	setp.ge.s32 	%p220, %r1127, %r2448;
	setp.ge.s32 	%p221, %r964, %r949;
	or.pred  	%p222, %p220, %p221;
	setp.ge.s32 	%p223, %r3, %r2358;
	or.pred  	%p224, %p222, %p223;
	@%p224 bra 	$L__BB0_91;
	mov.b32 	%r1130, 0;
	st.global.u32 	[%rd115+4], %r1130;
$L__BB0_91:
	ld.param.u32 	%r2449, [_Z13DPUDirectConviiiiPfiiiiS_iiiiS_iiii_param_12];
	ld.param.u32 	%r2359, [_Z13DPUDirectConviiiiPfiiiiS_iiiiS_iiii_param_11];
	add.s32 	%r1131, %r2, 6;
	setp.ge.s32 	%p225, %r1131, %r2449;
	setp.ge.s32 	%p226, %r965, %r949;
	or.pred  	%p227, %p225, %p226;
	setp.ge.s32 	%p228, %r3, %r2359;
	or.pred  	%p229, %p227, %p228;
	@%p229 bra 	$L__BB0_93;
	mov.b32 	%r1134, 0;
	st.global.u32 	[%rd115+8], %r1134;
$L__BB0_93:
	ld.param.u32 	%r2450, [_Z13DPUDirectConviiiiPfiiiiS_iiiiS_iiii_param_12];
	ld.param.u32 	%r2360, [_Z13DPUDirectConviiiiPfiiiiS_iiiiS_iiii_param_11];
	add.s32 	%r1135, %r2, 6;
	setp.ge.s32 	%p230, %r1135, %r2450;
	setp.ge.s32 	%p231, %r966, %r949;
	or.pred  	%p232, %p230, %p231;
	setp.ge.s32 	%p233, %r3, %r2360;
	or.pred  	%p234, %p232, %p233;
	@%p234 bra 	$L__BB0_95;
	mov.b32 	%r1138, 0;
	st.global.u32 	[%rd115+12], %r1138;
$L__BB0_95:
	ld.param.u32 	%r2451, [_Z13DPUDirectConviiiiPfiiiiS_iiiiS_iiii_param_12];
	ld.param.u32 	%r2361, [_Z13DPUDirectConviiiiPfiiiiS_iiiiS_iiii_param_11];
	add.s32 	%r1139, %r2, 6;
	setp.ge.s32 	%p235, %r1139, %r2451;
	setp.ge.s32 	%p236, %r967, %r949;
	or.pred  	%p237, %p235, %p236;
	setp.ge.s32 	%p238, %r3, %r2361;
	or.pred  	%p239, %p237, %p238;
	@%p239 bra 	$L__BB0_97;
	mov.b32 	%r1142, 0;
	st.global.u32 	[%rd115+16], %r1142;
$L__BB0_97:
	ld.param.u32 	%r2452, [_Z13DPUDirectConviiiiPfiiiiS_iiiiS_iiii_param_12];
	ld.param.u32 	%r2362, [_Z13DPUDirectConviiiiPfiiiiS_iiiiS_iiii_param_11];
	add.s32 	%r1143, %r2, 6;
	setp.ge.s32 	%p240, %r1143, %r2452;
	setp.ge.s32 	%p241, %r968, %r949;
	or.pred  	%p242, %p240, %p241;
	setp.ge.s32 	%p243, %r3, %r2362;
	or.pred  	%p244, %p242, %p243;
	@%p244 bra 	$L__BB0_99;
	mov.b32 	%r1146, 0;
	st.global.u32 	[%rd115+20], %r1146;
$L__BB0_99:
	ld.param.u32 	%r2453, [_Z13DPUDirectConviiiiPfiiiiS_iiiiS_iiii_param_12];
	ld.param.u32 	%r2363, [_Z13DPUDirectConviiiiPfiiiiS_iiiiS_iiii_param_11];
	add.s32 	%r1147, %r2, 6;
	setp.ge.s32 	%p245, %r1147, %r2453;
	setp.ge.s32 	%p246, %r990, %r949;
	or.pred  	%p247, %p245, %p246;
	setp.ge.s32 	%p248, %r3, %r2363;
	or.pred  	%p249, %p247, %p248;
	@%p249 bra 	$L__BB0_101;
	mov.b32 	%r1150, 0;
	st.global.u32 	[%rd115+24], %r1150;
$L__BB0_101:
	ld.param.u32 	%r2317, [_Z13DPUDirectConviiiiPfiiiiS_iiiiS_iiii_param_0];
	add.s32 	%r2845, %r2845, 1;
	setp.ne.s32 	%p250, %r2845, %r2317;
	@%p250 bra 	$L__BB0_3;
$L__BB0_102:
	ret;
$L__BB0_103:
	ld.param.u32 	%r2454, [_Z13DPUDirectConviiiiPfiiiiS_iiiiS_iiii_param_12];
	ld.param.u32 	%r2364, [_Z13DPUDirectConviiiiPfiiiiS_iiiiS_iiii_param_11];
	setp.lt.s32 	%p251, %r3, %r2364;
	mul.lo.s32 	%r1153, %r1, %r951;
	add.s32 	%r1154, %r946, %r1153;
	sub.s32 	%r1155, %r1154, %r953;
	sub.s32 	%r5, %r1153, %r953;
	mov.u32 	%r1156, %ctaid.y;
	mov.u32 	%r1157, %ntid.y;
	mov.u32 	%r1158, %tid.y;
	mad.lo.s32 	%r1159, %r1156, %r1157, %r1158;
	mul.lo.s32 	%r1160, %r1159, 7;
	mul.lo.s32 	%r1161, %r1160, %r950;
	sub.s32 	%r6, %r1161, %r952;
	add.s32 	%r1162, %r6, %r945;
	min.s32 	%r1163, %r1162, %r943;
	max.s32 	%r1164, %r6, 0;
	sub.s32 	%r7, %r1164, %r6;
	sub.s32 	%r8, %r1163, %r6;
	min.s32 	%r1165, %r944, %r1155;
	max.s32 	%r9, %r5, 0;
	sub.s32 	%r1166, %r1165, %r9;
	and.b32  	%r10, %r1166, 7;
	and.b32  	%r11, %r1166, 15;
	add.s32 	%r1167, %r5, %r946;
	min.s32 	%r12, %r1167, %r944;
	sub.s32 	%r13, %r9, %r5;
	sub.s32 	%r14, %r9, %r1165;
	and.b32  	%r15, %r1166, -16;
	and.b32  	%r16, %r1166, 3;
	add.s32 	%r1168, %r1155, %r951;
	min.s32 	%r1169, %r944, %r1168;
	add.s32 	%r1170, %r5, %r951;
	max.s32 	%r1171, %r1170, 0;
	sub.s32 	%r1172, %r1169, %r1171;
	and.b32  	%r17, %r1172, 7;
	and.b32  	%r18, %r1172, 15;
	add.s32 	%r19, %r18, -1;
	add.s32 	%r1173, %r1, 1;
	setp.lt.s32 	%p252, %r1173, %r949;
	add.s32 	%r1174, %r1153, %r951;
	sub.s32 	%r20, %r1174, %r953;
	add.s32 	%r1175, %r1167, %r951;
	min.s32 	%r21, %r1175, %r944;
	max.s32 	%r22, %r20, 0;
	sub.s32 	%r23, %r22, %r20;
	sub.s32 	%r24, %r1171, %r1169;
	and.b32  	%r25, %r1172, -16;
	and.b32  	%r26, %r1172, 3;
	add.s32 	%r1176, %r1168, %r951;
	min.s32 	%r1177, %r944, %r1176;
	add.s32 	%r1178, %r1170, %r951;
	max.s32 	%r1179, %r1178, 0;
	sub.s32 	%r1180, %r1177, %r1179;
	and.b32  	%r27, %r1180, 7;
	and.b32  	%r28, %r1180, 15;
	add.s32 	%r29, %r28, -1;
	add.s32 	%r1181, %r1174, %r951;
	sub.s32 	%r30, %r1181, %r953;
	add.s32 	%r1182, %r1175, %r951;
	min.s32 	%r31, %r1182, %r944;
	max.s32 	%r32, %r30, 0;
	sub.s32 	%r33, %r32, %r30;
	sub.s32 	%r34, %r1179, %r1177;
	and.b32  	%r35, %r1180, -16;
	and.b32  	%r36, %r1180, 3;
	add.s32 	%r1183, %r1176, %r951;
	min.s32 	%r1184, %r944, %r1183;
	add.s32 	%r1185, %r1178, %r951;
	max.s32 	%r1186, %r1185, 0;
	sub.s32 	%r1187, %r1184, %r1186;
	and.b32  	%r37, %r1187, 7;
	and.b32  	%r38, %r1187, 15;
	add.s32 	%r1188, %r1, 3;
	setp.lt.s32 	%p253, %r1188, %r949;
	add.s32 	%r1189, %r1181, %r951;
	sub.s32 	%r39, %r1189, %r953;
	add.s32 	%r1190, %r1182, %r951;
	min.s32 	%r40, %r1190, %r944;
	max.s32 	%r41, %r39, 0;
	sub.s32 	%r42, %r41, %r39;
	sub.s32 	%r43, %r1186, %r1184;
	and.b32  	%r44, %r1187, -16;
	and.b32  	%r45, %r1187, 3;
	add.s32 	%r1191, %r1183, %r951;
	min.s32 	%r1192, %r944, %r1191;
	add.s32 	%r1193, %r1185, %r951;
	max.s32 	%r1194, %r1193, 0;
	sub.s32 	%r1195, %r1192, %r1194;
	and.b32  	%r46, %r1195, 7;
	and.b32  	%r47, %r1195, 15;
	add.s32 	%r1196, %r1, 4;
	setp.lt.s32 	%p254, %r1196, %r949;
	add.s32 	%r1197, %r1189, %r951;
	sub.s32 	%r48, %r1197, %r953;
	add.s32 	%r1198, %r1190, %r951;
	min.s32 	%r49, %r1198, %r944;
	max.s32 	%r50, %r48, 0;
	sub.s32 	%r51, %r50, %r48;
	sub.s32 	%r52, %r1194, %r1192;
	and.b32  	%r53, %r1195, -16;
	and.b32  	%r54, %r1195, 3;
	add.s32 	%r1199, %r1191, %r951;
	min.s32 	%r1200, %r944, %r1199;
	add.s32 	%r1201, %r1193, %r951;
	max.s32 	%r1202, %r1201, 0;
	sub.s32 	%r1203, %r1200, %r1202;
	and.b32  	%r55, %r1203, 7;
	and.b32  	%r56, %r1203, 15;
	add.s32 	%r1204, %r1, 5;
	setp.lt.s32 	%p255, %r1204, %r949;
	add.s32 	%r1205, %r1197, %r951;
	sub.s32 	%r57, %r1205, %r953;
	add.s32 	%r1206, %r1198, %r951;
	min.s32 	%r58, %r1206, %r944;
	max.s32 	%r59, %r57, 0;
	sub.s32 	%r60, %r59, %r57;
	sub.s32 	%r61, %r1202, %r1200;
	and.b32  	%r62, %r1203, -16;
	and.b32  	%r63, %r1203, 3;
	add.s32 	%r1207, %r1199, %r951;
	min.s32 	%r1208, %r944, %r1207;
	add.s32 	%r1209, %r1201, %r951;
	max.s32 	%r1210, %r1209, 0;
	sub.s32 	%r1211, %r1208, %r1210;
	and.b32  	%r64, %r1211, 7;
	and.b32  	%r65, %r1211, 15;
	add.s32 	%r66, %r65, -1;
	add.s32 	%r1212, %r1, 6;
	setp.lt.s32 	%p256, %r1212, %r949;
	add.s32 	%r1213, %r1205, %r951;
	sub.s32 	%r67, %r1213, %r953;
	add.s32 	%r1214, %r1206, %r951;
	min.s32 	%r68, %r1214, %r944;
	max.s32 	%r69, %r67, 0;
	sub.s32 	%r70, %r69, %r67;
	sub.s32 	%r71, %r1210, %r1208;
	and.b32  	%r72, %r1211, -16;
	and.b32  	%r73, %r1211, 3;
	add.s32 	%r1215, %r1161, %r950;
	sub.s32 	%r74, %r1215, %r952;
	add.s32 	%r1216, %r1162, %r950;
	min.s32 	%r1217, %r1216, %r943;
	max.s32 	%r1218, %r74, 0;
	sub.s32 	%r75, %r1218, %r74;
	sub.s32 	%r76, %r1217, %r74;
	add.s32 	%r1219, %r1215, %r950;
	sub.s32 	%r77, %r1219, %r952;
	add.s32 	%r1220, %r1216, %r950;
	min.s32 	%r1221, %r1220, %r943;
	max.s32 	%r1222, %r77, 0;
	sub.s32 	%r78, %r1222, %r77;
	sub.s32 	%r79, %r1221, %r77;
	add.s32 	%r1223, %r1160, 3;
	setp.lt.s32 	%p257, %r1223, %r2454;
	add.s32 	%r1224, %r1219, %r950;
	sub.s32 	%r80, %r1224, %r952;
	add.s32 	%r1225, %r1220, %r950;
	min.s32 	%r1226, %r1225, %r943;
	max.s32 	%r1227, %r80, 0;
	sub.s32 	%r81, %r1227, %r80;
	sub.s32 	%r82, %r1226, %r80;
	and.pred  	%p258, %p257, %p252;
	and.pred  	%p6, %p258, %p251;
	add.s32 	%r1228, %r1224, %r950;
	sub.s32 	%r83, %r1228, %r952;
	add.s32 	%r1229, %r1225, %r950;
	min.s32 	%r1230, %r1229, %r943;
	max.s32 	%r1231, %r83, 0;
	sub.s32 	%r84, %r1231, %r83;
	sub.s32 	%r85, %r1230, %r83;
	add.s32 	%r1232, %r1160, 5;
	setp.lt.s32 	%p259, %r1232, %r2454;
	add.s32 	%r1233, %r1228, %r950;
	sub.s32 	%r86, %r1233, %r952;
	add.s32 	%r1234, %r1229, %r950;
	min.s32 	%r1235, %r1234, %r943;
	max.s32 	%r1236, %r86, 0;
	sub.s32 	%r87, %r1236, %r86;
	sub.s32 	%r88, %r1235, %r86;
	and.pred  	%p260, %p259, %p253;
	and.pred  	%p7, %p260, %p251;
	and.pred  	%p261, %p259, %p254;
	and.pred  	%p8, %p261, %p251;
	and.pred  	%p262, %p259, %p255;
	and.pred  	%p9, %p262, %p251;
	and.pred  	%p263, %p259, %p256;
	and.pred  	%p10, %p263, %p251;
	add.s32 	%r1237, %r1233, %r950;
	sub.s32 	%r89, %r1237, %r952;
	add.s32 	%r1238, %r1234, %r950;
	min.s32 	%r1239, %r1238, %r943;
	max.s32 	%r1240, %r89, 0;
	sub.s32 	%r90, %r1240, %r89;
	sub.s32 	%r91, %r1239, %r89;
	add.s32 	%r1241, %r953, %r9;
	sub.s32 	%r92, %r1241, %r1153;
	neg.s32 	%r93, %r15;
	mov.b32 	%r2499, 0;
	add.s32 	%r1291, %r1, 2;
	not.pred 	%p660, %p6;
	not.pred 	%p944, %p7;
	not.pred 	%p958, %p8;
	not.pred 	%p972, %p9;
	not.pred 	%p986, %p10;
$L__BB0_104:
	ld.param.u32 	%r2455, [_Z13DPUDirectConviiiiPfiiiiS_iiiiS_iiii_param_12];
	ld.param.u32 	%r2365, [_Z13DPUDirectConviiiiPfiiiiS_iiiiS_iiii_param_11];
	mul.lo.s32 	%r95, %r2499, %r942;
	mad.lo.s32 	%r1242, %r2499, %r2365, %r3;
	mov.u32 	%r1243, %ctaid.y;
	mov.u32 	%r1244, %ntid.y;
	mov.u32 	%r1245, %tid.y;
	mad.lo.s32 	%r1246, %r1243, %r1244, %r1245;
	mul.lo.s32 	%r1247, %r1246, 7;
	mad.lo.s32 	%r96, %r1242, %r2455, %r1247;
	mad.lo.s32 	%r1249, %r96, %r949, %r1;
	mul.wide.s32 	%rd126, %r1249, 4;
	add.s64 	%rd4, %rd3, %rd126;
	setp.ge.s32 	%p264, %r1247, %r2455;
	setp.ge.s32 	%p265, %r1, %r949;
	or.pred  	%p266, %p264, %p265;
	setp.ge.s32 	%p267, %r3, %r2365;
	or.pred  	%p268, %p266, %p267;
	@%p268 bra 	$L__BB0_993;
	mov.f32 	%f5758, 0f00000000;
	mov.b32 	%r2794, 0;
$L__BB0_106:
	setp.lt.s32 	%p269, %r7, %r8;
	@%p269 bra 	$L__BB0_107;
	bra.uni 	$L__BB0_991;
$L__BB0_107:
	add.s32 	%r1251, %r2794, %r95;
	mad.lo.s32 	%r936, %r1251, %r943, %r6;
	add.s32 	%r1252, %r2794, %r4;
	mul.lo.s32 	%r937, %r1252, %r945;
	mov.u32 	%r2795, %r7;
$L__BB0_108:
	setp.lt.s32 	%p270, %r9, %r12;
	@%p270 bra 	$L__BB0_1121;
$L__BB0_109:
	add.s32 	%r2795, %r2795, 1;
	setp.lt.s32 	%p280, %r2795, %r8;
	@%p280 bra 	$L__BB0_108;
	bra.uni 	$L__BB0_991;
$L__BB0_110:
	setp.ge.s32 	%p395, %r75, %r76;
	@%p395 bra 	$L__BB0_127;
	add.s32 	%r1407, %r2500, %r95;
	mad.lo.s32 	%r98, %r1407, %r943, %r74;
	add.s32 	%r1408, %r2500, %r4;
	mul.lo.s32 	%r99, %r1408, %r945;
	mov.u32 	%r2501, %r75;
$L__BB0_112:
	setp.ge.s32 	%p396, %r9, %r12;
	@%p396 bra 	$L__BB0_126;
	setp.gt.u32 	%p397, %r14, -16;
	add.s32 	%r1409, %r2501, %r98;
	mad.lo.s32 	%r101, %r1409, %r944, %r5;
	add.s32 	%r1410, %r99, %r2501;
	mul.lo.s32 	%r102, %r1410, %r946;
	mov.u32 	%r2504, %r13;
	@%p397 bra 	$L__BB0_116;
	mov.b32 	%r2503, 0;
	mov.u32 	%r2504, %r13;
$L__BB0_115:
	.pragma "nounroll";
	add.s32 	%r1412, %r101, %r2504;
	mul.wide.s32 	%rd226, %r1412, 4;
	add.s64 	%rd227, %rd2, %rd226;
	ld.global.f32 	%f1473, [%rd227];
	add.s32 	%r1413, %r2504, %r102;
	mul.wide.s32 	%rd228, %r1413, 4;
	add.s64 	%rd229, %rd1, %rd228;
	ld.global.f32 	%f1474, [%rd229];
	fma.rn.f32 	%f1475, %f1473, %f1474, %f5302;
	ld.global.f32 	%f1476, [%rd227+4];
	ld.global.f32 	%f1477, [%rd229+4];
	fma.rn.f32 	%f1478, %f1476, %f1477, %f1475;
	ld.global.f32 	%f1479, [%rd227+8];
	ld.global.f32 	%f1480, [%rd229+8];
	fma.rn.f32 	%f1481, %f1479, %f1480, %f1478;
	ld.global.f32 	%f1482, [%rd227+12];
	ld.global.f32 	%f1483, [%rd229+12];
	fma.rn.f32 	%f1484, %f1482, %f1483, %f1481;
	ld.global.f32 	%f1485, [%rd227+16];
	ld.global.f32 	%f1486, [%rd229+16];
	fma.rn.f32 	%f1487, %f1485, %f1486, %f1484;
	ld.global.f32 	%f1488, [%rd227+20];
	ld.global.f32 	%f1489, [%rd229+20];
	fma.rn.f32 	%f1490, %f1488, %f1489, %f1487;
	ld.global.f32 	%f1491, [%rd227+24];
	ld.global.f32 	%f1492, [%rd229+24];
	fma.rn.f32 	%f1493, %f1491, %f1492, %f1490;
	ld.global.f32 	%f1494, [%rd227+28];
	ld.global.f32 	%f1495, [%rd229+28];
	fma.rn.f32 	%f1496, %f1494, %f1495, %f1493;
	ld.global.f32 	%f1497, [%rd227+32];
	ld.global.f32 	%f1498, [%rd229+32];
	fma.rn.f32 	%f1499, %f1497, %f1498, %f1496;
	ld.global.f32 	%f1500, [%rd227+36];
	ld.global.f32 	%f1501, [%rd229+36];
	fma.rn.f32 	%f1502, %f1500, %f1501, %f1499;
	ld.global.f32 	%f1503, [%rd227+40];
	ld.global.f32 	%f1504, [%rd229+40];
	fma.rn.f32 	%f1505, %f1503, %f1504, %f1502;
	ld.global.f32 	%f1506, [%rd227+44];
	ld.global.f32 	%f1507, [%rd229+44];
	fma.rn.f32 	%f1508, %f1506, %f1507, %f1505;
	ld.global.f32 	%f1509, [%rd227+48];
	ld.global.f32 	%f1510, [%rd229+48];
	fma.rn.f32 	%f1511, %f1509, %f1510, %f1508;
	ld.global.f32 	%f1512, [%rd227+52];
	ld.global.f32 	%f1513, [%rd229+52];
	fma.rn.f32 	%f1514, %f1512, %f1513, %f1511;
	ld.global.f32 	%f1515, [%rd227+56];
	ld.global.f32 	%f1516, [%rd229+56];
	fma.rn.f32 	%f1517, %f1515, %f1516, %f1514;
	ld.global.f32 	%f1518, [%rd227+60];
	ld.global.f32 	%f1519, [%rd229+60];
	fma.rn.f32 	%f5302, %f1518, %f1519, %f1517;
	add.s32 	%r2504, %r2504, 16;
	add.s32 	%r2503, %r2503, 16;
	setp.ne.s32 	%p398, %r2503, %r15;
	@%p398 bra 	$L__BB0_115;
$L__BB0_116:
	setp.eq.s32 	%p399, %r11, 0;
	@%p399 bra 	$L__BB0_126;
	add.s32 	%r1414, %r11, -1;
	setp.lt.u32 	%p400, %r1414, 7;
	@%p400 bra 	$L__BB0_119;
	add.s32 	%r1415, %r101, %r2504;
	mul.wide.s32 	%rd230, %r1415, 4;
	add.s64 	%rd231, %rd2, %rd230;
	ld.global.f32 	%f1521, [%rd231];
	add.s32 	%r1416, %r2504, %r102;
	mul.wide.s32 	%rd232, %r1416, 4;
	add.s64 	%rd233, %rd1, %rd232;
	ld.global.f32 	%f1522, [%rd233];
	fma.rn.f32 	%f1523, %f1521, %f1522, %f5302;
	ld.global.f32 	%f1524, [%rd231+4];
	ld.global.f32 	%f1525, [%rd233+4];
	fma.rn.f32 	%f1526, %f1524, %f1525, %f1523;
	ld.global.f32 	%f1527, [%rd231+8];
	ld.global.f32 	%f1528, [%rd233+8];
	fma.rn.f32 	%f1529, %f1527, %f1528, %f1526;
	ld.global.f32 	%f1530, [%rd231+12];
	ld.global.f32 	%f1531, [%rd233+12];
	fma.rn.f32 	%f1532, %f1530, %f1531, %f1529;
	ld.global.f32 	%f1533, [%rd231+16];
	ld.global.f32 	%f1534, [%rd233+16];
	fma.rn.f32 	%f1535, %f1533, %f1534, %f1532;
	ld.global.f32 	%f1536, [%rd231+20];
	ld.global.f32 	%f1537, [%rd233+20];
	fma.rn.f32 	%f1538, %f1536, %f1537, %f1535;
	ld.global.f32 	%f1539, [%rd231+24];
	ld.global.f32 	%f1540, [%rd233+24];
	fma.rn.f32 	%f1541, %f1539, %f1540, %f1538;
	ld.global.f32 	%f1542, [%rd231+28];
	ld.global.f32 	%f1543, [%rd233+28];
	fma.rn.f32 	%f5302, %f1542, %f1543, %f1541;
	add.s32 	%r2504, %r2504, 8;
$L__BB0_119:
	setp.eq.s32 	%p401, %r10, 0;
	@%p401 bra 	$L__BB0_126;
	add.s32 	%r1417, %r10, -1;
	setp.lt.u32 	%p402, %r1417, 3;
	@%p402 bra 	$L__BB0_122;
	add.s32 	%r1418, %r101, %r2504;
	mul.wide.s32 	%rd234, %r1418, 4;
	add.s64 	%rd235, %rd2, %rd234;
	ld.global.f32 	%f1545, [%rd235];
	add.s32 	%r1419, %r2504, %r102;
	mul.wide.s32 	%rd236, %r1419, 4;
	add.s64 	%rd237, %rd1, %rd236;
	ld.global.f32 	%f1546, [%rd237];
	fma.rn.f32 	%f1547, %f1545, %f1546, %f5302;
	ld.global.f32 	%f1548, [%rd235+4];
	ld.global.f32 	%f1549, [%rd237+4];
	fma.rn.f32 	%f1550, %f1548, %f1549, %f1547;
	ld.global.f32 	%f1551, [%rd235+8];
	ld.global.f32 	%f1552, [%rd237+8];
	fma.rn.f32 	%f1553, %f1551, %f1552, %f1550;
	ld.global.f32 	%f1554, [%rd235+12];
	ld.global.f32 	%f1555, [%rd237+12];
	fma.rn.f32 	%f5302, %f1554, %f1555, %f1553;
	add.s32 	%r2504, %r2504, 4;
$L__BB0_122:
	setp.eq.s32 	%p403, %r16, 0;
	@%p403 bra 	$L__BB0_126;
	setp.eq.s32 	%p404, %r16, 1;
	add.s32 	%r1420, %r101, %r2504;
	mul.wide.s32 	%rd238, %r1420, 4;
	add.s64 	%rd5, %rd2, %rd238;
	ld.global.f32 	%f1556, [%rd5];
	add.s32 	%r1421, %r2504, %r102;
	mul.wide.s32 	%rd239, %r1421, 4;
	add.s64 	%rd6, %rd1, %rd239;
	ld.global.f32 	%f1557, [%rd6];
	fma.rn.f32 	%f5302, %f1556, %f1557, %f5302;
	@%p404 bra 	$L__BB0_126;
	setp.eq.s32 	%p405, %r16, 2;
	ld.global.f32 	%f1558, [%rd5+4];
	ld.global.f32 	%f1559, [%rd6+4];
	fma.rn.f32 	%f5302, %f1558, %f1559, %f5302;
	@%p405 bra 	$L__BB0_126;
	ld.global.f32 	%f1560, [%rd5+8];
	ld.global.f32 	%f1561, [%rd6+8];
	fma.rn.f32 	%f5302, %f1560, %f1561, %f5302;
$L__BB0_126:
	add.s32 	%r2501, %r2501, 1;
	setp.lt.s32 	%p406, %r2501, %r76;
	@%p406 bra 	$L__BB0_112;
$L__BB0_127:
	add.s32 	%r2500, %r2500, 1;
	setp.ne.s32 	%p407, %r2500, %r942;
	@%p407 bra 	$L__BB0_110;
	st.global.f32 	[%rd106], %f5302;
$L__BB0_129:
	ld.param.u32 	%r2463, [_Z13DPUDirectConviiiiPfiiiiS_iiiiS_iiii_param_12];
	ld.param.u32 	%r2373, [_Z13DPUDirectConviiiiPfiiiiS_iiiiS_iiii_param_11];
	mov.u32 	%r1422, %ctaid.y;
	mov.u32 	%r1423, %ntid.y;
	mov.u32 	%r1424, %tid.y;
	mad.lo.s32 	%r1425, %r1422, %r1423, %r1424;
	mad.lo.s32 	%r1426, %r1425, 7, 1;
	setp.ge.s32 	%p408, %r1426, %r2463;
	setp.ge.s32 	%p409, %r1173, %r949;
	or.pred  	%p410, %p408, %p409;
	setp.ge.s32 	%p411, %r3, %r2373;
	or.pred  	%p412, %p410, %p411;
	@%p412 bra 	$L__BB0_150;
	mov.f32 	%f5313, 0f00000000;
	mov.b32 	%r2507, 0;
$L__BB0_131:
	setp.ge.s32 	%p413, %r75, %r76;
	@%p413 bra 	$L__BB0_148;
	add.s32 	%r1430, %r2507, %r95;
	mad.lo.s32 	%r115, %r1430, %r943, %r74;
	add.s32 	%r1431, %r2507, %r4;
	mul.lo.s32 	%r116, %r1431, %r945;
	mov.u32 	%r2508, %r75;
$L__BB0_133:
	setp.ge.s32 	%p414, %r22, %r21;
	@%p414 bra 	$L__BB0_147;
	setp.gt.u32 	%p415, %r24, -16;
	add.s32 	%r1432, %r2508, %r115;
	mad.lo.s32 	%r118, %r1432, %r944, %r20;
	add.s32 	%r1433, %r116, %r2508;
	mul.lo.s32 	%r119, %r1433, %r946;
	mov.u32 	%r2511, %r23;
	@%p415 bra 	$L__BB0_137;
	mov.b32 	%r2510, 0;
	mov.u32 	%r2511, %r23;
$L__BB0_136:
	.pragma "nounroll";
	add.s32 	%r1435, %r118, %r2511;
	mul.wide.s32 	%rd240, %r1435, 4;
	add.s64 	%rd241, %rd2, %rd240;
	ld.global.f32 	%f1564, [%rd241];
	add.s32 	%r1436, %r2511, %r119;
	mul.wide.s32 	%rd242, %r1436, 4;
	add.s64 	%rd243, %rd1, %rd242;
	ld.global.f32 	%f1565, [%rd243];
	fma.rn.f32 	%f1566, %f1564, %f1565, %f5313;
	ld.global.f32 	%f1567, [%rd241+4];
	ld.global.f32 	%f1568, [%rd243+4];
	fma.rn.f32 	%f1569, %f1567, %f1568, %f1566;
	ld.global.f32 	%f1570, [%rd241+8];
	ld.global.f32 	%f1571, [%rd243+8];
	fma.rn.f32 	%f1572, %f1570, %f1571, %f1569;
	ld.global.f32 	%f1573, [%rd241+12];
	ld.global.f32 	%f1574, [%rd243+12];
	fma.rn.f32 	%f1575, %f1573, %f1574, %f1572;
	ld.global.f32 	%f1576, [%rd241+16];
	ld.global.f32 	%f1577, [%rd243+16];
	fma.rn.f32 	%f1578, %f1576, %f1577, %f1575;
	ld.global.f32 	%f1579, [%rd241+20];
	ld.global.f32 	%f1580, [%rd243+20];
	fma.rn.f32 	%f1581, %f1579, %f1580, %f1578;
	ld.global.f32 	%f1582, [%rd241+24];
	ld.global.f32 	%f1583, [%rd243+24];
	fma.rn.f32 	%f1584, %f1582, %f1583, %f1581;
	ld.global.f32 	%f1585, [%rd241+28];
	ld.global.f32 	%f1586, [%rd243+28];
	fma.rn.f32 	%f1587, %f1585, %f1586, %f1584;
	ld.global.f32 	%f1588, [%rd241+32];
	ld.global.f32 	%f1589, [%rd243+32];
	fma.rn.f32 	%f1590, %f1588, %f1589, %f1587;
	ld.global.f32 	%f1591, [%rd241+36];
	ld.global.f32 	%f1592, [%rd243+36];
	fma.rn.f32 	%f1593, %f1591, %f1592, %f1590;
	ld.global.f32 	%f1594, [%rd241+40];
	ld.global.f32 	%f1595, [%rd243+40];
	fma.rn.f32 	%f1596, %f1594, %f1595, %f1593;
	ld.global.f32 	%f1597, [%rd241+44];
	ld.global.f32 	%f1598, [%rd243+44];
	fma.rn.f32 	%f1599, %f1597, %f1598, %f1596;
	ld.global.f32 	%f1600, [%rd241+48];
	ld.global.f32 	%f1601, [%rd243+48];
	fma.rn.f32 	%f1602, %f1600, %f1601, %f1599;
	ld.global.f32 	%f1603, [%rd241+52];
	ld.global.f32 	%f1604, [%rd243+52];
	fma.rn.f32 	%f1605, %f1603, %f1604, %f1602;
	ld.global.f32 	%f1606, [%rd241+56];
	ld.global.f32 	%f1607, [%rd243+56];
	fma.rn.f32 	%f1608, %f1606, %f1607, %f1605;
	ld.global.f32 	%f1609, [%rd241+60];
	ld.global.f32 	%f1610, [%rd243+60];
	fma.rn.f32 	%f5313, %f1609, %f1610, %f1608;
	add.s32 	%r2511, %r2511, 16;
	add.s32 	%r2510, %r2510, 16;
	setp.ne.s32 	%p416, %r2510, %r25;
	@%p416 bra 	$L__BB0_136;
$L__BB0_137:
	setp.eq.s32 	%p417, %r18, 0;
	@%p417 bra 	$L__BB0_147;
	setp.lt.u32 	%p418, %r19, 7;
	@%p418 bra 	$L__BB0_140;
	add.s32 	%r1437, %r118, %r2511;
	mul.wide.s32 	%rd244, %r1437, 4;
	add.s64 	%rd245, %rd2, %rd244;
	ld.global.f32 	%f1612, [%rd245];
	add.s32 	%r1438, %r2511, %r119;
	mul.wide.s32 	%rd246, %r1438, 4;
	add.s64 	%rd247, %rd1, %rd246;
	ld.global.f32 	%f1613, [%rd247];
	fma.rn.f32 	%f1614, %f1612, %f1613, %f5313;
	ld.global.f32 	%f1615, [%rd245+4];
	ld.global.f32 	%f1616, [%rd247+4];
	fma.rn.f32 	%f1617, %f1615, %f1616, %f1614;
	ld.global.f32 	%f1618, [%rd245+8];
	ld.global.f32 	%f1619, [%rd247+8];
	fma.rn.f32 	%f1620, %f1618, %f1619, %f1617;
	ld.global.f32 	%f1621, [%rd245+12];
	ld.global.f32 	%f1622, [%rd247+12];
	fma.rn.f32 	%f1623, %f1621, %f1622, %f1620;
	ld.global.f32 	%f1624, [%rd245+16];
	ld.global.f32 	%f1625, [%rd247+16];
	fma.rn.f32 	%f1626, %f1624, %f1625, %f1623;
	ld.global.f32 	%f1627, [%rd245+20];
	ld.global.f32 	%f1628, [%rd247+20];
	fma.rn.f32 	%f1629, %f1627, %f1628, %f1626;
	ld.global.f32 	%f1630, [%rd245+24];
	ld.global.f32 	%f1631, [%rd247+24];
	fma.rn.f32 	%f1632, %f1630, %f1631, %f1629;
	ld.global.f32 	%f1633, [%rd245+28];
	ld.global.f32 	%f1634, [%rd247+28];
	fma.rn.f32 	%f5313, %f1633, %f1634, %f1632;
	add.s32 	%r2511, %r2511, 8;
$L__BB0_140:
	setp.eq.s32 	%p419, %r17, 0;
	@%p419 bra 	$L__BB0_147;
	add.s32 	%r1439, %r17, -1;
	setp.lt.u32 	%p420, %r1439, 3;
	@%p420 bra 	$L__BB0_143;
	add.s32 	%r1440, %r118, %r2511;
	mul.wide.s32 	%rd248, %r1440, 4;
	add.s64 	%rd249, %rd2, %rd248;
	ld.global.f32 	%f1636, [%rd249];
	add.s32 	%r1441, %r2511, %r119;
	mul.wide.s32 	%rd250, %r1441, 4;
	add.s64 	%rd251, %rd1, %rd250;
	ld.global.f32 	%f1637, [%rd251];
	fma.rn.f32 	%f1638, %f1636, %f1637, %f5313;
	ld.global.f32 	%f1639, [%rd249+4];
	ld.global.f32 	%f1640, [%rd251+4];
	fma.rn.f32 	%f1641, %f1639, %f1640, %f1638;
	ld.global.f32 	%f1642, [%rd249+8];
	ld.global.f32 	%f1643, [%rd251+8];
	fma.rn.f32 	%f1644, %f1642, %f1643, %f1641;
	ld.global.f32 	%f1645, [%rd249+12];
	ld.global.f32 	%f1646, [%rd251+12];
	fma.rn.f32 	%f5313, %f1645, %f1646, %f1644;
	add.s32 	%r2511, %r2511, 4;
$L__BB0_143:
	setp.eq.s32 	%p421, %r26, 0;
	@%p421 bra 	$L__BB0_147;
	setp.eq.s32 	%p422, %r26, 1;
	add.s32 	%r1442, %r118, %r2511;
	mul.wide.s32 	%rd252, %r1442, 4;
	add.s64 	%rd7, %rd2, %rd252;
	ld.global.f32 	%f1647, [%rd7];
	add.s32 	%r1443, %r2511, %r119;
	mul.wide.s32 	%rd253, %r1443, 4;
	add.s64 	%rd8, %rd1, %rd253;
	ld.global.f32 	%f1648, [%rd8];
	fma.rn.f32 	%f5313, %f1647, %f1648, %f5313;
	@%p422 bra 	$L__BB0_147;
	setp.eq.s32 	%p423, %r26, 2;
	ld.global.f32 	%f1649, [%rd7+4];
	ld.global.f32 	%f1650, [%rd8+4];
	fma.rn.f32 	%f5313, %f1649, %f1650, %f5313;
	@%p423 bra 	$L__BB0_147;
	ld.global.f32 	%f1651, [%rd7+8];
	ld.global.f32 	%f1652, [%rd8+8];
	fma.rn.f32 	%f5313, %f1651, %f1652, %f5313;
$L__BB0_147:
	add.s32 	%r2508, %r2508, 1;
	setp.lt.s32 	%p424, %r2508, %r76;
	@%p424 bra 	$L__BB0_133;
$L__BB0_148:
	add.s32 	%r2507, %r2507, 1;
	setp.ne.s32 	%p425, %r2507, %r942;
	@%p425 bra 	$L__BB0_131;
	st.global.f32 	[%rd106+4], %f5313;
$L__BB0_150:
	ld.param.u32 	%r2464, [_Z13DPUDirectConviiiiPfiiiiS_iiiiS_iiii_param_12];
	ld.param.u32 	%r2374, [_Z13DPUDirectConviiiiPfiiiiS_iiiiS_iiii_param_11];
	mov.u32 	%r1444, %ctaid.y;
	mov.u32 	%r1445, %ntid.y;
	mov.u32 	%r1446, %tid.y;
	mad.lo.s32 	%r1447, %r1444, %r1445, %r1446;
	mad.lo.s32 	%r1448, %r1447, 7, 1;
	setp.ge.s32 	%p426, %r1448, %r2464;
	setp.ge.s32 	%p427, %r1291, %r949;
	or.pred  	%p428, %p426, %p427;
	setp.ge.s32 	%p429, %r3, %r2374;
	or.pred  	%p430, %p428, %p429;
	@%p430 bra 	$L__BB0_171;
	mov.f32 	%f5324, 0f00000000;
	mov.b32 	%r2514, 0;
$L__BB0_152:
	setp.ge.s32 	%p431, %r75, %r76;
	@%p431 bra 	$L__BB0_169;
	add.s32 	%r1452, %r2514, %r95;
	mad.lo.s32 	%r132, %r1452, %r943, %r74;
	add.s32 	%r1453, %r2514, %r4;
	mul.lo.s32 	%r133, %r1453, %r945;
	mov.u32 	%r2515, %r75;
$L__BB0_154:
	setp.ge.s32 	%p432, %r32, %r31;
	@%p432 bra 	$L__BB0_168;
	setp.gt.u32 	%p433, %r34, -16;
	add.s32 	%r1454, %r2515, %r132;
	mad.lo.s32 	%r135, %r1454, %r944, %r30;
	add.s32 	%r1455, %r133, %r2515;
	mul.lo.s32 	%r136, %r1455, %r946;
	mov.u32 	%r2518, %r33;
	@%p433 bra 	$L__BB0_158;
	mov.b32 	%r2517, 0;
	mov.u32 	%r2518, %r33;
$L__BB0_157:
	.pragma "nounroll";
	add.s32 	%r1457, %r135, %r2518;
	mul.wide.s32 	%rd254, %r1457, 4;
	add.s64 	%rd255, %rd2, %rd254;
	ld.global.f32 	%f1655, [%rd255];
	add.s32 	%r1458, %r2518, %r136;
	mul.wide.s32 	%rd256, %r1458, 4;
	add.s64 	%rd257, %rd1, %rd256;
	ld.global.f32 	%f1656, [%rd257];
	fma.rn.f32 	%f1657, %f1655, %f1656, %f5324;
	ld.global.f32 	%f1658, [%rd255+4];
	ld.global.f32 	%f1659, [%rd257+4];
	fma.rn.f32 	%f1660, %f1658, %f1659, %f1657;
	ld.global.f32 	%f1661, [%rd255+8];
	ld.global.f32 	%f1662, [%rd257+8];
	fma.rn.f32 	%f1663, %f1661, %f1662, %f1660;
	ld.global.f32 	%f1664, [%rd255+12];
	ld.global.f32 	%f1665, [%rd257+12];
	fma.rn.f32 	%f1666, %f1664, %f1665, %f1663;
	ld.global.f32 	%f1667, [%rd255+16];
	ld.global.f32 	%f1668, [%rd257+16];
	fma.rn.f32 	%f1669, %f1667, %f1668, %f1666;
	ld.global.f32 	%f1670, [%rd255+20];
	ld.global.f32 	%f1671, [%rd257+20];
	fma.rn.f32 	%f1672, %f1670, %f1671, %f1669;
	ld.global.f32 	%f1673, [%rd255+24];
	ld.global.f32 	%f1674, [%rd257+24];
	fma.rn.f32 	%f1675, %f1673, %f1674, %f1672;
	ld.global.f32 	%f1676, [%rd255+28];
	ld.global.f32 	%f1677, [%rd257+28];
	fma.rn.f32 	%f1678, %f1676, %f1677, %f1675;
	ld.global.f32 	%f1679, [%rd255+32];
	ld.global.f32 	%f1680, [%rd257+32];
	fma.rn.f32 	%f1681, %f1679, %f1680, %f1678;
	ld.global.f32 	%f1682, [%rd255+36];
	ld.global.f32 	%f1683, [%rd257+36];
	fma.rn.f32 	%f1684, %f1682, %f1683, %f1681;
	ld.global.f32 	%f1685, [%rd255+40];
	ld.global.f32 	%f1686, [%rd257+40];
	fma.rn.f32 	%f1687, %f1685, %f1686, %f1684;
	ld.global.f32 	%f1688, [%rd255+44];
	ld.global.f32 	%f1689, [%rd257+44];
	fma.rn.f32 	%f1690, %f1688, %f1689, %f1687;
	ld.global.f32 	%f1691, [%rd255+48];
	ld.global.f32 	%f1692, [%rd257+48];
	fma.rn.f32 	%f1693, %f1691, %f1692, %f1690;
	ld.global.f32 	%f1694, [%rd255+52];
	ld.global.f32 	%f1695, [%rd257+52];
	fma.rn.f32 	%f1696, %f1694, %f1695, %f1693;
	ld.global.f32 	%f1697, [%rd255+56];
	ld.global.f32 	%f1698, [%rd257+56];
	fma.rn.f32 	%f1699, %f1697, %f1698, %f1696;
	ld.global.f32 	%f1700, [%rd255+60];
	ld.global.f32 	%f1701, [%rd257+60];
	fma.rn.f32 	%f5324, %f1700, %f1701, %f1699;
	add.s32 	%r2518, %r2518, 16;
	add.s32 	%r2517, %r2517, 16;
	setp.ne.s32 	%p434, %r2517, %r35;
	@%p434 bra 	$L__BB0_157;
$L__BB0_158:
	setp.eq.s32 	%p435, %r28, 0;
	@%p435 bra 	$L__BB0_168;
	setp.lt.u32 	%p436, %r29, 7;
	@%p436 bra 	$L__BB0_161;
	add.s32 	%r1459, %r135, %r2518;
	mul.wide.s32 	%rd258, %r1459, 4;
	add.s64 	%rd259, %rd2, %rd258;
	ld.global.f32 	%f1703, [%rd259];
	add.s32 	%r1460, %r2518, %r136;
	mul.wide.s32 	%rd260, %r1460, 4;
	add.s64 	%rd261, %rd1, %rd260;
	ld.global.f32 	%f1704, [%rd261];
	fma.rn.f32 	%f1705, %f1703, %f1704, %f5324;
	ld.global.f32 	%f1706, [%rd259+4];
	ld.global.f32 	%f1707, [%rd261+4];
	fma.rn.f32 	%f1708, %f1706, %f1707, %f1705;
	ld.global.f32 	%f1709, [%rd259+8];
	ld.global.f32 	%f1710, [%rd261+8];
	fma.rn.f32 	%f1711, %f1709, %f1710, %f1708;
	ld.global.f32 	%f1712, [%rd259+12];
	ld.global.f32 	%f1713, [%rd261+12];
	fma.rn.f32 	%f1714, %f1712, %f1713, %f1711;
	ld.global.f32 	%f1715, [%rd259+16];
	ld.global.f32 	%f1716, [%rd261+16];
	fma.rn.f32 	%f1717, %f1715, %f1716, %f1714;
	ld.global.f32 	%f1718, [%rd259+20];
	ld.global.f32 	%f1719, [%rd261+20];
	fma.rn.f32 	%f1720, %f1718, %f1719, %f1717;
	ld.global.f32 	%f1721, [%rd259+24];
	ld.global.f32 	%f1722, [%rd261+24];
	fma.rn.f32 	%f1723, %f1721, %f1722, %f1720;
	ld.global.f32 	%f1724, [%rd259+28];
	ld.global.f32 	%f1725, [%rd261+28];
	fma.rn.f32 	%f5324, %f1724, %f1725, %f1723;
	add.s32 	%r2518, %r2518, 8;
$L__BB0_161:
	setp.eq.s32 	%p437, %r27, 0;
	@%p437 bra 	$L__BB0_168;
	add.s32 	%r1461, %r27, -1;
	setp.lt.u32 	%p438, %r1461, 3;
	@%p438 bra 	$L__BB0_164;
	add.s32 	%r1462, %r135, %r2518;
	mul.wide.s32 	%rd262, %r1462, 4;
	add.s64 	%rd263, %rd2, %rd262;
	ld.global.f32 	%f1727, [%rd263];
	add.s32 	%r1463, %r2518, %r136;
	mul.wide.s32 	%rd264, %r1463, 4;
	add.s64 	%rd265, %rd1, %rd264;
	ld.global.f32 	%f1728, [%rd265];
	fma.rn.f32 	%f1729, %f1727, %f1728, %f5324;
	ld.global.f32 	%f1730, [%rd263+4];
	ld.global.f32 	%f1731, [%rd265+4];
	fma.rn.f32 	%f1732, %f1730, %f1731, %f1729;
	ld.global.f32 	%f1733, [%rd263+8];
	ld.global.f32 	%f1734, [%rd265+8];
	fma.rn.f32 	%f1735, %f1733, %f1734, %f1732;
	ld.global.f32 	%f1736, [%rd263+12];
	ld.global.f32 	%f1737, [%rd265+12];
	fma.rn.f32 	%f5324, %f1736, %f1737, %f1735;
	add.s32 	%r2518, %r2518, 4;
$L__BB0_164:
	setp.eq.s32 	%p439, %r36, 0;
	@%p439 bra 	$L__BB0_168;
	setp.eq.s32 	%p440, %r36, 1;
	add.s32 	%r1464, %r135, %r2518;
	mul.wide.s32 	%rd266, %r1464, 4;
	add.s64 	%rd9, %rd2, %rd266;
	ld.global.f32 	%f1738, [%rd9];
	add.s32 	%r1465, %r2518, %r136;
	mul.wide.s32 	%rd267, %r1465, 4;
	add.s64 	%rd10, %rd1, %rd267;
	ld.global.f32 	%f1739, [%rd10];
	fma.rn.f32 	%f5324, %f1738, %f1739, %f5324;
	@%p440 bra 	$L__BB0_168;
	setp.eq.s32 	%p441, %r36, 2;
	ld.global.f32 	%f1740, [%rd9+4];
	ld.global.f32 	%f1741, [%rd10+4];
	fma.rn.f32 	%f5324, %f1740, %f1741, %f5324;
	@%p441 bra 	$L__BB0_168;
	ld.global.f32 	%f1742, [%rd9+8];
	ld.global.f32 	%f1743, [%rd10+8];
	fma.rn.f32 	%f5324, %f1742, %f1743, %f5324;
$L__BB0_168:
	add.s32 	%r2515, %r2515, 1;
	setp.lt.s32 	%p442, %r2515, %r76;
	@%p442 bra 	$L__BB0_154;
$L__BB0_169:
	add.s32 	%r2514, %r2514, 1;
	setp.ne.s32 	%p443, %r2514, %r942;
	@%p443 bra 	$L__BB0_152;
	st.global.f32 	[%rd106+8], %f5324;
$L__BB0_171:
	ld.param.u32 	%r2465, [_Z13DPUDirectConviiiiPfiiiiS_iiiiS_iiii_param_12];
	ld.param.u32 	%r2375, [_Z13DPUDirectConviiiiPfiiiiS_iiiiS_iiii_param_11];
	mov.u32 	%r1466, %ctaid.y;
	mov.u32 	%r1467, %ntid.y;
	mov.u32 	%r1468, %tid.y;
	mad.lo.s32 	%r1469, %r1466, %r1467, %r1468;
	mad.lo.s32 	%r1470, %r1469, 7, 1;
	setp.ge.s32 	%p444, %r1470, %r2465;
	setp.ge.s32 	%p445, %r1188, %r949;
	or.pred  	%p446, %p444, %p445;
	setp.ge.s32 	%p447, %r3, %r2375;
	or.pred  	%p448, %p446, %p447;
	@%p448 bra 	$L__BB0_192;
	mov.f32 	%f5335, 0f00000000;
	mov.b32 	%r2521, 0;
$L__BB0_173:
	setp.ge.s32 	%p449, %r75, %r76;
	@%p449 bra 	$L__BB0_190;
	add.s32 	%r1474, %r2521, %r95;
	mad.lo.s32 	%r149, %r1474, %r943, %r74;
	add.s32 	%r1475, %r2521, %r4;
	mul.lo.s32 	%r150, %r1475, %r945;
	mov.u32 	%r2522, %r75;
$L__BB0_175:
	setp.ge.s32 	%p450, %r41, %r40;
	@%p450 bra 	$L__BB0_189;
	setp.gt.u32 	%p451, %r43, -16;
	add.s32 	%r1476, %r2522, %r149;
	mad.lo.s32 	%r152, %r1476, %r944, %r39;
	add.s32 	%r1477, %r150, %r2522;
	mul.lo.s32 	%r153, %r1477, %r946;
	mov.u32 	%r2525, %r42;
	@%p451 bra 	$L__BB0_179;
	mov.b32 	%r2524, 0;
	mov.u32 	%r2525, %r42;
$L__BB0_178:
	.pragma "nounroll";
	add.s32 	%r1479, %r152, %r2525;
	mul.wide.s32 	%rd268, %r1479, 4;
	add.s64 	%rd269, %rd2, %rd268;
	ld.global.f32 	%f1746, [%rd269];
	add.s32 	%r1480, %r2525, %r153;
	mul.wide.s32 	%rd270, %r1480, 4;
	add.s64 	%rd271, %rd1, %rd270;
	ld.global.f32 	%f1747, [%rd271];
	fma.rn.f32 	%f1748, %f1746, %f1747, %f5335;
	ld.global.f32 	%f1749, [%rd269+4];
	ld.global.f32 	%f1750, [%rd271+4];
	fma.rn.f32 	%f1751, %f1749, %f1750, %f1748;
	ld.global.f32 	%f1752, [%rd269+8];
	ld.global.f32 	%f1753, [%rd271+8];
	fma.rn.f32 	%f1754, %f1752, %f1753, %f1751;
	ld.global.f32 	%f1755, [%rd269+12];
	ld.global.f32 	%f1756, [%rd271+12];
	fma.rn.f32 	%f1757, %f1755, %f1756, %f1754;
	ld.global.f32 	%f1758, [%rd269+16];
	ld.global.f32 	%f1759, [%rd271+16];
	fma.rn.f32 	%f1760, %f1758, %f1759, %f1757;
	ld.global.f32 	%f1761, [%rd269+20];
	ld.global.f32 	%f1762, [%rd271+20];
	fma.rn.f32 	%f1763, %f1761, %f1762, %f1760;
	ld.global.f32 	%f1764, [%rd269+24];
	ld.global.f32 	%f1765, [%rd271+24];
	fma.rn.f32 	%f1766, %f1764, %f1765, %f1763;
	ld.global.f32 	%f1767, [%rd269+28];
	ld.global.f32 	%f1768, [%rd271+28];
	fma.rn.f32 	%f1769, %f1767, %f1768, %f1766;
	ld.global.f32 	%f1770, [%rd269+32];
	ld.global.f32 	%f1771, [%rd271+32];
	fma.rn.f32 	%f1772, %f1770, %f1771, %f1769;
	ld.global.f32 	%f1773, [%rd269+36];
	ld.global.f32 	%f1774, [%rd271+36];
	fma.rn.f32 	%f1775, %f1773, %f1774, %f1772;
	ld.global.f32 	%f1776, [%rd269+40];
	ld.global.f32 	%f1777, [%rd271+40];
	fma.rn.f32 	%f1778, %f1776, %f1777, %f1775;
	ld.global.f32 	%f1779, [%rd269+44];
	ld.global.f32 	%f1780, [%rd271+44];
	fma.rn.f32 	%f1781, %f1779, %f1780, %f1778;
	ld.global.f32 	%f1782, [%rd269+48];
	ld.global.f32 	%f1783, [%rd271+48];
	fma.rn.f32 	%f1784, %f1782, %f1783, %f1781;
	ld.global.f32 	%f1785, [%rd269+52];
	ld.global.f32 	%f1786, [%rd271+52];
	fma.rn.f32 	%f1787, %f1785, %f1786, %f1784;
	ld.global.f32 	%f1788, [%rd269+56];
	ld.global.f32 	%f1789, [%rd271+56];
	fma.rn.f32 	%f1790, %f1788, %f1789, %f1787;
	ld.global.f32 	%f1791, [%rd269+60];
	ld.global.f32 	%f1792, [%rd271+60];
	fma.rn.f32 	%f5335, %f1791, %f1792, %f1790;
	add.s32 	%r2525, %r2525, 16;
	add.s32 	%r2524, %r2524, 16;
	setp.ne.s32 	%p452, %r2524, %r44;
	@%p452 bra 	$L__BB0_178;
$L__BB0_179:
	setp.eq.s32 	%p453, %r38, 0;
	@%p453 bra 	$L__BB0_189;
	add.s32 	%r1481, %r38, -1;
	setp.lt.u32 	%p454, %r1481, 7;
	@%p454 bra 	$L__BB0_182;
	add.s32 	%r1482, %r152, %r2525;
	mul.wide.s32 	%rd272, %r1482, 4;
	add.s64 	%rd273, %rd2, %rd272;
	ld.global.f32 	%f1794, [%rd273];
	add.s32 	%r1483, %r2525, %r153;
	mul.wide.s32 	%rd274, %r1483, 4;
	add.s64 	%rd275, %rd1, %rd274;
	ld.global.f32 	%f1795, [%rd275];
	fma.rn.f32 	%f1796, %f1794, %f1795, %f5335;
	ld.global.f32 	%f1797, [%rd273+4];
	ld.global.f32 	%f1798, [%rd275+4];
	fma.rn.f32 	%f1799, %f1797, %f1798, %f1796;
	ld.global.f32 	%f1800, [%rd273+8];
	ld.global.f32 	%f1801, [%rd275+8];
	fma.rn.f32 	%f1802, %f1800, %f1801, %f1799;
	ld.global.f32 	%f1803, [%rd273+12];
	ld.global.f32 	%f1804, [%rd275+12];
	fma.rn.f32 	%f1805, %f1803, %f1804, %f1802;
	ld.global.f32 	%f1806, [%rd273+16];
	ld.global.f32 	%f1807, [%rd275+16];
	fma.rn.f32 	%f1808, %f1806, %f1807, %f1805;
	ld.global.f32 	%f1809, [%rd273+20];
	ld.global.f32 	%f1810, [%rd275+20];
	fma.rn.f32 	%f1811, %f1809, %f1810, %f1808;
	ld.global.f32 	%f1812, [%rd273+24];
	ld.global.f32 	%f1813, [%rd275+24];
	fma.rn.f32 	%f1814, %f1812, %f1813, %f1811;
	ld.global.f32 	%f1815, [%rd273+28];
	ld.global.f32 	%f1816, [%rd275+28];
	fma.rn.f32 	%f5335, %f1815, %f1816, %f1814;
	add.s32 	%r2525, %r2525, 8;
$L__BB0_182:
	setp.eq.s32 	%p455, %r37, 0;
	@%p455 bra 	$L__BB0_189;
	add.s32 	%r1484, %r37, -1;
	setp.lt.u32 	%p456, %r1484, 3;
	@%p456 bra 	$L__BB0_185;
	add.s32 	%r1485, %r152, %r2525;
	mul.wide.s32 	%rd276, %r1485, 4;
	add.s64 	%rd277, %rd2, %rd276;
	ld.global.f32 	%f1818, [%rd277];
	add.s32 	%r1486, %r2525, %r153;
	mul.wide.s32 	%rd278, %r1486, 4;
	add.s64 	%rd279, %rd1, %rd278;
	ld.global.f32 	%f1819, [%rd279];
	fma.rn.f32 	%f1820, %f1818, %f1819, %f5335;
	ld.global.f32 	%f1821, [%rd277+4];
	ld.global.f32 	%f1822, [%rd279+4];
	fma.rn.f32 	%f1823, %f1821, %f1822, %f1820;
	ld.global.f32 	%f1824, [%rd277+8];
	ld.global.f32 	%f1825, [%rd279+8];
	fma.rn.f32 	%f1826, %f1824, %f1825, %f1823;
	ld.global.f32 	%f1827, [%rd277+12];
	ld.global.f32 	%f1828, [%rd279+12];
	fma.rn.f32 	%f5335, %f1827, %f1828, %f1826;
	add.s32 	%r2525, %r2525, 4;
$L__BB0_185:
	setp.eq.s32 	%p457, %r45, 0;
	@%p457 bra 	$L__BB0_189;
	setp.eq.s32 	%p458, %r45, 1;
	add.s32 	%r1487, %r152, %r2525;
	mul.wide.s32 	%rd280, %r1487, 4;
	add.s64 	%rd11, %rd2, %rd280;
	ld.global.f32 	%f1829, [%rd11];
	add.s32 	%r1488, %r2525, %r153;
	mul.wide.s32 	%rd281, %r1488, 4;
	add.s64 	%rd12, %rd1, %rd281;
	ld.global.f32 	%f1830, [%rd12];
	fma.rn.f32 	%f5335, %f1829, %f1830, %f5335;
	@%p458 bra 	$L__BB0_189;
	setp.eq.s32 	%p459, %r45, 2;
	ld.global.f32 	%f1831, [%rd11+4];
	ld.global.f32 	%f1832, [%rd12+4];
	fma.rn.f32 	%f5335, %f1831, %f1832, %f5335;
	@%p459 bra 	$L__BB0_189;
	ld.global.f32 	%f1833, [%rd11+8];
	ld.global.f32 	%f1834, [%rd12+8];
	fma.rn.f32 	%f5335, %f1833, %f1834, %f5335;
$L__BB0_189:
	add.s32 	%r2522, %r2522, 1;
	setp.lt.s32 	%p460, %r2522, %r76;
	@%p460 bra 	$L__BB0_175;
$L__BB0_190:
	add.s32 	%r2521, %r2521, 1;
	setp.ne.s32 	%p461, %r2521, %r942;
	@%p461 bra 	$L__BB0_173;
	st.global.f32 	[%rd106+12], %f5335;
$L__BB0_192:
	ld.param.u32 	%r2466, [_Z13DPUDirectConviiiiPfiiiiS_iiiiS_iiii_param_12];
	ld.param.u32 	%r2376, [_Z13DPUDirectConviiiiPfiiiiS_iiiiS_iiii_param_11];
	mov.u32 	%r1489, %ctaid.y;
	mov.u32 	%r1490, %ntid.y;
	mov.u32 	%r1491, %tid.y;
	mad.lo.s32 	%r1492, %r1489, %r1490, %r1491;
	mad.lo.s32 	%r1493, %r1492, 7, 1;
	setp.ge.s32 	%p462, %r1493, %r2466;
	setp.ge.s32 	%p463, %r1196, %r949;
	or.pred  	%p464, %p462, %p463;
	setp.ge.s32 	%p465, %r3, %r2376;
	or.pred  	%p466, %p464, %p465;
	@%p466 bra 	$L__BB0_213;
	mov.f32 	%f5346, 0f00000000;
	mov.b32 	%r2528, 0;
$L__BB0_194:
	setp.ge.s32 	%p467, %r75, %r76;
	@%p467 bra 	$L__BB0_211;
	add.s32 	%r1497, %r2528, %r95;
	mad.lo.s32 	%r166, %r1497, %r943, %r74;
	add.s32 	%r1498, %r2528, %r4;
	mul.lo.s32 	%r167, %r1498, %r945;
	mov.u32 	%r2529, %r75;
$L__BB0_196:
	setp.ge.s32 	%p468, %r50, %r49;
	@%p468 bra 	$L__BB0_210;
	setp.gt.u32 	%p469, %r52, -16;
	add.s32 	%r1499, %r2529, %r166;
	mad.lo.s32 	%r169, %r1499, %r944, %r48;
	add.s32 	%r1500, %r167, %r2529;
	mul.lo.s32 	%r170, %r1500, %r946;
	mov.u32 	%r2532, %r51;
	@%p469 bra 	$L__BB0_200;
	mov.b32 	%r2531, 0;
	mov.u32 	%r2532, %r51;
$L__BB0_199:
	.pragma "nounroll";
	add.s32 	%r1502, %r169, %r2532;
	mul.wide.s32 	%rd282, %r1502, 4;
	add.s64 	%rd283, %rd2, %rd282;
	ld.global.f32 	%f1837, [%rd283];
	add.s32 	%r1503, %r2532, %r170;
	mul.wide.s32 	%rd284, %r1503, 4;
	add.s64 	%rd285, %rd1, %rd284;
	ld.global.f32 	%f1838, [%rd285];
	fma.rn.f32 	%f1839, %f1837, %f1838, %f5346;
	ld.global.f32 	%f1840, [%rd283+4];
	ld.global.f32 	%f1841, [%rd285+4];
	fma.rn.f32 	%f1842, %f1840, %f1841, %f1839;
	ld.global.f32 	%f1843, [%rd283+8];
	ld.global.f32 	%f1844, [%rd285+8];
	fma.rn.f32 	%f1845, %f1843, %f1844, %f1842;
	ld.global.f32 	%f1846, [%rd283+12];
	ld.global.f32 	%f1847, [%rd285+12];
	fma.rn.f32 	%f1848, %f1846, %f1847, %f1845;
	ld.global.f32 	%f1849, [%rd283+16];
	ld.global.f32 	%f1850, [%rd285+16];
	fma.rn.f32 	%f1851, %f1849, %f1850, %f1848;
	ld.global.f32 	%f1852, [%rd283+20];
	ld.global.f32 	%f1853, [%rd285+20];
	fma.rn.f32 	%f1854, %f1852, %f1853, %f1851;
	ld.global.f32 	%f1855, [%rd283+24];
	ld.global.f32 	%f1856, [%rd285+24];
	fma.rn.f32 	%f1857, %f1855, %f1856, %f1854;
	ld.global.f32 	%f1858, [%rd283+28];
	ld.global.f32 	%f1859, [%rd285+28];
	fma.rn.f32 	%f1860, %f1858, %f1859, %f1857;
	ld.global.f32 	%f1861, [%rd283+32];
	ld.global.f32 	%f1862, [%rd285+32];
	fma.rn.f32 	%f1863, %f1861, %f1862, %f1860;
	ld.global.f32 	%f1864, [%rd283+36];
	ld.global.f32 	%f1865, [%rd285+36];
	fma.rn.f32 	%f1866, %f1864, %f1865, %f1863;
	ld.global.f32 	%f1867, [%rd283+40];
	ld.global.f32 	%f1868, [%rd285+40];
	fma.rn.f32 	%f1869, %f1867, %f1868, %f1866;
	ld.global.f32 	%f1870, [%rd283+44];
	ld.global.f32 	%f1871, [%rd285+44];
	fma.rn.f32 	%f1872, %f1870, %f1871, %f1869;
	ld.global.f32 	%f1873, [%rd283+48];
	ld.global.f32 	%f1874, [%rd285+48];
	fma.rn.f32 	%f1875, %f1873, %f1874, %f1872;
	ld.global.f32 	%f1876, [%rd283+52];
	ld.global.f32 	%f1877, [%rd285+52];
	fma.rn.f32 	%f1878, %f1876, %f1877, %f1875;
	ld.global.f32 	%f1879, [%rd283+56];
	ld.global.f32 	%f1880, [%rd285+56];
	fma.rn.f32 	%f1881, %f1879, %f1880, %f1878;
	ld.global.f32 	%f1882, [%rd283+60];
	ld.global.f32 	%f1883, [%rd285+60];
	fma.rn.f32 	%f5346, %f1882, %f1883, %f1881;
	add.s32 	%r2532, %r2532, 16;
	add.s32 	%r2531, %r2531, 16;
	setp.ne.s32 	%p470, %r2531, %r53;
	@%p470 bra 	$L__BB0_199;
$L__BB0_200:
	setp.eq.s32 	%p471, %r47, 0;
	@%p471 bra 	$L__BB0_210;
	add.s32 	%r1504, %r47, -1;
	setp.lt.u32 	%p472, %r1504, 7;
	@%p472 bra 	$L__BB0_203;
	add.s32 	%r1505, %r169, %r2532;
	mul.wide.s32 	%rd286, %r1505, 4;
	add.s64 	%rd287, %rd2, %rd286;
	ld.global.f32 	%f1885, [%rd287];
	add.s32 	%r1506, %r2532, %r170;
	mul.wide.s32 	%rd288, %r1506, 4;
	add.s64 	%rd289, %rd1, %rd288;
	ld.global.f32 	%f1886, [%rd289];
	fma.rn.f32 	%f1887, %f1885, %f1886, %f5346;
	ld.global.f32 	%f1888, [%rd287+4];
	ld.global.f32 	%f1889, [%rd289+4];
	fma.rn.f32 	%f1890, %f1888, %f1889, %f1887;
	ld.global.f32 	%f1891, [%rd287+8];
	ld.global.f32 	%f1892, [%rd289+8];
	fma.rn.f32 	%f1893, %f1891, %f1892, %f1890;
	ld.global.f32 	%f1894, [%rd287+12];
	ld.global.f32 	%f1895, [%rd289+12];
	fma.rn.f32 	%f1896, %f1894, %f1895, %f1893;
	ld.global.f32 	%f1897, [%rd287+16];
	ld.global.f32 	%f1898, [%rd289+16];
	fma.rn.f32 	%f1899, %f1897, %f1898, %f1896;
	ld.global.f32 	%f1900, [%rd287+20];
	ld.global.f32 	%f1901, [%rd289+20];
	fma.rn.f32 	%f1902, %f1900, %f1901, %f1899;
	ld.global.f32 	%f1903, [%rd287+24];
	ld.global.f32 	%f1904, [%rd289+24];
	fma.rn.f32 	%f1905, %f1903, %f1904, %f1902;
	ld.global.f32 	%f1906, [%rd287+28];
	ld.global.f32 	%f1907, [%rd289+28];
	fma.rn.f32 	%f5346, %f1906, %f1907, %f1905;
	add.s32 	%r2532, %r2532, 8;
$L__BB0_203:
	setp.eq.s32 	%p473, %r46, 0;
	@%p473 bra 	$L__BB0_210;
	add.s32 	%r1507, %r46, -1;
	setp.lt.u32 	%p474, %r1507, 3;
	@%p474 bra 	$L__BB0_206;
	add.s32 	%r1508, %r169, %r2532;
	mul.wide.s32 	%rd290, %r1508, 4;
	add.s64 	%rd291, %rd2, %rd290;
	ld.global.f32 	%f1909, [%rd291];
	add.s32 	%r1509, %r2532, %r170;
	mul.wide.s32 	%rd292, %r1509, 4;
	add.s64 	%rd293, %rd1, %rd292;
	ld.global.f32 	%f1910, [%rd293];
	fma.rn.f32 	%f1911, %f1909, %f1910, %f5346;
	ld.global.f32 	%f1912, [%rd291+4];
	ld.global.f32 	%f1913, [%rd293+4];
	fma.rn.f32 	%f1914, %f1912, %f1913, %f1911;
	ld.global.f32 	%f1915, [%rd291+8];
	ld.global.f32 	%f1916, [%rd293+8];
	fma.rn.f32 	%f1917, %f1915, %f1916, %f1914;
	ld.global.f32 	%f1918, [%rd291+12];
	ld.global.f32 	%f1919, [%rd293+12];
	fma.rn.f32 	%f5346, %f1918, %f1919, %f1917;
	add.s32 	%r2532, %r2532, 4;
$L__BB0_206:
	setp.eq.s32 	%p475, %r54, 0;
	@%p475 bra 	$L__BB0_210;
	setp.eq.s32 	%p476, %r54, 1;
	add.s32 	%r1510, %r169, %r2532;
	mul.wide.s32 	%rd294, %r1510, 4;
	add.s64 	%rd13, %rd2, %rd294;
	ld.global.f32 	%f1920, [%rd13];
	add.s32 	%r1511, %r2532, %r170;
	mul.wide.s32 	%rd295, %r1511, 4;
	add.s64 	%rd14, %rd1, %rd295;
	ld.global.f32 	%f1921, [%rd14];
	fma.rn.f32 	%f5346, %f1920, %f1921, %f5346;
	@%p476 bra 	$L__BB0_210;
	setp.eq.s32 	%p477, %r54, 2;
	ld.global.f32 	%f1922, [%rd13+4];
	ld.global.f32 	%f1923, [%rd14+4];
	fma.rn.f32 	%f5346, %f1922, %f1923, %f5346;
	@%p477 bra 	$L__BB0_210;
	ld.global.f32 	%f1924, [%rd13+8];
	ld.global.f32 	%f1925, [%rd14+8];
	fma.rn.f32 	%f5346, %f1924, %f1925, %f5346;
$L__BB0_210:
	add.s32 	%r2529, %r2529, 1;
	setp.lt.s32 	%p478, %r2529, %r76;
	@%p478 bra 	$L__BB0_196;
$L__BB0_211:
	add.s32 	%r2528, %r2528, 1;
	setp.ne.s32 	%p479, %r2528, %r942;
	@%p479 bra 	$L__BB0_194;
	st.global.f32 	[%rd106+16], %f5346;
$L__BB0_213:
	ld.param.u32 	%r2467, [_Z13DPUDirectConviiiiPfiiiiS_iiiiS_iiii_param_12];
	ld.param.u32 	%r2377, [_Z13DPUDirectConviiiiPfiiiiS_iiiiS_iiii_param_11];
	mov.u32 	%r1512, %ctaid.y;
	mov.u32 	%r1513, %ntid.y;
	mov.u32 	%r1514, %tid.y;
	mad.lo.s32 	%r1515, %r1512, %r1513, %r1514;
	mad.lo.s32 	%r1516, %r1515, 7, 1;
	setp.ge.s32 	%p480, %r1516, %r2467;
	setp.ge.s32 	%p481, %r1204, %r949;
	or.pred  	%p482, %p480, %p481;
	setp.ge.s32 	%p483, %r3, %r2377;
	or.pred  	%p484, %p482, %p483;
	@%p484 bra 	$L__BB0_234;
	mov.f32 	%f5357, 0f00000000;
	mov.b32 	%r2535, 0;
$L__BB0_215:
	setp.ge.s32 	%p485, %r75, %r76;
	@%p485 bra 	$L__BB0_232;
	add.s32 	%r1520, %r2535, %r95;
	mad.lo.s32 	%r183, %r1520, %r943, %r74;
	add.s32 	%r1521, %r2535, %r4;
	mul.lo.s32 	%r184, %r1521, %r945;
	mov.u32 	%r2536, %r75;
$L__BB0_217:
	setp.ge.s32 	%p486, %r59, %r58;
	@%p486 bra 	$L__BB0_231;
	setp.gt.u32 	%p487, %r61, -16;
	add.s32 	%r1522, %r2536, %r183;
	mad.lo.s32 	%r186, %r1522, %r944, %r57;
	add.s32 	%r1523, %r184, %r2536;
	mul.lo.s32 	%r187, %r1523, %r946;
	mov.u32 	%r2539, %r60;
	@%p487 bra 	$L__BB0_221;
	mov.b32 	%r2538, 0;
	mov.u32 	%r2539, %r60;
$L__BB0_220:
	.pragma "nounroll";
	add.s32 	%r1525, %r186, %r2539;
	mul.wide.s32 	%rd296, %r1525, 4;
	add.s64 	%rd297, %rd2, %rd296;
	ld.global.f32 	%f1928, [%rd297];
	add.s32 	%r1526, %r2539, %r187;
	mul.wide.s32 	%rd298, %r1526, 4;
	add.s64 	%rd299, %rd1, %rd298;
	ld.global.f32 	%f1929, [%rd299];
	fma.rn.f32 	%f1930, %f1928, %f1929, %f5357;
	ld.global.f32 	%f1931, [%rd297+4];
	ld.global.f32 	%f1932, [%rd299+4];
	fma.rn.f32 	%f1933, %f1931, %f1932, %f1930;
	ld.global.f32 	%f1934, [%rd297+8];
	ld.global.f32 	%f1935, [%rd299+8];
	fma.rn.f32 	%f1936, %f1934, %f1935, %f1933;
	ld.global.f32 	%f1937, [%rd297+12];
	ld.global.f32 	%f1938, [%rd299+12];
	fma.rn.f32 	%f1939, %f1937, %f1938, %f1936;
	ld.global.f32 	%f1940, [%rd297+16];
	ld.global.f32 	%f1941, [%rd299+16];
	fma.rn.f32 	%f1942, %f1940, %f1941, %f1939;
	ld.global.f32 	%f1943, [%rd297+20];
	ld.global.f32 	%f1944, [%rd299+20];
	fma.rn.f32 	%f1945, %f1943, %f1944, %f1942;
	ld.global.f32 	%f1946, [%rd297+24];
	ld.global.f32 	%f1947, [%rd299+24];
	fma.rn.f32 	%f1948, %f1946, %f1947, %f1945;
	ld.global.f32 	%f1949, [%rd297+28];
	ld.global.f32 	%f1950, [%rd299+28];
	fma.rn.f32 	%f1951, %f1949, %f1950, %f1948;
	ld.global.f32 	%f1952, [%rd297+32];
	ld.global.f32 	%f1953, [%rd299+32];
	fma.rn.f32 	%f1954, %f1952, %f1953, %f1951;
	ld.global.f32 	%f1955, [%rd297+36];
	ld.global.f32 	%f1956, [%rd299+36];
	fma.rn.f32 	%f1957, %f1955, %f1956, %f1954;
	ld.global.f32 	%f1958, [%rd297+40];
	ld.global.f32 	%f1959, [%rd299+40];
	fma.rn.f32 	%f1960, %f1958, %f1959, %f1957;
	ld.global.f32 	%f1961, [%rd297+44];
	ld.global.f32 	%f1962, [%rd299+44];
	fma.rn.f32 	%f1963, %f1961, %f1962, %f1960;
	ld.global.f32 	%f1964, [%rd297+48];
	ld.global.f32 	%f1965, [%rd299+48];
	fma.rn.f32 	%f1966, %f1964, %f1965, %f1963;
	ld.global.f32 	%f1967, [%rd297+52];
	ld.global.f32 	%f1968, [%rd299+52];
	fma.rn.f32 	%f1969, %f1967, %f1968, %f1966;
	ld.global.f32 	%f1970, [%rd297+56];
	ld.global.f32 	%f1971, [%rd299+56];
	fma.rn.f32 	%f1972, %f1970, %f1971, %f1969;
	ld.global.f32 	%f1973, [%rd297+60];
	ld.global.f32 	%f1974, [%rd299+60];
	fma.rn.f32 	%f5357, %f1973, %f1974, %f1972;
	add.s32 	%r2539, %r2539, 16;
	add.s32 	%r2538, %r2538, 16;
	setp.ne.s32 	%p488, %r2538, %r62;
	@%p488 bra 	$L__BB0_220;
$L__BB0_221:
	setp.eq.s32 	%p489, %r56, 0;
	@%p489 bra 	$L__BB0_231;
	add.s32 	%r1527, %r56, -1;
	setp.lt.u32 	%p490, %r1527, 7;
	@%p490 bra 	$L__BB0_224;
	add.s32 	%r1528, %r186, %r2539;
	mul.wide.s32 	%rd300, %r1528, 4;
	add.s64 	%rd301, %rd2, %rd300;
	ld.global.f32 	%f1976, [%rd301];
	add.s32 	%r1529, %r2539, %r187;
	mul.wide.s32 	%rd302, %r1529, 4;
	add.s64 	%rd303, %rd1, %rd302;
	ld.global.f32 	%f1977, [%rd303];
	fma.rn.f32 	%f1978, %f1976, %f1977, %f5357;
	ld.global.f32 	%f1979, [%rd301+4];
	ld.global.f32 	%f1980, [%rd303+4];
	fma.rn.f32 	%f1981, %f1979, %f1980, %f1978;
	ld.global.f32 	%f1982, [%rd301+8];
	ld.global.f32 	%f1983, [%rd303+8];
	fma.rn.f32 	%f1984, %f1982, %f1983, %f1981;
	ld.global.f32 	%f1985, [%rd301+12];
	ld.global.f32 	%f1986, [%rd303+12];
	fma.rn.f32 	%f1987, %f1985, %f1986, %f1984;
	ld.global.f32 	%f1988, [%rd301+16];
	ld.global.f32 	%f1989, [%rd303+16];
	fma.rn.f32 	%f1990, %f1988, %f1989, %f1987;
	ld.global.f32 	%f1991, [%rd301+20];
	ld.global.f32 	%f1992, [%rd303+20];
	fma.rn.f32 	%f1993, %f1991, %f1992, %f1990;
	ld.global.f32 	%f1994, [%rd301+24];
	ld.global.f32 	%f1995, [%rd303+24];
	fma.rn.f32 	%f1996, %f1994, %f1995, %f1993;
	ld.global.f32 	%f1997, [%rd301+28];
	ld.global.f32 	%f1998, [%rd303+28];
	fma.rn.f32 	%f5357, %f1997, %f1998, %f1996;
	add.s32 	%r2539, %r2539, 8;
$L__BB0_224:
	setp.eq.s32 	%p491, %r55, 0;
	@%p491 bra 	$L__BB0_231;
	add.s32 	%r1530, %r55, -1;
	setp.lt.u32 	%p492, %r1530, 3;
	@%p492 bra 	$L__BB0_227;
	add.s32 	%r1531, %r186, %r2539;
	mul.wide.s32 	%rd304, %r1531, 4;
	add.s64 	%rd305, %rd2, %rd304;
	ld.global.f32 	%f2000, [%rd305];
	add.s32 	%r1532, %r2539, %r187;
	mul.wide.s32 	%rd306, %r1532, 4;
	add.s64 	%rd307, %rd1, %rd306;
	ld.global.f32 	%f2001, [%rd307];
	fma.rn.f32 	%f2002, %f2000, %f2001, %f5357;
	ld.global.f32 	%f2003, [%rd305+4];
	ld.global.f32 	%f2004, [%rd307+4];
	fma.rn.f32 	%f2005, %f2003, %f2004, %f2002;
	ld.global.f32 	%f2006, [%rd305+8];
	ld.global.f32 	%f2007, [%rd307+8];
	fma.rn.f32 	%f2008, %f2006, %f2007, %f2005;
	ld.global.f32 	%f2009, [%rd305+12];
	ld.global.f32 	%f2010, [%rd307+12];
	fma.rn.f32 	%f5357, %f2009, %f2010, %f2008;
	add.s32 	%r2539, %r2539, 4;
$L__BB0_227:
	setp.eq.s32 	%p493, %r63, 0;
	@%p493 bra 	$L__BB0_231;
	setp.eq.s32 	%p494, %r63, 1;
	add.s32 	%r1533, %r186, %r2539;
	mul.wide.s32 	%rd308, %r1533, 4;
	add.s64 	%rd15, %rd2, %rd308;
	ld.global.f32 	%f2011, [%rd15];
	add.s32 	%r1534, %r2539, %r187;
	mul.wide.s32 	%rd309, %r1534, 4;
	add.s64 	%rd16, %rd1, %rd309;
	ld.global.f32 	%f2012, [%rd16];
	fma.rn.f32 	%f5357, %f2011, %f2012, %f5357;
	@%p494 bra 	$L__BB0_231;
	setp.eq.s32 	%p495, %r63, 2;
	ld.global.f32 	%f2013, [%rd15+4];
	ld.global.f32 	%f2014, [%rd16+4];
	fma.rn.f32 	%f5357, %f2013, %f2014, %f5357;
	@%p495 bra 	$L__BB0_231;
	ld.global.f32 	%f2015, [%rd15+8];
	ld.global.f32 	%f2016, [%rd16+8];
	fma.rn.f32 	%f5357, %f2015, %f2016, %f5357;
$L__BB0_231:
	add.s32 	%r2536, %r2536, 1;
	setp.lt.s32 	%p496, %r2536, %r76;
	@%p496 bra 	$L__BB0_217;
$L__BB0_232:
	add.s32 	%r2535, %r2535, 1;
	setp.ne.s32 	%p497, %r2535, %r942;
	@%p497 bra 	$L__BB0_215;
	st.global.f32 	[%rd106+20], %f5357;
$L__BB0_234:
	ld.param.u32 	%r2468, [_Z13DPUDirectConviiiiPfiiiiS_iiiiS_iiii_param_12];
	ld.param.u32 	%r2378, [_Z13DPUDirectConviiiiPfiiiiS_iiiiS_iiii_param_11];
	mov.u32 	%r1535, %ctaid.y;
	mov.u32 	%r1536, %ntid.y;
	mov.u32 	%r1537, %tid.y;
	mad.lo.s32 	%r1538, %r1535, %r1536, %r1537;
	mad.lo.s32 	%r1539, %r1538, 7, 1;
	setp.ge.s32 	%p498, %r1539, %r2468;
	setp.ge.s32 	%p499, %r1212, %r949;
	or.pred  	%p500, %p498, %p499;
	setp.ge.s32 	%p501, %r3, %r2378;
	or.pred  	%p502, %p500, %p501;
	@%p502 bra 	$L__BB0_255;
	mov.f32 	%f5368, 0f00000000;
	mov.b32 	%r2542, 0;
$L__BB0_236:
	setp.ge.s32 	%p503, %r75, %r76;
	@%p503 bra 	$L__BB0_253;
	add.s32 	%r1543, %r2542, %r95;
	mad.lo.s32 	%r200, %r1543, %r943, %r74;
	add.s32 	%r1544, %r2542, %r4;
	mul.lo.s32 	%r201, %r1544, %r945;
	mov.u32 	%r2543, %r75;
$L__BB0_238:
	setp.ge.s32 	%p504, %r69, %r68;
	@%p504 bra 	$L__BB0_252;
	setp.gt.u32 	%p505, %r71, -16;
	add.s32 	%r1545, %r2543, %r200;
	mad.lo.s32 	%r203, %r1545, %r944, %r67;
	add.s32 	%r1546, %r201, %r2543;
	mul.lo.s32 	%r204, %r1546, %r946;
	mov.u32 	%r2546, %r70;
	@%p505 bra 	$L__BB0_242;
	mov.b32 	%r2545, 0;
	mov.u32 	%r2546, %r70;
$L__BB0_241:
	.pragma "nounroll";
	add.s32 	%r1548, %r203, %r2546;
	mul.wide.s32 	%rd310, %r1548, 4;
	add.s64 	%rd311, %rd2, %rd310;
	ld.global.f32 	%f2019, [%rd311];
	add.s32 	%r1549, %r2546, %r204;
	mul.wide.s32 	%rd312, %r1549, 4;
	add.s64 	%rd313, %rd1, %rd312;
	ld.global.f32 	%f2020, [%rd313];
	fma.rn.f32 	%f2021, %f2019, %f2020, %f5368;
	ld.global.f32 	%f2022, [%rd311+4];
	ld.global.f32 	%f2023, [%rd313+4];
	fma.rn.f32 	%f2024, %f2022, %f2023, %f2021;
	ld.global.f32 	%f2025, [%rd311+8];
	ld.global.f32 	%f2026, [%rd313+8];
	fma.rn.f32 	%f2027, %f2025, %f2026, %f2024;
	ld.global.f32 	%f2028, [%rd311+12];
	ld.global.f32 	%f2029, [%rd313+12];
	fma.rn.f32 	%f2030, %f2028, %f2029, %f2027;
	ld.global.f32 	%f2031, [%rd311+16];
	ld.global.f32 	%f2032, [%rd313+16];
	fma.rn.f32 	%f2033, %f2031, %f2032, %f2030;
	ld.global.f32 	%f2034, [%rd311+20];
	ld.global.f32 	%f2035, [%rd313+20];
	fma.rn.f32 	%f2036, %f2034, %f2035, %f2033;
	ld.global.f32 	%f2037, [%rd311+24];
	ld.global.f32 	%f2038, [%rd313+24];
	fma.rn.f32 	%f2039, %f2037, %f2038, %f2036;
	ld.global.f32 	%f2040, [%rd311+28];
	ld.global.f32 	%f2041, [%rd313+28];
	fma.rn.f32 	%f2042, %f2040, %f2041, %f2039;
	ld.global.f32 	%f2043, [%rd311+32];
	ld.global.f32 	%f2044, [%rd313+32];
	fma.rn.f32 	%f2045, %f2043, %f2044, %f2042;
	ld.global.f32 	%f2046, [%rd311+36];
	ld.global.f32 	%f2047, [%rd313+36];
	fma.rn.f32 	%f2048, %f2046, %f2047, %f2045;
	ld.global.f32 	%f2049, [%rd311+40];
	ld.global.f32 	%f2050, [%rd313+40];
	fma.rn.f32 	%f2051, %f2049, %f2050, %f2048;
	ld.global.f32 	%f2052, [%rd311+44];
	ld.global.f32 	%f2053, [%rd313+44];
	fma.rn.f32 	%f2054, %f2052, %f2053, %f2051;
	ld.global.f32 	%f2055, [%rd311+48];
	ld.global.f32 	%f2056, [%rd313+48];
	fma.rn.f32 	%f2057, %f2055, %f2056, %f2054;
	ld.global.f32 	%f2058, [%rd311+52];
	ld.global.f32 	%f2059, [%rd313+52];
	fma.rn.f32 	%f2060, %f2058, %f2059, %f2057;
	ld.global.f32 	%f2061, [%rd311+56];
	ld.global.f32 	%f2062, [%rd313+56];
	fma.rn.f32 	%f2063, %f2061, %f2062, %f2060;
	ld.global.f32 	%f2064, [%rd311+60];
	ld.global.f32 	%f2065, [%rd313+60];
	fma.rn.f32 	%f5368, %f2064, %f2065, %f2063;
	add.s32 	%r2546, %r2546, 16;
	add.s32 	%r2545, %r2545, 16;
	setp.ne.s32 	%p506, %r2545, %r72;
	@%p506 bra 	$L__BB0_241;
$L__BB0_242:
	setp.eq.s32 	%p507, %r65, 0;
	@%p507 bra 	$L__BB0_252;
	setp.lt.u32 	%p508, %r66, 7;
	@%p508 bra 	$L__BB0_245;
	add.s32 	%r1550, %r203, %r2546;
	mul.wide.s32 	%rd314, %r1550, 4;
	add.s64 	%rd315, %rd2, %rd314;
	ld.global.f32 	%f2067, [%rd315];
	add.s32 	%r1551, %r2546, %r204;
	mul.wide.s32 	%rd316, %r1551, 4;
	add.s64 	%rd317, %rd1, %rd316;
	ld.global.f32 	%f2068, [%rd317];
	fma.rn.f32 	%f2069, %f2067, %f2068, %f5368;
	ld.global.f32 	%f2070, [%rd315+4];
	ld.global.f32 	%f2071, [%rd317+4];
	fma.rn.f32 	%f2072, %f2070, %f2071, %f2069;
	ld.global.f32 	%f2073, [%rd315+8];
	ld.global.f32 	%f2074, [%rd317+8];
	fma.rn.f32 	%f2075, %f2073, %f2074, %f2072;
	ld.global.f32 	%f2076, [%rd315+12];
	ld.global.f32 	%f2077, [%rd317+12];
	fma.rn.f32 	%f2078, %f2076, %f2077, %f2075;
	ld.global.f32 	%f2079, [%rd315+16];
	ld.global.f32 	%f2080, [%rd317+16];
	fma.rn.f32 	%f2081, %f2079, %f2080, %f2078;
	ld.global.f32 	%f2082, [%rd315+20];
	ld.global.f32 	%f2083, [%rd317+20];
	fma.rn.f32 	%f2084, %f2082, %f2083, %f2081;
	ld.global.f32 	%f2085, [%rd315+24];
	ld.global.f32 	%f2086, [%rd317+24];
	fma.rn.f32 	%f2087, %f2085, %f2086, %f2084;
	ld.global.f32 	%f2088, [%rd315+28];
	ld.global.f32 	%f2089, [%rd317+28];
	fma.rn.f32 	%f5368, %f2088, %f2089, %f2087;
	add.s32 	%r2546, %r2546, 8;
$L__BB0_245:
	setp.eq.s32 	%p509, %r64, 0;
	@%p509 bra 	$L__BB0_252;
	add.s32 	%r1552, %r64, -1;
	setp.lt.u32 	%p510, %r1552, 3;
	@%p510 bra 	$L__BB0_248;
	add.s32 	%r1553, %r203, %r2546;
	mul.wide.s32 	%rd318, %r1553, 4;
	add.s64 	%rd319, %rd2, %rd318;
	ld.global.f32 	%f2091, [%rd319];
	add.s32 	%r1554, %r2546, %r204;
	mul.wide.s32 	%rd320, %r1554, 4;
	add.s64 	%rd321, %rd1, %rd320;
	ld.global.f32 	%f2092, [%rd321];
	fma.rn.f32 	%f2093, %f2091, %f2092, %f5368;
	ld.global.f32 	%f2094, [%rd319+4];
	ld.global.f32 	%f2095, [%rd321+4];
	fma.rn.f32 	%f2096, %f2094, %f2095, %f2093;
	ld.global.f32 	%f2097, [%rd319+8];
	ld.global.f32 	%f2098, [%rd321+8];
	fma.rn.f32 	%f2099, %f2097, %f2098, %f2096;
	ld.global.f32 	%f2100, [%rd319+12];
	ld.global.f32 	%f2101, [%rd321+12];
	fma.rn.f32 	%f5368, %f2100, %f2101, %f2099;
	add.s32 	%r2546, %r2546, 4;
$L__BB0_248:
	setp.eq.s32 	%p511, %r73, 0;
	@%p511 bra 	$L__BB0_252;
	setp.eq.s32 	%p512, %r73, 1;
	add.s32 	%r1555, %r203, %r2546;
	mul.wide.s32 	%rd322, %r1555, 4;
	add.s64 	%rd17, %rd2, %rd322;
	ld.global.f32 	%f2102, [%rd17];
	add.s32 	%r1556, %r2546, %r204;
	mul.wide.s32 	%rd323, %r1556, 4;
	add.s64 	%rd18, %rd1, %rd323;
	ld.global.f32 	%f2103, [%rd18];
	fma.rn.f32 	%f5368, %f2102, %f2103, %f5368;
	@%p512 bra 	$L__BB0_252;
	setp.eq.s32 	%p513, %r73, 2;
	ld.global.f32 	%f2104, [%rd17+4];
	ld.global.f32 	%f2105, [%rd18+4];
	fma.rn.f32 	%f5368, %f2104, %f2105, %f5368;
	@%p513 bra 	$L__BB0_252;
	ld.global.f32 	%f2106, [%rd17+8];
	ld.global.f32 	%f2107, [%rd18+8];
	fma.rn.f32 	%f5368, %f2106, %f2107, %f5368;
$L__BB0_252:
	add.s32 	%r2543, %r2543, 1;
	setp.lt.s32 	%p514, %r2543, %r76;
	@%p514 bra 	$L__BB0_238;
$L__BB0_253:
	add.s32 	%r2542, %r2542, 1;
	setp.ne.s32 	%p515, %r2542, %r942;
	@%p515 bra 	$L__BB0_236;
	st.global.f32 	[%rd106+24], %f5368;
$L__BB0_255:
	ld.param.u32 	%r2469, [_Z13DPUDirectConviiiiPfiiiiS_iiiiS_iiii_param_12];
	ld.param.u32 	%r2379, [_Z13DPUDirectConviiiiPfiiiiS_iiiiS_iiii_param_11];
	add.s32 	%r1557, %r96, 2;
	mad.lo.s32 	%r1559, %r1557, %r949, %r1;
	mul.wide.s32 	%rd324, %r1559, 4;
	add.s64 	%rd19, %rd3, %rd324;
	mov.u32 	%r1560, %ctaid.y;
	mov.u32 	%r1561, %ntid.y;
	mov.u32 	%r1562, %tid.y;
	mad.lo.s32 	%r1563, %r1560, %r1561, %r1562;
	mad.lo.s32 	%r1564, %r1563, 7, 2;
	setp.ge.s32 	%p516, %r1564, %r2469;
	setp.ge.s32 	%p517, %r1, %r949;
	or.pred  	%p518, %p516, %p517;
	setp.ge.s32 	%p519, %r3, %r2379;
	or.pred  	%p520, %p518, %p519;
	@%p520 bra 	$L__BB0_276;
	mov.f32 	%f5379, 0f00000000;
	mov.b32 	%r2549, 0;
$L__BB0_257:
	setp.ge.s32 	%p521, %r78, %r79;
	@%p521 bra 	$L__BB0_274;
	add.s32 	%r1566, %r2549, %r95;
	mad.lo.s32 	%r217, %r1566, %r943, %r77;
	add.s32 	%r1567, %r2549, %r4;
	mul.lo.s32 	%r218, %r1567, %r945;
	mov.u32 	%r2550, %r78;
$L__BB0_259:
	setp.ge.s32 	%p522, %r9, %r12;
	@%p522 bra 	$L__BB0_273;
	setp.gt.u32 	%p523, %r14, -16;
	add.s32 	%r1568, %r2550, %r217;
	mad.lo.s32 	%r220, %r1568, %r944, %r5;
	add.s32 	%r1569, %r218, %r2550;
	mul.lo.s32 	%r221, %r1569, %r946;
	mov.u32 	%r2553, %r13;
	@%p523 bra 	$L__BB0_263;
	mov.b32 	%r2552, 0;
	mov.u32 	%r2553, %r13;
$L__BB0_262:
	.pragma "nounroll";
	add.s32 	%r1571, %r220, %r2553;
	mul.wide.s32 	%rd325, %r1571, 4;
	add.s64 	%rd326, %rd2, %rd325;
	ld.global.f32 	%f2110, [%rd326];
	add.s32 	%r1572, %r2553, %r221;
	mul.wide.s32 	%rd327, %r1572, 4;
	add.s64 	%rd328, %rd1, %rd327;
	ld.global.f32 	%f2111, [%rd328];
	fma.rn.f32 	%f2112, %f2110, %f2111, %f5379;
	ld.global.f32 	%f2113, [%rd326+4];
	ld.global.f32 	%f2114, [%rd328+4];
	fma.rn.f32 	%f2115, %f2113, %f2114, %f2112;
	ld.global.f32 	%f2116, [%rd326+8];
	ld.global.f32 	%f2117, [%rd328+8];
	fma.rn.f32 	%f2118, %f2116, %f2117, %f2115;
	ld.global.f32 	%f2119, [%rd326+12];
	ld.global.f32 	%f2120, [%rd328+12];
	fma.rn.f32 	%f2121, %f2119, %f2120, %f2118;
	ld.global.f32 	%f2122, [%rd326+16];
	ld.global.f32 	%f2123, [%rd328+16];
	fma.rn.f32 	%f2124, %f2122, %f2123, %f2121;
	ld.global.f32 	%f2125, [%rd326+20];
	ld.global.f32 	%f2126, [%rd328+20];
	fma.rn.f32 	%f2127, %f2125, %f2126, %f2124;
	ld.global.f32 	%f2128, [%rd326+24];
	ld.global.f32 	%f2129, [%rd328+24];
	fma.rn.f32 	%f2130, %f2128, %f2129, %f2127;
	ld.global.f32 	%f2131, [%rd326+28];
	ld.global.f32 	%f2132, [%rd328+28];
	fma.rn.f32 	%f2133, %f2131, %f2132, %f2130;
	ld.global.f32 	%f2134, [%rd326+32];
	ld.global.f32 	%f2135, [%rd328+32];
	fma.rn.f32 	%f2136, %f2134, %f2135, %f2133;
	ld.global.f32 	%f2137, [%rd326+36];
	ld.global.f32 	%f2138, [%rd328+36];
	fma.rn.f32 	%f2139, %f2137, %f2138, %f2136;
	ld.global.f32 	%f2140, [%rd326+40];
	ld.global.f32 	%f2141, [%rd328+40];
	fma.rn.f32 	%f2142, %f2140, %f2141, %f2139;
	ld.global.f32 	%f2143, [%rd326+44];
	ld.global.f32 	%f2144, [%rd328+44];
	fma.rn.f32 	%f2145, %f2143, %f2144, %f2142;
	ld.global.f32 	%f2146, [%rd326+48];
	ld.global.f32 	%f2147, [%rd328+48];
	fma.rn.f32 	%f2148, %f2146, %f2147, %f2145;
	ld.global.f32 	%f2149, [%rd326+52];
	ld.global.f32 	%f2150, [%rd328+52];
	fma.rn.f32 	%f2151, %f2149, %f2150, %f2148;
	ld.global.f32 	%f2152, [%rd326+56];
	ld.global.f32 	%f2153, [%rd328+56];
	fma.rn.f32 	%f2154, %f2152, %f2153, %f2151;
	ld.global.f32 	%f2155, [%rd326+60];
	ld.global.f32 	%f2156, [%rd328+60];
	fma.rn.f32 	%f5379, %f2155, %f2156, %f2154;
	add.s32 	%r2553, %r2553, 16;
	add.s32 	%r2552, %r2552, 16;
	setp.ne.s32 	%p524, %r2552, %r15;
	@%p524 bra 	$L__BB0_262;
$L__BB0_263:
	setp.eq.s32 	%p525, %r11, 0;
	@%p525 bra 	$L__BB0_273;
	add.s32 	%r1573, %r11, -1;
	setp.lt.u32 	%p526, %r1573, 7;
	@%p526 bra 	$L__BB0_266;
	add.s32 	%r1574, %r220, %r2553;
	mul.wide.s32 	%rd329, %r1574, 4;
	add.s64 	%rd330, %rd2, %rd329;
	ld.global.f32 	%f2158, [%rd330];
	add.s32 	%r1575, %r2553, %r221;
	mul.wide.s32 	%rd331, %r1575, 4;
	add.s64 	%rd332, %rd1, %rd331;
	ld.global.f32 	%f2159, [%rd332];
	fma.rn.f32 	%f2160, %f2158, %f2159, %f5379;
	ld.global.f32 	%f2161, [%rd330+4];
	ld.global.f32 	%f2162, [%rd332+4];
	fma.rn.f32 	%f2163, %f2161, %f2162, %f2160;
	ld.global.f32 	%f2164, [%rd330+8];
	ld.global.f32 	%f2165, [%rd332+8];
	fma.rn.f32 	%f2166, %f2164, %f2165, %f2163;
	ld.global.f32 	%f2167, [%rd330+12];
	ld.global.f32 	%f2168, [%rd332+12];
	fma.rn.f32 	%f2169, %f2167, %f2168, %f2166;
	ld.global.f32 	%f2170, [%rd330+16];
	ld.global.f32 	%f2171, [%rd332+16];
	fma.rn.f32 	%f2172, %f2170, %f2171, %f2169;
	ld.global.f32 	%f2173, [%rd330+20];
	ld.global.f32 	%f2174, [%rd332+20];
	fma.rn.f32 	%f2175, %f2173, %f2174, %f2172;
	ld.global.f32 	%f2176, [%rd330+24];
	ld.global.f32 	%f2177, [%rd332+24];
	fma.rn.f32 	%f2178, %f2176, %f2177, %f2175;
	ld.global.f32 	%f2179, [%rd330+28];
	ld.global.f32 	%f2180, [%rd332+28];
	fma.rn.f32 	%f5379, %f2179, %f2180, %f2178;
	add.s32 	%r2553, %r2553, 8;
$L__BB0_266:
	setp.eq.s32 	%p527, %r10, 0;
	@%p527 bra 	$L__BB0_273;
	add.s32 	%r1576, %r10, -1;
	setp.lt.u32 	%p528, %r1576, 3;
	@%p528 bra 	$L__BB0_269;
	add.s32 	%r1577, %r220, %r2553;
	mul.wide.s32 	%rd333, %r1577, 4;
	add.s64 	%rd334, %rd2, %rd333;
	ld.global.f32 	%f2182, [%rd334];
	add.s32 	%r1578, %r2553, %r221;
	mul.wide.s32 	%rd335, %r1578, 4;
	add.s64 	%rd336, %rd1, %rd335;
	ld.global.f32 	%f2183, [%rd336];
	fma.rn.f32 	%f2184, %f2182, %f2183, %f5379;
	ld.global.f32 	%f2185, [%rd334+4];
	ld.global.f32 	%f2186, [%rd336+4];
	fma.rn.f32 	%f2187, %f2185, %f2186, %f2184;
	ld.global.f32 	%f2188, [%rd334+8];
	ld.global.f32 	%f2189, [%rd336+8];
	fma.rn.f32 	%f2190, %f2188, %f2189, %f2187;
	ld.global.f32 	%f2191, [%rd334+12];
	ld.global.f32 	%f2192, [%rd336+12];
	fma.rn.f32 	%f5379, %f2191, %f2192, %f2190;
	add.s32 	%r2553, %r2553, 4;
$L__BB0_269:
	setp.eq.s32 	%p529, %r16, 0;
	@%p529 bra 	$L__BB0_273;
	setp.eq.s32 	%p530, %r16, 1;
	add.s32 	%r1579, %r220, %r2553;
	mul.wide.s32 	%rd337, %r1579, 4;
	add.s64 	%rd20, %rd2, %rd337;
	ld.global.f32 	%f2193, [%rd20];
	add.s32 	%r1580, %r2553, %r221;
	mul.wide.s32 	%rd338, %r1580, 4;
	add.s64 	%rd21, %rd1, %rd338;
	ld.global.f32 	%f2194, [%rd21];
	fma.rn.f32 	%f5379, %f2193, %f2194, %f5379;
	@%p530 bra 	$L__BB0_273;
	setp.eq.s32 	%p531, %r16, 2;
	ld.global.f32 	%f2195, [%rd20+4];
	ld.global.f32 	%f2196, [%rd21+4];
	fma.rn.f32 	%f5379, %f2195, %f2196, %f5379;
	@%p531 bra 	$L__BB0_273;
	ld.global.f32 	%f2197, [%rd20+8];
	ld.global.f32 	%f2198, [%rd21+8];
	fma.rn.f32 	%f5379, %f2197, %f2198, %f5379;
$L__BB0_273:
	add.s32 	%r2550, %r2550, 1;
	setp.lt.s32 	%p532, %r2550, %r79;
	@%p532 bra 	$L__BB0_259;
$L__BB0_274:
	add.s32 	%r2549, %r2549, 1;
	setp.ne.s32 	%p533, %r2549, %r942;
	@%p533 bra 	$L__BB0_257;
	st.global.f32 	[%rd19], %f5379;
$L__BB0_276:
	ld.param.u32 	%r2470, [_Z13DPUDirectConviiiiPfiiiiS_iiiiS_iiii_param_12];
	ld.param.u32 	%r2380, [_Z13DPUDirectConviiiiPfiiiiS_iiiiS_iiii_param_11];
	mov.u32 	%r1581, %ctaid.y;
	mov.u32 	%r1582, %ntid.y;
	mov.u32 	%r1583, %tid.y;
	mad.lo.s32 	%r1584, %r1581, %r1582, %r1583;
	mad.lo.s32 	%r1585, %r1584, 7, 2;
	setp.ge.s32 	%p534, %r1585, %r2470;
	setp.ge.s32 	%p535, %r1173, %r949;
	or.pred  	%p536, %p534, %p535;
	setp.ge.s32 	%p537, %r3, %r2380;
	or.pred  	%p538, %p536, %p537;
	@%p538 bra 	$L__BB0_297;
	mov.f32 	%f5390, 0f00000000;
	mov.b32 	%r2556, 0;
$L__BB0_278:
	setp.ge.s32 	%p539, %r78, %r79;
	@%p539 bra 	$L__BB0_295;
	add.s32 	%r1589, %r2556, %r95;
	mad.lo.s32 	%r234, %r1589, %r943, %r77;
	add.s32 	%r1590, %r2556, %r4;
	mul.lo.s32 	%r235, %r1590, %r945;
	mov.u32 	%r2557, %r78;
$L__BB0_280:
	setp.ge.s32 	%p540, %r22, %r21;
	@%p540 bra 	$L__BB0_294;
	setp.gt.u32 	%p541, %r24, -16;
	add.s32 	%r1591, %r2557, %r234;
	mad.lo.s32 	%r237, %r1591, %r944, %r20;
	add.s32 	%r1592, %r235, %r2557;
	mul.lo.s32 	%r238, %r1592, %r946;
	mov.u32 	%r2560, %r23;
	@%p541 bra 	$L__BB0_284;
	mov.b32 	%r2559, 0;
	mov.u32 	%r2560, %r23;
$L__BB0_283:
	.pragma "nounroll";
	add.s32 	%r1594, %r237, %r2560;
	mul.wide.s32 	%rd339, %r1594, 4;
	add.s64 	%rd340, %rd2, %rd339;
	ld.global.f32 	%f2201, [%rd340];
	add.s32 	%r1595, %r2560, %r238;
	mul.wide.s32 	%rd341, %r1595, 4;
	add.s64 	%rd342, %rd1, %rd341;
	ld.global.f32 	%f2202, [%rd342];
	fma.rn.f32 	%f2203, %f2201, %f2202, %f5390;
	ld.global.f32 	%f2204, [%rd340+4];
	ld.global.f32 	%f2205, [%rd342+4];
	fma.rn.f32 	%f2206, %f2204, %f2205, %f2203;
	ld.global.f32 	%f2207, [%rd340+8];
	ld.global.f32 	%f2208, [%rd342+8];
	fma.rn.f32 	%f2209, %f2207, %f2208, %f2206;
	ld.global.f32 	%f2210, [%rd340+12];
	ld.global.f32 	%f2211, [%rd342+12];
	fma.rn.f32 	%f2212, %f2210, %f2211, %f2209;
	ld.global.f32 	%f2213, [%rd340+16];
	ld.global.f32 	%f2214, [%rd342+16];
	fma.rn.f32 	%f2215, %f2213, %f2214, %f2212;
	ld.global.f32 	%f2216, [%rd340+20];
	ld.global.f32 	%f2217, [%rd342+20];
	fma.rn.f32 	%f2218, %f2216, %f2217, %f2215;
	ld.global.f32 	%f2219, [%rd340+24];
	ld.global.f32 	%f2220, [%rd342+24];
	fma.rn.f32 	%f2221, %f2219, %f2220, %f2218;
	ld.global.f32 	%f2222, [%rd340+28];
	ld.global.f32 	%f2223, [%rd342+28];
	fma.rn.f32 	%f2224, %f2222, %f2223, %f2221;
	ld.global.f32 	%f2225, [%rd340+32];
	ld.global.f32 	%f2226, [%rd342+32];
	fma.rn.f32 	%f2227, %f2225, %f2226, %f2224;
	ld.global.f32 	%f2228, [%rd340+36];
	ld.global.f32 	%f2229, [%rd342+36];
	fma.rn.f32 	%f2230, %f2228, %f2229, %f2227;
	ld.global.f32 	%f2231, [%rd340+40];
	ld.global.f32 	%f2232, [%rd342+40];
	fma.rn.f32 	%f2233, %f2231, %f2232, %f2230;
	ld.global.f32 	%f2234, [%rd340+44];
	ld.global.f32 	%f2235, [%rd342+44];
	fma.rn.f32 	%f2236, %f2234, %f2235, %f2233;
	ld.global.f32 	%f2237, [%rd340+48];
	ld.global.f32 	%f2238, [%rd342+48];
	fma.rn.f32 	%f2239, %f2237, %f2238, %f2236;
	ld.global.f32 	%f2240, [%rd340+52];
	ld.global.f32 	%f2241, [%rd342+52];
	fma.rn.f32 	%f2242, %f2240, %f2241, %f2239;
	ld.global.f32 	%f2243, [%rd340+56];
	ld.global.f32 	%f2244, [%rd342+56];
	fma.rn.f32 	%f2245, %f2243, %f2244, %f2242;
	ld.global.f32 	%f2246, [%rd340+60];
	ld.global.f32 	%f2247, [%rd342+60];
	fma.rn.f32 	%f5390, %f2246, %f2247, %f2245;
	add.s32 	%r2560, %r2560, 16;
	add.s32 	%r2559, %r2559, 16;
	setp.ne.s32 	%p542, %r2559, %r25;
	@%p542 bra 	$L__BB0_283;
$L__BB0_284:
	setp.eq.s32 	%p543, %r18, 0;
	@%p543 bra 	$L__BB0_294;
	setp.lt.u32 	%p544, %r19, 7;
	@%p544 bra 	$L__BB0_287;
	add.s32 	%r1596, %r237, %r2560;
	mul.wide.s32 	%rd343, %r1596, 4;
	add.s64 	%rd344, %rd2, %rd343;
	ld.global.f32 	%f2249, [%rd344];
	add.s32 	%r1597, %r2560, %r238;
	mul.wide.s32 	%rd345, %r1597, 4;
	add.s64 	%rd346, %rd1, %rd345;
	ld.global.f32 	%f2250, [%rd346];
	fma.rn.f32 	%f2251, %f2249, %f2250, %f5390;
	ld.global.f32 	%f2252, [%rd344+4];
	ld.global.f32 	%f2253, [%rd346+4];
	fma.rn.f32 	%f2254, %f2252, %f2253, %f2251;
	ld.global.f32 	%f2255, [%rd344+8];
	ld.global.f32 	%f2256, [%rd346+8];
	fma.rn.f32 	%f2257, %f2255, %f2256, %f2254;
	ld.global.f32 	%f2258, [%rd344+12];
	ld.global.f32 	%f2259, [%rd346+12];
	fma.rn.f32 	%f2260, %f2258, %f2259, %f2257;
	ld.global.f32 	%f2261, [%rd344+16];
	ld.global.f32 	%f2262, [%rd346+16];
	fma.rn.f32 	%f2263, %f2261, %f2262, %f2260;
	ld.global.f32 	%f2264, [%rd344+20];
	ld.global.f32 	%f2265, [%rd346+20];
	fma.rn.f32 	%f2266, %f2264, %f2265, %f2263;
	ld.global.f32 	%f2267, [%rd344+24];
	ld.global.f32 	%f2268, [%rd346+24];
	fma.rn.f32 	%f2269, %f2267, %f2268, %f2266;
	ld.global.f32 	%f2270, [%rd344+28];
	ld.global.f32 	%f2271, [%rd346+28];
	fma.rn.f32 	%f5390, %f2270, %f2271, %f2269;
	add.s32 	%r2560, %r2560, 8;
$L__BB0_287:
	setp.eq.s32 	%p545, %r17, 0;
	@%p545 bra 	$L__BB0_294;
	add.s32 	%r1598, %r17, -1;
	setp.lt.u32 	%p546, %r1598, 3;
	@%p546 bra 	$L__BB0_290;
	add.s32 	%r1599, %r237, %r2560;
	mul.wide.s32 	%rd347, %r1599, 4;
	add.s64 	%rd348, %rd2, %rd347;
	ld.global.f32 	%f2273, [%rd348];
	add.s32 	%r1600, %r2560, %r238;
	mul.wide.s32 	%rd349, %r1600, 4;
	add.s64 	%rd350, %rd1, %rd349;
	ld.global.f32 	%f2274, [%rd350];
	fma.rn.f32 	%f2275, %f2273, %f2274, %f5390;
	ld.global.f32 	%f2276, [%rd348+4];
	ld.global.f32 	%f2277, [%rd350+4];
	fma.rn.f32 	%f2278, %f2276, %f2277, %f2275;
	ld.global.f32 	%f2279, [%rd348+8];
	ld.global.f32 	%f2280, [%rd350+8];
	fma.rn.f32 	%f2281, %f2279, %f2280, %f2278;
	ld.global.f32 	%f2282, [%rd348+12];
	ld.global.f32 	%f2283, [%rd350+12];
	fma.rn.f32 	%f5390, %f2282, %f2283, %f2281;
	add.s32 	%r2560, %r2560, 4;
$L__BB0_290:
	setp.eq.s32 	%p547, %r26, 0;
	@%p547 bra 	$L__BB0_294;
	setp.eq.s32 	%p548, %r26, 1;
	add.s32 	%r1601, %r237, %r2560;
	mul.wide.s32 	%rd351, %r1601, 4;
	add.s64 	%rd22, %rd2, %rd351;
	ld.global.f32 	%f2284, [%rd22];
	add.s32 	%r1602, %r2560, %r238;
	mul.wide.s32 	%rd352, %r1602, 4;
	add.s64 	%rd23, %rd1, %rd352;
	ld.global.f32 	%f2285, [%rd23];
	fma.rn.f32 	%f5390, %f2284, %f2285, %f5390;
	@%p548 bra 	$L__BB0_294;
	setp.eq.s32 	%p549, %r26, 2;
	ld.global.f32 	%f2286, [%rd22+4];
	ld.global.f32 	%f2287, [%rd23+4];
	fma.rn.f32 	%f5390, %f2286, %f2287, %f5390;
	@%p549 bra 	$L__BB0_294;
	ld.global.f32 	%f2288, [%rd22+8];
	ld.global.f32 	%f2289, [%rd23+8];
	fma.rn.f32 	%f5390, %f2288, %f2289, %f5390;
$L__BB0_294:
	add.s32 	%r2557, %r2557, 1;
	setp.lt.s32 	%p550, %r2557, %r79;
	@%p550 bra 	$L__BB0_280;
$L__BB0_295:
	add.s32 	%r2556, %r2556, 1;
	setp.ne.s32 	%p551, %r2556, %r942;
	@%p551 bra 	$L__BB0_278;
	st.global.f32 	[%rd19+4], %f5390;
$L__BB0_297:
	ld.param.u32 	%r2471, [_Z13DPUDirectConviiiiPfiiiiS_iiiiS_iiii_param_12];
	ld.param.u32 	%r2381, [_Z13DPUDirectConviiiiPfiiiiS_iiiiS_iiii_param_11];
	mov.u32 	%r1603, %ctaid.y;
	mov.u32 	%r1604, %ntid.y;
	mov.u32 	%r1605, %tid.y;
	mad.lo.s32 	%r1606, %r1603, %r1604, %r1605;
	mad.lo.s32 	%r1607, %r1606, 7, 2;
	setp.ge.s32 	%p552, %r1607, %r2471;
	setp.ge.s32 	%p553, %r1291, %r949;
	or.pred  	%p554, %p552, %p553;
	setp.ge.s32 	%p555, %r3, %r2381;
	or.pred  	%p556, %p554, %p555;
	@%p556 bra 	$L__BB0_318;
	mov.f32 	%f5401, 0f00000000;
	mov.b32 	%r2563, 0;
$L__BB0_299:
	setp.ge.s32 	%p557, %r78, %r79;
	@%p557 bra 	$L__BB0_316;
	add.s32 	%r1611, %r2563, %r95;
	mad.lo.s32 	%r251, %r1611, %r943, %r77;
	add.s32 	%r1612, %r2563, %r4;
	mul.lo.s32 	%r252, %r1612, %r945;
	mov.u32 	%r2564, %r78;
$L__BB0_301:
	setp.ge.s32 	%p558, %r32, %r31;
	@%p558 bra 	$L__BB0_315;
	setp.gt.u32 	%p559, %r34, -16;
	add.s32 	%r1613, %r2564, %r251;
	mad.lo.s32 	%r254, %r1613, %r944, %r30;
	add.s32 	%r1614, %r252, %r2564;
	mul.lo.s32 	%r255, %r1614, %r946;
	mov.u32 	%r2567, %r33;
	@%p559 bra 	$L__BB0_305;
	mov.b32 	%r2566, 0;
	mov.u32 	%r2567, %r33;
$L__BB0_304:
	.pragma "nounroll";
	add.s32 	%r1616, %r254, %r2567;
	mul.wide.s32 	%rd353, %r1616, 4;
	add.s64 	%rd354, %rd2, %rd353;
	ld.global.f32 	%f2292, [%rd354];
	add.s32 	%r1617, %r2567, %r255;
	mul.wide.s32 	%rd355, %r1617, 4;
	add.s64 	%rd356, %rd1, %rd355;
	ld.global.f32 	%f2293, [%rd356];
	fma.rn.f32 	%f2294, %f2292, %f2293, %f5401;
	ld.global.f32 	%f2295, [%rd354+4];
	ld.global.f32 	%f2296, [%rd356+4];
	fma.rn.f32 	%f2297, %f2295, %f2296, %f2294;
	ld.global.f32 	%f2298, [%rd354+8];
	ld.global.f32 	%f2299, [%rd356+8];
	fma.rn.f32 	%f2300, %f2298, %f2299, %f2297;
	ld.global.f32 	%f2301, [%rd354+12];
	ld.global.f32 	%f2302, [%rd356+12];
	fma.rn.f32 	%f2303, %f2301, %f2302, %f2300;
	ld.global.f32 	%f2304, [%rd354+16];
	ld.global.f32 	%f2305, [%rd356+16];
	fma.rn.f32 	%f2306, %f2304, %f2305, %f2303;
	ld.global.f32 	%f2307, [%rd354+20];
	ld.global.f32 	%f2308, [%rd356+20];
	fma.rn.f32 	%f2309, %f2307, %f2308, %f2306;
	ld.global.f32 	%f2310, [%rd354+24];
	ld.global.f32 	%f2311, [%rd356+24];
	fma.rn.f32 	%f2312, %f2310, %f2311, %f2309;
	ld.global.f32 	%f2313, [%rd354+28];
	ld.global.f32 	%f2314, [%rd356+28];
	fma.rn.f32 	%f2315, %f2313, %f2314, %f2312;
	ld.global.f32 	%f2316, [%rd354+32];
	ld.global.f32 	%f2317, [%rd356+32];
	fma.rn.f32 	%f2318, %f2316, %f2317, %f2315;
	ld.global.f32 	%f2319, [%rd354+36];
	ld.global.f32 	%f2320, [%rd356+36];
	fma.rn.f32 	%f2321, %f2319, %f2320, %f2318;
	ld.global.f32 	%f2322, [%rd354+40];
	ld.global.f32 	%f2323, [%rd356+40];
	fma.rn.f32 	%f2324, %f2322, %f2323, %f2321;
	ld.global.f32 	%f2325, [%rd354+44];
	ld.global.f32 	%f2326, [%rd356+44];
	fma.rn.f32 	%f2327, %f2325, %f2326, %f2324;
	ld.global.f32 	%f2328, [%rd354+48];
	ld.global.f32 	%f2329, [%rd356+48];
	fma.rn.f32 	%f2330, %f2328, %f2329, %f2327;
	ld.global.f32 	%f2331, [%rd354+52];
	ld.global.f32 	%f2332, [%rd356+52];
	fma.rn.f32 	%f2333, %f2331, %f2332, %f2330;
	ld.global.f32 	%f2334, [%rd354+56];
	ld.global.f32 	%f2335, [%rd356+56];
	fma.rn.f32 	%f2336, %f2334, %f2335, %f2333;
	ld.global.f32 	%f2337, [%rd354+60];
	ld.global.f32 	%f2338, [%rd356+60];
	fma.rn.f32 	%f5401, %f2337, %f2338, %f2336;
	add.s32 	%r2567, %r2567, 16;
	add.s32 	%r2566, %r2566, 16;
	setp.ne.s32 	%p560, %r2566, %r35;
	@%p560 bra 	$L__BB0_304;
$L__BB0_305:
	setp.eq.s32 	%p561, %r28, 0;
	@%p561 bra 	$L__BB0_315;
	setp.lt.u32 	%p562, %r29, 7;
	@%p562 bra 	$L__BB0_308;
	add.s32 	%r1618, %r254, %r2567;
	mul.wide.s32 	%rd357, %r1618, 4;
	add.s64 	%rd358, %rd2, %rd357;
	ld.global.f32 	%f2340, [%rd358];
	add.s32 	%r1619, %r2567, %r255;
	mul.wide.s32 	%rd359, %r1619, 4;
	add.s64 	%rd360, %rd1, %rd359;
	ld.global.f32 	%f2341, [%rd360];
	fma.rn.f32 	%f2342, %f2340, %f2341, %f5401;
	ld.global.f32 	%f2343, [%rd358+4];
	ld.global.f32 	%f2344, [%rd360+4];
	fma.rn.f32 	%f2345, %f2343, %f2344, %f2342;
	ld.global.f32 	%f2346, [%rd358+8];
	ld.global.f32 	%f2347, [%rd360+8];
	fma.rn.f32 	%f2348, %f2346, %f2347, %f2345;
	ld.global.f32 	%f2349, [%rd358+12];
	ld.global.f32 	%f2350, [%rd360+12];
	fma.rn.f32 	%f2351, %f2349, %f2350, %f2348;
	ld.global.f32 	%f2352, [%rd358+16];
	ld.global.f32 	%f2353, [%rd360+16];
	fma.rn.f32 	%f2354, %f2352, %f2353, %f2351;
	ld.global.f32 	%f2355, [%rd358+20];
	ld.global.f32 	%f2356, [%rd360+20];
	fma.rn.f32 	%f2357, %f2355, %f2356, %f2354;
	ld.global.f32 	%f2358, [%rd358+24];
	ld.global.f32 	%f2359, [%rd360+24];
	fma.rn.f32 	%f2360, %f2358, %f2359, %f2357;
	ld.global.f32 	%f2361, [%rd358+28];
	ld.global.f32 	%f2362, [%rd360+28];
	fma.rn.f32 	%f5401, %f2361, %f2362, %f2360;
	add.s32 	%r2567, %r2567, 8;
$L__BB0_308:
	setp.eq.s32 	%p563, %r27, 0;
	@%p563 bra 	$L__BB0_315;
	add.s32 	%r1620, %r27, -1;
	setp.lt.u32 	%p564, %r1620, 3;
	@%p564 bra 	$L__BB0_311;
	add.s32 	%r1621, %r254, %r2567;
	mul.wide.s32 	%rd361, %r1621, 4;
	add.s64 	%rd362, %rd2, %rd361;
	ld.global.f32 	%f2364, [%rd362];
	add.s32 	%r1622, %r2567, %r255;
	mul.wide.s32 	%rd363, %r1622, 4;
	add.s64 	%rd364, %rd1, %rd363;
	ld.global.f32 	%f2365, [%rd364];
	fma.rn.f32 	%f2366, %f2364, %f2365, %f5401;
	ld.global.f32 	%f2367, [%rd362+4];
	ld.global.f32 	%f2368, [%rd364+4];
	fma.rn.f32 	%f2369, %f2367, %f2368, %f2366;
	ld.global.f32 	%f2370, [%rd362+8];
	ld.global.f32 	%f2371, [%rd364+8];
	fma.rn.f32 	%f2372, %f2370, %f2371, %f2369;
	ld.global.f32 	%f2373, [%rd362+12];
	ld.global.f32 	%f2374, [%rd364+12];
	fma.rn.f32 	%f5401, %f2373, %f2374, %f2372;
	add.s32 	%r2567, %r2567, 4;
$L__BB0_311:
	setp.eq.s32 	%p565, %r36, 0;
	@%p565 bra 	$L__BB0_315;
	setp.eq.s32 	%p566, %r36, 1;
	add.s32 	%r1623, %r254, %r2567;
	mul.wide.s32 	%rd365, %r1623, 4;
	add.s64 	%rd24, %rd2, %rd365;
	ld.global.f32 	%f2375, [%rd24];
	add.s32 	%r1624, %r2567, %r255;
	mul.wide.s32 	%rd366, %r1624, 4;
	add.s64 	%rd25, %rd1, %rd366;
	ld.global.f32 	%f2376, [%rd25];
	fma.rn.f32 	%f5401, %f2375, %f2376, %f5401;
	@%p566 bra 	$L__BB0_315;
	setp.eq.s32 	%p567, %r36, 2;
	ld.global.f32 	%f2377, [%rd24+4];
	ld.global.f32 	%f2378, [%rd25+4];
	fma.rn.f32 	%f5401, %f2377, %f2378, %f5401;
	@%p567 bra 	$L__BB0_315;
	ld.global.f32 	%f2379, [%rd24+8];
	ld.global.f32 	%f2380, [%rd25+8];
	fma.rn.f32 	%f5401, %f2379, %f2380, %f5401;
$L__BB0_315:
	add.s32 	%r2564, %r2564, 1;
	setp.lt.s32 	%p568, %r2564, %r79;
	@%p568 bra 	$L__BB0_301;
$L__BB0_316:
	add.s32 	%r2563, %r2563, 1;
	setp.ne.s32 	%p569, %r2563, %r942;
	@%p569 bra 	$L__BB0_299;
	st.global.f32 	[%rd19+8], %f5401;
$L__BB0_318:
	ld.param.u32 	%r2472, [_Z13DPUDirectConviiiiPfiiiiS_iiiiS_iiii_param_12];
	ld.param.u32 	%r2382, [_Z13DPUDirectConviiiiPfiiiiS_iiiiS_iiii_param_11];
	mov.u32 	%r1625, %ctaid.y;
	mov.u32 	%r1626, %ntid.y;
	mov.u32 	%r1627, %tid.y;
	mad.lo.s32 	%r1628, %r1625, %r1626, %r1627;
	mad.lo.s32 	%r1629, %r1628, 7, 2;
	setp.ge.s32 	%p570, %r1629, %r2472;
	setp.ge.s32 	%p571, %r1188, %r949;
	or.pred  	%p572, %p570, %p571;
	setp.ge.s32 	%p573, %r3, %r2382;
	or.pred  	%p574, %p572, %p573;
	@%p574 bra 	$L__BB0_339;
	mov.f32 	%f5412, 0f00000000;
	mov.b32 	%r2570, 0;
$L__BB0_320:
	setp.ge.s32 	%p575, %r78, %r79;
	@%p575 bra 	$L__BB0_337;
	add.s32 	%r1633, %r2570, %r95;
	mad.lo.s32 	%r268, %r1633, %r943, %r77;
	add.s32 	%r1634, %r2570, %r4;
	mul.lo.s32 	%r269, %r1634, %r945;
	mov.u32 	%r2571, %r78;
$L__BB0_322:
	setp.ge.s32 	%p576, %r41, %r40;
	@%p576 bra 	$L__BB0_336;
	setp.gt.u32 	%p577, %r43, -16;
	add.s32 	%r1635, %r2571, %r268;
	mad.lo.s32 	%r271, %r1635, %r944, %r39;
	add.s32 	%r1636, %r269, %r2571;
	mul.lo.s32 	%r272, %r1636, %r946;
	mov.u32 	%r2574, %r42;
	@%p577 bra 	$L__BB0_326;
	mov.b32 	%r2573, 0;
	mov.u32 	%r2574, %r42;
$L__BB0_325:
	.pragma "nounroll";
	add.s32 	%r1638, %r271, %r2574;
	mul.wide.s32 	%rd367, %r1638, 4;
	add.s64 	%rd368, %rd2, %rd367;
	ld.global.f32 	%f2383, [%rd368];
	add.s32 	%r1639, %r2574, %r272;
	mul.wide.s32 	%rd369, %r1639, 4;
	add.s64 	%rd370, %rd1, %rd369;
	ld.global.f32 	%f2384, [%rd370];
	fma.rn.f32 	%f2385, %f2383, %f2384, %f5412;
	ld.global.f32 	%f2386, [%rd368+4];
	ld.global.f32 	%f2387, [%rd370+4];
	fma.rn.f32 	%f2388, %f2386, %f2387, %f2385;
	ld.global.f32 	%f2389, [%rd368+8];
	ld.global.f32 	%f2390, [%rd370+8];
	fma.rn.f32 	%f2391, %f2389, %f2390, %f2388;
	ld.global.f32 	%f2392, [%rd368+12];
	ld.global.f32 	%f2393, [%rd370+12];
	fma.rn.f32 	%f2394, %f2392, %f2393, %f2391;
	ld.global.f32 	%f2395, [%rd368+16];
	ld.global.f32 	%f2396, [%rd370+16];
	fma.rn.f32 	%f2397, %f2395, %f2396, %f2394;
	ld.global.f32 	%f2398, [%rd368+20];
	ld.global.f32 	%f2399, [%rd370+20];
	fma.rn.f32 	%f2400, %f2398, %f2399, %f2397;
	ld.global.f32 	%f2401, [%rd368+24];
	ld.global.f32 	%f2402, [%rd370+24];
	fma.rn.f32 	%f2403, %f2401, %f2402, %f2400;
	ld.global.f32 	%f2404, [%rd368+28];
	ld.global.f32 	%f2405, [%rd370+28];
	fma.rn.f32 	%f2406, %f2404, %f2405, %f2403;
	ld.global.f32 	%f2407, [%rd368+32];
	ld.global.f32 	%f2408, [%rd370+32];
	fma.rn.f32 	%f2409, %f2407, %f2408, %f2406;
	ld.global.f32 	%f2410, [%rd368+36];
	ld.global.f32 	%f2411, [%rd370+36];
	fma.rn.f32 	%f2412, %f2410, %f2411, %f2409;
	ld.global.f32 	%f2413, [%rd368+40];
	ld.global.f32 	%f2414, [%rd370+40];
	fma.rn.f32 	%f2415, %f2413, %f2414, %f2412;
	ld.global.f32 	%f2416, [%rd368+44];
	ld.global.f32 	%f2417, [%rd370+44];
	fma.rn.f32 	%f2418, %f2416, %f2417, %f2415;
	ld.global.f32 	%f2419, [%rd368+48];
	ld.global.f32 	%f2420, [%rd370+48];
	fma.rn.f32 	%f2421, %f2419, %f2420, %f2418;
	ld.global.f32 	%f2422, [%rd368+52];
	ld.global.f32 	%f2423, [%rd370+52];
	fma.rn.f32 	%f2424, %f2422, %f2423, %f2421;
	ld.global.f32 	%f2425, [%rd368+56];
	ld.global.f32 	%f2426, [%rd370+56];
	fma.rn.f32 	%f2427, %f2425, %f2426, %f2424;
	ld.global.f32 	%f2428, [%rd368+60];
	ld.global.f32 	%f2429, [%rd370+60];
	fma.rn.f32 	%f5412, %f2428, %f2429, %f2427;
	add.s32 	%r2574, %r2574, 16;
	add.s32 	%r2573, %r2573, 16;
	setp.ne.s32 	%p578, %r2573, %r44;
	@%p578 bra 	$L__BB0_325;
$L__BB0_326:
	setp.eq.s32 	%p579, %r38, 0;
	@%p579 bra 	$L__BB0_336;
	add.s32 	%r1640, %r38, -1;
	setp.lt.u32 	%p580, %r1640, 7;
	@%p580 bra 	$L__BB0_329;
	add.s32 	%r1641, %r271, %r2574;
	mul.wide.s32 	%rd371, %r1641, 4;
	add.s64 	%rd372, %rd2, %rd371;
	ld.global.f32 	%f2431, [%rd372];
	add.s32 	%r1642, %r2574, %r272;
	mul.wide.s32 	%rd373, %r1642, 4;
	add.s64 	%rd374, %rd1, %rd373;
	ld.global.f32 	%f2432, [%rd374];
	fma.rn.f32 	%f2433, %f2431, %f2432, %f5412;
	ld.global.f32 	%f2434, [%rd372+4];
	ld.global.f32 	%f2435, [%rd374+4];
	fma.rn.f32 	%f2436, %f2434, %f2435, %f2433;
	ld.global.f32 	%f2437, [%rd372+8];
	ld.global.f32 	%f2438, [%rd374+8];
	fma.rn.f32 	%f2439, %f2437, %f2438, %f2436;
	ld.global.f32 	%f2440, [%rd372+12];
	ld.global.f32 	%f2441, [%rd374+12];
	fma.rn.f32 	%f2442, %f2440, %f2441, %f2439;
	ld.global.f32 	%f2443, [%rd372+16];
	ld.global.f32 	%f2444, [%rd374+16];
	fma.rn.f32 	%f2445, %f2443, %f2444, %f2442;
	ld.global.f32 	%f2446, [%rd372+20];
	ld.global.f32 	%f2447, [%rd374+20];
	fma.rn.f32 	%f2448, %f2446, %f2447, %f2445;
	ld.global.f32 	%f2449, [%rd372+24];
	ld.global.f32 	%f2450, [%rd374+24];
	fma.rn.f32 	%f2451, %f2449, %f2450, %f2448;
	ld.global.f32 	%f2452, [%rd372+28];
	ld.global.f32 	%f2453, [%rd374+28];
	fma.rn.f32 	%f5412, %f2452, %f2453, %f2451;
	add.s32 	%r2574, %r2574, 8;
$L__BB0_329:
	setp.eq.s32 	%p581, %r37, 0;
	@%p581 bra 	$L__BB0_336;
	add.s32 	%r1643, %r37, -1;
	setp.lt.u32 	%p582, %r1643, 3;
	@%p582 bra 	$L__BB0_332;
	add.s32 	%r1644, %r271, %r2574;
	mul.wide.s32 	%rd375, %r1644, 4;
	add.s64 	%rd376, %rd2, %rd375;
	ld.global.f32 	%f2455, [%rd376];
	add.s32 	%r1645, %r2574, %r272;
	mul.wide.s32 	%rd377, %r1645, 4;
	add.s64 	%rd378, %rd1, %rd377;
	ld.global.f32 	%f2456, [%rd378];
	fma.rn.f32 	%f2457, %f2455, %f2456, %f5412;
	ld.global.f32 	%f2458, [%rd376+4];
	ld.global.f32 	%f2459, [%rd378+4];
	fma.rn.f32 	%f2460, %f2458, %f2459, %f2457;
	ld.global.f32 	%f2461, [%rd376+8];
	ld.global.f32 	%f2462, [%rd378+8];
	fma.rn.f32 	%f2463, %f2461, %f2462, %f2460;
	ld.global.f32 	%f2464, [%rd376+12];
	ld.global.f32 	%f2465, [%rd378+12];
	fma.rn.f32 	%f5412, %f2464, %f2465, %f2463;
	add.s32 	%r2574, %r2574, 4;
$L__BB0_332:
	setp.eq.s32 	%p583, %r45, 0;
	@%p583 bra 	$L__BB0_336;
	setp.eq.s32 	%p584, %r45, 1;
	add.s32 	%r1646, %r271, %r2574;
	mul.wide.s32 	%rd379, %r1646, 4;
	add.s64 	%rd26, %rd2, %rd379;
	ld.global.f32 	%f2466, [%rd26];
	add.s32 	%r1647, %r2574, %r272;
	mul.wide.s32 	%rd380, %r1647, 4;
	add.s64 	%rd27, %rd1, %rd380;
	ld.global.f32 	%f2467, [%rd27];
	fma.rn.f32 	%f5412, %f2466, %f2467, %f5412;
	@%p584 bra 	$L__BB0_336;
	setp.eq.s32 	%p585, %r45, 2;
	ld.global.f32 	%f2468, [%rd26+4];
	ld.global.f32 	%f2469, [%rd27+4];
	fma.rn.f32 	%f5412, %f2468, %f2469, %f5412;
	@%p585 bra 	$L__BB0_336;
	ld.global.f32 	%f2470, [%rd26+8];
	ld.global.f32 	%f2471, [%rd27+8];
	fma.rn.f32 	%f5412, %f2470, %f2471, %f5412;
$L__BB0_336:
	add.s32 	%r2571, %r2571, 1;
	setp.lt.s32 	%p586, %r2571, %r79;
	@%p586 bra 	$L__BB0_322;
$L__BB0_337:
	add.s32 	%r2570, %r2570, 1;
	setp.ne.s32 	%p587, %r2570, %r942;
	@%p587 bra 	$L__BB0_320;
	st.global.f32 	[%rd19+12], %f5412;
$L__BB0_339:
	ld.param.u32 	%r2473, [_Z13DPUDirectConviiiiPfiiiiS_iiiiS_iiii_param_12];
	ld.param.u32 	%r2383, [_Z13DPUDirectConviiiiPfiiiiS_iiiiS_iiii_param_11];
	mov.u32 	%r1648, %ctaid.y;
	mov.u32 	%r1649, %ntid.y;
	mov.u32 	%r1650, %tid.y;
	mad.lo.s32 	%r1651, %r1648, %r1649, %r1650;
	mad.lo.s32 	%r1652, %r1651, 7, 2;
	setp.ge.s32 	%p588, %r1652, %r2473;
	setp.ge.s32 	%p589, %r1196, %r949;
	or.pred  	%p590, %p588, %p589;
	setp.ge.s32 	%p591, %r3, %r2383;
	or.pred  	%p592, %p590, %p591;
	@%p592 bra 	$L__BB0_360;
	mov.f32 	%f5423, 0f00000000;
	mov.b32 	%r2577, 0;
$L__BB0_341:
	setp.ge.s32 	%p593, %r78, %r79;
	@%p593 bra 	$L__BB0_358;
	add.s32 	%r1656, %r2577, %r95;
	mad.lo.s32 	%r285, %r1656, %r943, %r77;
	add.s32 	%r1657, %r2577, %r4;
	mul.lo.s32 	%r286, %r1657, %r945;
	mov.u32 	%r2578, %r78;
$L__BB0_343:
	setp.ge.s32 	%p594, %r50, %r49;
	@%p594 bra 	$L__BB0_357;
	setp.gt.u32 	%p595, %r52, -16;
	add.s32 	%r1658, %r2578, %r285;
	mad.lo.s32 	%r288, %r1658, %r944, %r48;
	add.s32 	%r1659, %r286, %r2578;
	mul.lo.s32 	%r289, %r1659, %r946;
	mov.u32 	%r2581, %r51;
	@%p595 bra 	$L__BB0_347;
	mov.b32 	%r2580, 0;
	mov.u32 	%r2581, %r51;
$L__BB0_346:
	.pragma "nounroll";
	add.s32 	%r1661, %r288, %r2581;
	mul.wide.s32 	%rd381, %r1661, 4;
	add.s64 	%rd382, %rd2, %rd381;
	ld.global.f32 	%f2474, [%rd382];
	add.s32 	%r1662, %r2581, %r289;
	mul.wide.s32 	%rd383, %r1662, 4;
	add.s64 	%rd384, %rd1, %rd383;
	ld.global.f32 	%f2475, [%rd384];
	fma.rn.f32 	%f2476, %f2474, %f2475, %f5423;
	ld.global.f32 	%f2477, [%rd382+4];
	ld.global.f32 	%f2478, [%rd384+4];
	fma.rn.f32 	%f2479, %f2477, %f2478, %f2476;
	ld.global.f32 	%f2480, [%rd382+8];
	ld.global.f32 	%f2481, [%rd384+8];
	fma.rn.f32 	%f2482, %f2480, %f2481, %f2479;
	ld.global.f32 	%f2483, [%rd382+12];
	ld.global.f32 	%f2484, [%rd384+12];
	fma.rn.f32 	%f2485, %f2483, %f2484, %f2482;
	ld.global.f32 	%f2486, [%rd382+16];
	ld.global.f32 	%f2487, [%rd384+16];
	fma.rn.f32 	%f2488, %f2486, %f2487, %f2485;
	ld.global.f32 	%f2489, [%rd382+20];
	ld.global.f32 	%f2490, [%rd384+20];
	fma.rn.f32 	%f2491, %f2489, %f2490, %f2488;
	ld.global.f32 	%f2492, [%rd382+24];
	ld.global.f32 	%f2493, [%rd384+24];
	fma.rn.f32 	%f2494, %f2492, %f2493, %f2491;
	ld.global.f32 	%f2495, [%rd382+28];
	ld.global.f32 	%f2496, [%rd384+28];
	fma.rn.f32 	%f2497, %f2495, %f2496, %f2494;
	ld.global.f32 	%f2498, [%rd382+32];
	ld.global.f32 	%f2499, [%rd384+32];
	fma.rn.f32 	%f2500, %f2498, %f2499, %f2497;
	ld.global.f32 	%f2501, [%rd382+36];
	ld.global.f32 	%f2502, [%rd384+36];
	fma.rn.f32 	%f2503, %f2501, %f2502, %f2500;
	ld.global.f32 	%f2504, [%rd382+40];
	ld.global.f32 	%f2505, [%rd384+40];
	fma.rn.f32 	%f2506, %f2504, %f2505, %f2503;
	ld.global.f32 	%f2507, [%rd382+44];
	ld.global.f32 	%f2508, [%rd384+44];
	fma.rn.f32 	%f2509, %f2507, %f2508, %f2506;
	ld.global.f32 	%f2510, [%rd382+48];
	ld.global.f32 	%f2511, [%rd384+48];
	fma.rn.f32 	%f2512, %f2510, %f2511, %f2509;
	ld.global.f32 	%f2513, [%rd382+52];
	ld.global.f32 	%f2514, [%rd384+52];
	fma.rn.f32 	%f2515, %f2513, %f2514, %f2512;
	ld.global.f32 	%f2516, [%rd382+56];
	ld.global.f32 	%f2517, [%rd384+56];
	fma.rn.f32 	%f2518, %f2516, %f2517, %f2515;
	ld.global.f32 	%f2519, [%rd382+60];
	ld.global.f32 	%f2520, [%rd384+60];
	fma.rn.f32 	%f5423, %f2519, %f2520, %f2518;
	add.s32 	%r2581, %r2581, 16;
	add.s32 	%r2580, %r2580, 16;
	setp.ne.s32 	%p596, %r2580, %r53;
	@%p596 bra 	$L__BB0_346;
$L__BB0_347:
	setp.eq.s32 	%p597, %r47, 0;
	@%p597 bra 	$L__BB0_357;
	add.s32 	%r1663, %r47, -1;
	setp.lt.u32 	%p598, %r1663, 7;
	@%p598 bra 	$L__BB0_350;
	add.s32 	%r1664, %r288, %r2581;
	mul.wide.s32 	%rd385, %r1664, 4;
	add.s64 	%rd386, %rd2, %rd385;
	ld.global.f32 	%f2522, [%rd386];
	add.s32 	%r1665, %r2581, %r289;
	mul.wide.s32 	%rd387, %r1665, 4;
	add.s64 	%rd388, %rd1, %rd387;
	ld.global.f32 	%f2523, [%rd388];
	fma.rn.f32 	%f2524, %f2522, %f2523, %f5423;
	ld.global.f32 	%f2525, [%rd386+4];
	ld.global.f32 	%f2526, [%rd388+4];
	fma.rn.f32 	%f2527, %f2525, %f2526, %f2524;
	ld.global.f32 	%f2528, [%rd386+8];
	ld.global.f32 	%f2529, [%rd388+8];
	fma.rn.f32 	%f2530, %f2528, %f2529, %f2527;
	ld.global.f32 	%f2531, [%rd386+12];
	ld.global.f32 	%f2532, [%rd388+12];
	fma.rn.f32 	%f2533, %f2531, %f2532, %f2530;
	ld.global.f32 	%f2534, [%rd386+16];
	ld.global.f32 	%f2535, [%rd388+16];
	fma.rn.f32 	%f2536, %f2534, %f2535, %f2533;
	ld.global.f32 	%f2537, [%rd386+20];
	ld.global.f32 	%f2538, [%rd388+20];
	fma.rn.f32 	%f2539, %f2537, %f2538, %f2536;
	ld.global.f32 	%f2540, [%rd386+24];
	ld.global.f32 	%f2541, [%rd388+24];
	fma.rn.f32 	%f2542, %f2540, %f2541, %f2539;
	ld.global.f32 	%f2543, [%rd386+28];
	ld.global.f32 	%f2544, [%rd388+28];
	fma.rn.f32 	%f5423, %f2543, %f2544, %f2542;
	add.s32 	%r2581, %r2581, 8;
$L__BB0_350:
	setp.eq.s32 	%p599, %r46, 0;
	@%p599 bra 	$L__BB0_357;
	add.s32 	%r1666, %r46, -1;
	setp.lt.u32 	%p600, %r1666, 3;
	@%p600 bra 	$L__BB0_353;
	add.s32 	%r1667, %r288, %r2581;
	mul.wide.s32 	%rd389, %r1667, 4;
	add.s64 	%rd390, %rd2, %rd389;
	ld.global.f32 	%f2546, [%rd390];
	add.s32 	%r1668, %r2581, %r289;
	mul.wide.s32 	%rd391, %r1668, 4;
	add.s64 	%rd392, %rd1, %rd391;
	ld.global.f32 	%f2547, [%rd392];
	fma.rn.f32 	%f2548, %f2546, %f2547, %f5423;
	ld.global.f32 	%f2549, [%rd390+4];
	ld.global.f32 	%f2550, [%rd392+4];
	fma.rn.f32 	%f2551, %f2549, %f2550, %f2548;
	ld.global.f32 	%f2552, [%rd390+8];
	ld.global.f32 	%f2553, [%rd392+8];
	fma.rn.f32 	%f2554, %f2552, %f2553, %f2551;
	ld.global.f32 	%f2555, [%rd390+12];
	ld.global.f32 	%f2556, [%rd392+12];
	fma.rn.f32 	%f5423, %f2555, %f2556, %f2554;
	add.s32 	%r2581, %r2581, 4;
$L__BB0_353:
	setp.eq.s32 	%p601, %r54, 0;
	@%p601 bra 	$L__BB0_357;
	setp.eq.s32 	%p602, %r54, 1;
	add.s32 	%r1669, %r288, %r2581;
	mul.wide.s32 	%rd393, %r1669, 4;
	add.s64 	%rd28, %rd2, %rd393;
	ld.global.f32 	%f2557, [%rd28];
	add.s32 	%r1670, %r2581, %r289;
	mul.wide.s32 	%rd394, %r1670, 4;
	add.s64 	%rd29, %rd1, %rd394;
	ld.global.f32 	%f2558, [%rd29];
	fma.rn.f32 	%f5423, %f2557, %f2558, %f5423;
	@%p602 bra 	$L__BB0_357;
	setp.eq.s32 	%p603, %r54, 2;
	ld.global.f32 	%f2559, [%rd28+4];
	ld.global.f32 	%f2560, [%rd29+4];
	fma.rn.f32 	%f5423, %f2559, %f2560, %f5423;
	@%p603 bra 	$L__BB0_357;
	ld.global.f32 	%f2561, [%rd28+8];
	ld.global.f32 	%f2562, [%rd29+8];
	fma.rn.f32 	%f5423, %f2561, %f2562, %f5423;
$L__BB0_357:
	add.s32 	%r2578, %r2578, 1;
	setp.lt.s32 	%p604, %r2578, %r79;
	@%p604 bra 	$L__BB0_343;
$L__BB0_358:
	add.s32 	%r2577, %r2577, 1;
	setp.ne.s32 	%p605, %r2577, %r942;
	@%p605 bra 	$L__BB0_341;
	st.global.f32 	[%rd19+16], %f5423;
$L__BB0_360:
	ld.param.u32 	%r2474, [_Z13DPUDirectConviiiiPfiiiiS_iiiiS_iiii_param_12];
	ld.param.u32 	%r2384, [_Z13DPUDirectConviiiiPfiiiiS_iiiiS_iiii_param_11];
	mov.u32 	%r1671, %ctaid.y;
	mov.u32 	%r1672, %ntid.y;
	mov.u32 	%r1673, %tid.y;
	mad.lo.s32 	%r1674, %r1671, %r1672, %r1673;
	mad.lo.s32 	%r1675, %r1674, 7, 2;
	setp.ge.s32 	%p606, %r1675, %r2474;
	setp.ge.s32 	%p607, %r1204, %r949;
	or.pred  	%p608, %p606, %p607;
	setp.ge.s32 	%p609, %r3, %r2384;
	or.pred  	%p610, %p608, %p609;
	@%p610 bra 	$L__BB0_381;
	mov.f32 	%f5434, 0f00000000;
	mov.b32 	%r2584, 0;
$L__BB0_362:
	setp.ge.s32 	%p611, %r78, %r79;
	@%p611 bra 	$L__BB0_379;
	add.s32 	%r1679, %r2584, %r95;
	mad.lo.s32 	%r302, %r1679, %r943, %r77;
	add.s32 	%r1680, %r2584, %r4;
	mul.lo.s32 	%r303, %r1680, %r945;
	mov.u32 	%r2585, %r78;
$L__BB0_364:
	setp.ge.s32 	%p612, %r59, %r58;
	@%p612 bra 	$L__BB0_378;
	setp.gt.u32 	%p613, %r61, -16;
	add.s32 	%r1681, %r2585, %r302;
	mad.lo.s32 	%r305, %r1681, %r944, %r57;
	add.s32 	%r1682, %r303, %r2585;
	mul.lo.s32 	%r306, %r1682, %r946;
	mov.u32 	%r2588, %r60;
	@%p613 bra 	$L__BB0_368;
	mov.b32 	%r2587, 0;
	mov.u32 	%r2588, %r60;
$L__BB0_367:
	.pragma "nounroll";
	add.s32 	%r1684, %r305, %r2588;
	mul.wide.s32 	%rd395, %r1684, 4;
	add.s64 	%rd396, %rd2, %rd395;
	ld.global.f32 	%f2565, [%rd396];
	add.s32 	%r1685, %r2588, %r306;
	mul.wide.s32 	%rd397, %r1685, 4;
	add.s64 	%rd398, %rd1, %rd397;
	ld.global.f32 	%f2566, [%rd398];
	fma.rn.f32 	%f2567, %f2565, %f2566, %f5434;
	ld.global.f32 	%f2568, [%rd396+4];
	ld.global.f32 	%f2569, [%rd398+4];
	fma.rn.f32 	%f2570, %f2568, %f2569, %f2567;
	ld.global.f32 	%f2571, [%rd396+8];
	ld.global.f32 	%f2572, [%rd398+8];
	fma.rn.f32 	%f2573, %f2571, %f2572, %f2570;
	ld.global.f32 	%f2574, [%rd396+12];
	ld.global.f32 	%f2575, [%rd398+12];
	fma.rn.f32 	%f2576, %f2574, %f2575, %f2573;
	ld.global.f32 	%f2577, [%rd396+16];
	ld.global.f32 	%f2578, [%rd398+16];
	fma.rn.f32 	%f2579, %f2577, %f2578, %f2576;
	ld.global.f32 	%f2580, [%rd396+20];
	ld.global.f32 	%f2581, [%rd398+20];
	fma.rn.f32 	%f2582, %f2580, %f2581, %f2579;
	ld.global.f32 	%f2583, [%rd396+24];
	ld.global.f32 	%f2584, [%rd398+24];
	fma.rn.f32 	%f2585, %f2583, %f2584, %f2582;
	ld.global.f32 	%f2586, [%rd396+28];
	ld.global.f32 	%f2587, [%rd398+28];
	fma.rn.f32 	%f2588, %f2586, %f2587, %f2585;
	ld.global.f32 	%f2589, [%rd396+32];
	ld.global.f32 	%f2590, [%rd398+32];
	fma.rn.f32 	%f2591, %f2589, %f2590, %f2588;
	ld.global.f32 	%f2592, [%rd396+36];
	ld.global.f32 	%f2593, [%rd398+36];
	fma.rn.f32 	%f2594, %f2592, %f2593, %f2591;
	ld.global.f32 	%f2595, [%rd396+40];
	ld.global.f32 	%f2596, [%rd398+40];
	fma.rn.f32 	%f2597, %f2595, %f2596, %f2594;
	ld.global.f32 	%f2598, [%rd396+44];
	ld.global.f32 	%f2599, [%rd398+44];
	fma.rn.f32 	%f2600, %f2598, %f2599, %f2597;
	ld.global.f32 	%f2601, [%rd396+48];
	ld.global.f32 	%f2602, [%rd398+48];
	fma.rn.f32 	%f2603, %f2601, %f2602, %f2600;
	ld.global.f32 	%f2604, [%rd396+52];
	ld.global.f32 	%f2605, [%rd398+52];
	fma.rn.f32 	%f2606, %f2604, %f2605, %f2603;
	ld.global.f32 	%f2607, [%rd396+56];
	ld.global.f32 	%f2608, [%rd398+56];
	fma.rn.f32 	%f2609, %f2607, %f2608, %f2606;
	ld.global.f32 	%f2610, [%rd396+60];
	ld.global.f32 	%f2611, [%rd398+60];
	fma.rn.f32 	%f5434, %f2610, %f2611, %f2609;
	add.s32 	%r2588, %r2588, 16;
	add.s32 	%r2587, %r2587, 16;
	setp.ne.s32 	%p614, %r2587, %r62;
	@%p614 bra 	$L__BB0_367;
$L__BB0_368:
	setp.eq.s32 	%p615, %r56, 0;
	@%p615 bra 	$L__BB0_378;
	add.s32 	%r1686, %r56, -1;
	setp.lt.u32 	%p616, %r1686, 7;
	@%p616 bra 	$L__BB0_371;
	add.s32 	%r1687, %r305, %r2588;
	mul.wide.s32 	%rd399, %r1687, 4;
	add.s64 	%rd400, %rd2, %rd399;
	ld.global.f32 	%f2613, [%rd400];
	add.s32 	%r1688, %r2588, %r306;
	mul.wide.s32 	%rd401, %r1688, 4;
	add.s64 	%rd402, %rd1, %rd401;
	ld.global.f32 	%f2614, [%rd402];
	fma.rn.f32 	%f2615, %f2613, %f2614, %f5434;
	ld.global.f32 	%f2616, [%rd400+4];
	ld.global.f32 	%f2617, [%rd402+4];
	fma.rn.f32 	%f2618, %f2616, %f2617, %f2615;
	ld.global.f32 	%f2619, [%rd400+8];
	ld.global.f32 	%f2620, [%rd402+8];
	fma.rn.f32 	%f2621, %f2619, %f2620, %f2618;
	ld.global.f32 	%f2622, [%rd400+12];
	ld.global.f32 	%f2623, [%rd402+12];
	fma.rn.f32 	%f2624, %f2622, %f2623, %f2621;
	ld.global.f32 	%f2625, [%rd400+16];
	ld.global.f32 	%f2626, [%rd402+16];
	fma.rn.f32 	%f2627, %f2625, %f2626, %f2624;
	ld.global.f32 	%f2628, [%rd400+20];
	ld.global.f32 	%f2629, [%rd402+20];
	fma.rn.f32 	%f2630, %f2628, %f2629, %f2627;
	ld.global.f32 	%f2631, [%rd400+24];
	ld.global.f32 	%f2632, [%rd402+24];
	fma.rn.f32 	%f2633, %f2631, %f2632, %f2630;
	ld.global.f32 	%f2634, [%rd400+28];
	ld.global.f32 	%f2635, [%rd402+28];
	fma.rn.f32 	%f5434, %f2634, %f2635, %f2633;
	add.s32 	%r2588, %r2588, 8;
$L__BB0_371:
	setp.eq.s32 	%p617, %r55, 0;
	@%p617 bra 	$L__BB0_378;
	add.s32 	%r1689, %r55, -1;
	setp.lt.u32 	%p618, %r1689, 3;
	@%p618 bra 	$L__BB0_374;
	add.s32 	%r1690, %r305, %r2588;
	mul.wide.s32 	%rd403, %r1690, 4;
	add.s64 	%rd404, %rd2, %rd403;
	ld.global.f32 	%f2637, [%rd404];
	add.s32 	%r1691, %r2588, %r306;
	mul.wide.s32 	%rd405, %r1691, 4;
	add.s64 	%rd406, %rd1, %rd405;
	ld.global.f32 	%f2638, [%rd406];
	fma.rn.f32 	%f2639, %f2637, %f2638, %f5434;
	ld.global.f32 	%f2640, [%rd404+4];
	ld.global.f32 	%f2641, [%rd406+4];
	fma.rn.f32 	%f2642, %f2640, %f2641, %f2639;
	ld.global.f32 	%f2643, [%rd404+8];
	ld.global.f32 	%f2644, [%rd406+8];
	fma.rn.f32 	%f2645, %f2643, %f2644, %f2642;
	ld.global.f32 	%f2646, [%rd404+12];
	ld.global.f32 	%f2647, [%rd406+12];
	fma.rn.f32 	%f5434, %f2646, %f2647, %f2645;
	add.s32 	%r2588, %r2588, 4;
$L__BB0_374:
	setp.eq.s32 	%p619, %r63, 0;
	@%p619 bra 	$L__BB0_378;
	setp.eq.s32 	%p620, %r63, 1;
	add.s32 	%r1692, %r305, %r2588;
	mul.wide.s32 	%rd407, %r1692, 4;
	add.s64 	%rd30, %rd2, %rd407;
	ld.global.f32 	%f2648, [%rd30];
	add.s32 	%r1693, %r2588, %r306;
	mul.wide.s32 	%rd408, %r1693, 4;
	add.s64 	%rd31, %rd1, %rd408;
	ld.global.f32 	%f2649, [%rd31];
	fma.rn.f32 	%f5434, %f2648, %f2649, %f5434;
	@%p620 bra 	$L__BB0_378;
	setp.eq.s32 	%p621, %r63, 2;
	ld.global.f32 	%f2650, [%rd30+4];
	ld.global.f32 	%f2651, [%rd31+4];
	fma.rn.f32 	%f5434, %f2650, %f2651, %f5434;
	@%p621 bra 	$L__BB0_378;
	ld.global.f32 	%f2652, [%rd30+8];
	ld.global.f32 	%f2653, [%rd31+8];
	fma.rn.f32 	%f5434, %f2652, %f2653, %f5434;
$L__BB0_378:
	add.s32 	%r2585, %r2585, 1;
	setp.lt.s32 	%p622, %r2585, %r79;
	@%p622 bra 	$L__BB0_364;
$L__BB0_379:
	add.s32 	%r2584, %r2584, 1;
	setp.ne.s32 	%p623, %r2584, %r942;
	@%p623 bra 	$L__BB0_362;
	st.global.f32 	[%rd19+20], %f5434;
$L__BB0_381:
	ld.param.u32 	%r2475, [_Z13DPUDirectConviiiiPfiiiiS_iiiiS_iiii_param_12];
	ld.param.u32 	%r2385, [_Z13DPUDirectConviiiiPfiiiiS_iiiiS_iiii_param_11];
	mov.u32 	%r1694, %ctaid.y;
	mov.u32 	%r1695, %ntid.y;
	mov.u32 	%r1696, %tid.y;
	mad.lo.s32 	%r1697, %r1694, %r1695, %r1696;
	mad.lo.s32 	%r1698, %r1697, 7, 2;
	setp.ge.s32 	%p624, %r1698, %r2475;
	setp.ge.s32 	%p625, %r1212, %r949;
	or.pred  	%p626, %p624, %p625;
	setp.ge.s32 	%p627, %r3, %r2385;
	or.pred  	%p628, %p626, %p627;
	@%p628 bra 	$L__BB0_402;
	mov.f32 	%f5445, 0f00000000;
	mov.b32 	%r2591, 0;
$L__BB0_383:
	setp.ge.s32 	%p629, %r78, %r79;
	@%p629 bra 	$L__BB0_400;
	add.s32 	%r1702, %r2591, %r95;
	mad.lo.s32 	%r319, %r1702, %r943, %r77;
	add.s32 	%r1703, %r2591, %r4;
	mul.lo.s32 	%r320, %r1703, %r945;
	mov.u32 	%r2592, %r78;
$L__BB0_385:
	setp.ge.s32 	%p630, %r69, %r68;
	@%p630 bra 	$L__BB0_399;
	setp.gt.u32 	%p631, %r71, -16;
	add.s32 	%r1704, %r2592, %r319;
	mad.lo.s32 	%r322, %r1704, %r944, %r67;
	add.s32 	%r1705, %r320, %r2592;
	mul.lo.s32 	%r323, %r1705, %r946;
	mov.u32 	%r2595, %r70;
	@%p631 bra 	$L__BB0_389;
	mov.b32 	%r2594, 0;
	mov.u32 	%r2595, %r70;
$L__BB0_388:
	.pragma "nounroll";
	add.s32 	%r1707, %r322, %r2595;
	mul.wide.s32 	%rd409, %r1707, 4;
	add.s64 	%rd410, %rd2, %rd409;
	ld.global.f32 	%f2656, [%rd410];
	add.s32 	%r1708, %r2595, %r323;
	mul.wide.s32 	%rd411, %r1708, 4;
	add.s64 	%rd412, %rd1, %rd411;
	ld.global.f32 	%f2657, [%rd412];
	fma.rn.f32 	%f2658, %f2656, %f2657, %f5445;
	ld.global.f32 	%f2659, [%rd410+4];
	ld.global.f32 	%f2660, [%rd412+4];
	fma.rn.f32 	%f2661, %f2659, %f2660, %f2658;
	ld.global.f32 	%f2662, [%rd410+8];
	ld.global.f32 	%f2663, [%rd412+8];
	fma.rn.f32 	%f2664, %f2662, %f2663, %f2661;
	ld.global.f32 	%f2665, [%rd410+12];
	ld.global.f32 	%f2666, [%rd412+12];
	fma.rn.f32 	%f2667, %f2665, %f2666, %f2664;
	ld.global.f32 	%f2668, [%rd410+16];
	ld.global.f32 	%f2669, [%rd412+16];
	fma.rn.f32 	%f2670, %f2668, %f2669, %f2667;
	ld.global.f32 	%f2671, [%rd410+20];
	ld.global.f32 	%f2672, [%rd412+20];
	fma.rn.f32 	%f2673, %f2671, %f2672, %f2670;
	ld.global.f32 	%f2674, [%rd410+24];
	ld.global.f32 	%f2675, [%rd412+24];
	fma.rn.f32 	%f2676, %f2674, %f2675, %f2673;
	ld.global.f32 	%f2677, [%rd410+28];
	ld.global.f32 	%f2678, [%rd412+28];
	fma.rn.f32 	%f2679, %f2677, %f2678, %f2676;
	ld.global.f32 	%f2680, [%rd410+32];
	ld.global.f32 	%f2681, [%rd412+32];
	fma.rn.f32 	%f2682, %f2680, %f2681, %f2679;
	ld.global.f32 	%f2683, [%rd410+36];
	ld.global.f32 	%f2684, [%rd412+36];
	fma.rn.f32 	%f2685, %f2683, %f2684, %f2682;
	ld.global.f32 	%f2686, [%rd410+40];
	ld.global.f32 	%f2687, [%rd412+40];
	fma.rn.f32 	%f2688, %f2686, %f2687, %f2685;
	ld.global.f32 	%f2689, [%rd410+44];
	ld.global.f32 	%f2690, [%rd412+44];
	fma.rn.f32 	%f2691, %f2689, %f2690, %f2688;
	ld.global.f32 	%f2692, [%rd410+48];
	ld.global.f32 	%f2693, [%rd412+48];
	fma.rn.f32 	%f2694, %f2692, %f2693, %f2691;
	ld.global.f32 	%f2695, [%rd410+52];
	ld.global.f32 	%f2696, [%rd412+52];
	fma.rn.f32 	%f2697, %f2695, %f2696, %f2694;
	ld.global.f32 	%f2698, [%rd410+56];
	ld.global.f32 	%f2699, [%rd412+56];
	fma.rn.f32 	%f2700, %f2698, %f2699, %f2697;
	ld.global.f32 	%f2701, [%rd410+60];
	ld.global.f32 	%f2702, [%rd412+60];
	fma.rn.f32 	%f5445, %f2701, %f2702, %f2700;
	add.s32 	%r2595, %r2595, 16;
	add.s32 	%r2594, %r2594, 16;
	setp.ne.s32 	%p632, %r2594, %r72;
	@%p632 bra 	$L__BB0_388;
$L__BB0_389:
	setp.eq.s32 	%p633, %r65, 0;
	@%p633 bra 	$L__BB0_399;
	setp.lt.u32 	%p634, %r66, 7;
	@%p634 bra 	$L__BB0_392;
	add.s32 	%r1709, %r322, %r2595;
	mul.wide.s32 	%rd413, %r1709, 4;
	add.s64 	%rd414, %rd2, %rd413;
	ld.global.f32 	%f2704, [%rd414];
	add.s32 	%r1710, %r2595, %r323;
	mul.wide.s32 	%rd415, %r1710, 4;
	add.s64 	%rd416, %rd1, %rd415;
	ld.global.f32 	%f2705, [%rd416];
	fma.rn.f32 	%f2706, %f2704, %f2705, %f5445;
	ld.global.f32 	%f2707, [%rd414+4];
	ld.global.f32 	%f2708, [%rd416+4];
	fma.rn.f32 	%f2709, %f2707, %f2708, %f2706;
	ld.global.f32 	%f2710, [%rd414+8];
	ld.global.f32 	%f2711, [%rd416+8];
	fma.rn.f32 	%f2712, %f2710, %f2711, %f2709;
	ld.global.f32 	%f2713, [%rd414+12];
	ld.global.f32 	%f2714, [%rd416+12];
	fma.rn.f32 	%f2715, %f2713, %f2714, %f2712;
	ld.global.f32 	%f2716, [%rd414+16];
	ld.global.f32 	%f2717, [%rd416+16];
	fma.rn.f32 	%f2718, %f2716, %f2717, %f2715;
	ld.global.f32 	%f2719, [%rd414+20];
	ld.global.f32 	%f2720, [%rd416+20];
	fma.rn.f32 	%f2721, %f2719, %f2720, %f2718;
	ld.global.f32 	%f2722, [%rd414+24];
	ld.global.f32 	%f2723, [%rd416+24];
	fma.rn.f32 	%f2724, %f2722, %f2723, %f2721;
	ld.global.f32 	%f2725, [%rd414+28];
	ld.global.f32 	%f2726, [%rd416+28];
	fma.rn.f32 	%f5445, %f2725, %f2726, %f2724;
	add.s32 	%r2595, %r2595, 8;
$L__BB0_392:
	setp.eq.s32 	%p635, %r64, 0;
	@%p635 bra 	$L__BB0_399;
	add.s32 	%r1711, %r64, -1;
	setp.lt.u32 	%p636, %r1711, 3;
	@%p636 bra 	$L__BB0_395;
	add.s32 	%r1712, %r322, %r2595;
	mul.wide.s32 	%rd417, %r1712, 4;
	add.s64 	%rd418, %rd2, %rd417;
	ld.global.f32 	%f2728, [%rd418];
	add.s32 	%r1713, %r2595, %r323;
	mul.wide.s32 	%rd419, %r1713, 4;
	add.s64 	%rd420, %rd1, %rd419;
	ld.global.f32 	%f2729, [%rd420];
	fma.rn.f32 	%f2730, %f2728, %f2729, %f5445;
	ld.global.f32 	%f2731, [%rd418+4];
	ld.global.f32 	%f2732, [%rd420+4];
	fma.rn.f32 	%f2733, %f2731, %f2732, %f2730;
	ld.global.f32 	%f2734, [%rd418+8];
	ld.global.f32 	%f2735, [%rd420+8];
	fma.rn.f32 	%f2736, %f2734, %f2735, %f2733;
	ld.global.f32 	%f2737, [%rd418+12];
	ld.global.f32 	%f2738, [%rd420+12];
	fma.rn.f32 	%f5445, %f2737, %f2738, %f2736;
	add.s32 	%r2595, %r2595, 4;
$L__BB0_395:
	setp.eq.s32 	%p637, %r73, 0;
	@%p637 bra 	$L__BB0_399;
	setp.eq.s32 	%p638, %r73, 1;
	add.s32 	%r1714, %r322, %r2595;
	mul.wide.s32 	%rd421, %r1714, 4;
	add.s64 	%rd32, %rd2, %rd421;
	ld.global.f32 	%f2739, [%rd32];
	add.s32 	%r1715, %r2595, %r323;
	mul.wide.s32 	%rd422, %r1715, 4;
	add.s64 	%rd33, %rd1, %rd422;
	ld.global.f32 	%f2740, [%rd33];
	fma.rn.f32 	%f5445, %f2739, %f2740, %f5445;
	@%p638 bra 	$L__BB0_399;
	setp.eq.s32 	%p639, %r73, 2;
	ld.global.f32 	%f2741, [%rd32+4];
	ld.global.f32 	%f2742, [%rd33+4];
	fma.rn.f32 	%f5445, %f2741, %f2742, %f5445;
	@%p639 bra 	$L__BB0_399;
	ld.global.f32 	%f2743, [%rd32+8];
	ld.global.f32 	%f2744, [%rd33+8];
	fma.rn.f32 	%f5445, %f2743, %f2744, %f5445;
$L__BB0_399:
	add.s32 	%r2592, %r2592, 1;
	setp.lt.s32 	%p640, %r2592, %r79;
	@%p640 bra 	$L__BB0_385;
$L__BB0_400:
	add.s32 	%r2591, %r2591, 1;
	setp.ne.s32 	%p641, %r2591, %r942;
	@%p641 bra 	$L__BB0_383;
	st.global.f32 	[%rd19+24], %f5445;
$L__BB0_402:
	ld.param.u32 	%r2476, [_Z13DPUDirectConviiiiPfiiiiS_iiiiS_iiii_param_12];
	ld.param.u32 	%r2386, [_Z13DPUDirectConviiiiPfiiiiS_iiiiS_iiii_param_11];
	add.s32 	%r1716, %r96, 3;
	mad.lo.s32 	%r1718, %r1716, %r949, %r1;
	mul.wide.s32 	%rd423, %r1718, 4;
	add.s64 	%rd34, %rd3, %rd423;
	mov.u32 	%r1719, %ctaid.y;
	mov.u32 	%r1720, %ntid.y;
	mov.u32 	%r1721, %tid.y;
	mad.lo.s32 	%r1722, %r1719, %r1720, %r1721;
	mad.lo.s32 	%r1723, %r1722, 7, 3;
	setp.ge.s32 	%p642, %r1723, %r2476;
	setp.ge.s32 	%p643, %r1, %r949;
	or.pred  	%p644, %p642, %p643;
	setp.ge.s32 	%p645, %r3, %r2386;
	or.pred  	%p646, %p644, %p645;
	@%p646 bra 	$L__BB0_423;
	mov.f32 	%f5456, 0f00000000;
	mov.b32 	%r2598, 0;
$L__BB0_404:
	setp.ge.s32 	%p647, %r81, %r82;
	@%p647 bra 	$L__BB0_421;
	add.s32 	%r1725, %r2598, %r95;
	mad.lo.s32 	%r336, %r1725, %r943, %r80;
	add.s32 	%r1726, %r2598, %r4;
	mul.lo.s32 	%r337, %r1726, %r945;
	mov.u32 	%r2599, %r81;
$L__BB0_406:
	setp.ge.s32 	%p648, %r9, %r12;
	@%p648 bra 	$L__BB0_420;
	setp.gt.u32 	%p649, %r14, -16;
	add.s32 	%r1727, %r2599, %r336;
	mad.lo.s32 	%r339, %r1727, %r944, %r5;
	add.s32 	%r1728, %r337, %r2599;
	mul.lo.s32 	%r340, %r1728, %r946;
	mov.u32 	%r2602, %r13;
	@%p649 bra 	$L__BB0_410;
	mov.b32 	%r2601, 0;
	mov.u32 	%r2602, %r13;
$L__BB0_409:
	.pragma "nounroll";
	add.s32 	%r1730, %r339, %r2602;
	mul.wide.s32 	%rd424, %r1730, 4;
	add.s64 	%rd425, %rd2, %rd424;
	ld.global.f32 	%f2747, [%rd425];
	add.s32 	%r1731, %r2602, %r340;
	mul.wide.s32 	%rd426, %r1731, 4;
	add.s64 	%rd427, %rd1, %rd426;
	ld.global.f32 	%f2748, [%rd427];
	fma.rn.f32 	%f2749, %f2747, %f2748, %f5456;
	ld.global.f32 	%f2750, [%rd425+4];
	ld.global.f32 	%f2751, [%rd427+4];
	fma.rn.f32 	%f2752, %f2750, %f2751, %f2749;
	ld.global.f32 	%f2753, [%rd425+8];
	ld.global.f32 	%f2754, [%rd427+8];
	fma.rn.f32 	%f2755, %f2753, %f2754, %f2752;
	ld.global.f32 	%f2756, [%rd425+12];
	ld.global.f32 	%f2757, [%rd427+12];
	fma.rn.f32 	%f2758, %f2756, %f2757, %f2755;
	ld.global.f32 	%f2759, [%rd425+16];
	ld.global.f32 	%f2760, [%rd427+16];
	fma.rn.f32 	%f2761, %f2759, %f2760, %f2758;
	ld.global.f32 	%f2762, [%rd425+20];
	ld.global.f32 	%f2763, [%rd427+20];
	fma.rn.f32 	%f2764, %f2762, %f2763, %f2761;
	ld.global.f32 	%f2765, [%rd425+24];
	ld.global.f32 	%f2766, [%rd427+24];
	fma.rn.f32 	%f2767, %f2765, %f2766, %f2764;
	ld.global.f32 	%f2768, [%rd425+28];
	ld.global.f32 	%f2769, [%rd427+28];
	fma.rn.f32 	%f2770, %f2768, %f2769, %f2767;
	ld.global.f32 	%f2771, [%rd425+32];
	ld.global.f32 	%f2772, [%rd427+32];
	fma.rn.f32 	%f2773, %f2771, %f2772, %f2770;
	ld.global.f32 	%f2774, [%rd425+36];
	ld.global.f32 	%f2775, [%rd427+36];
	fma.rn.f32 	%f2776, %f2774, %f2775, %f2773;
	ld.global.f32 	%f2777, [%rd425+40];
	ld.global.f32 	%f2778, [%rd427+40];
	fma.rn.f32 	%f2779, %f2777, %f2778, %f2776;
	ld.global.f32 	%f2780, [%rd425+44];
	ld.global.f32 	%f2781, [%rd427+44];
	fma.rn.f32 	%f2782, %f2780, %f2781, %f2779;
	ld.global.f32 	%f2783, [%rd425+48];
	ld.global.f32 	%f2784, [%rd427+48];
	fma.rn.f32 	%f2785, %f2783, %f2784, %f2782;
	ld.global.f32 	%f2786, [%rd425+52];
	ld.global.f32 	%f2787, [%rd427+52];
	fma.rn.f32 	%f2788, %f2786, %f2787, %f2785;
	ld.global.f32 	%f2789, [%rd425+56];
	ld.global.f32 	%f2790, [%rd427+56];
	fma.rn.f32 	%f2791, %f2789, %f2790, %f2788;
	ld.global.f32 	%f2792, [%rd425+60];
	ld.global.f32 	%f2793, [%rd427+60];
	fma.rn.f32 	%f5456, %f2792, %f2793, %f2791;
	add.s32 	%r2602, %r2602, 16;
	add.s32 	%r2601, %r2601, 16;
	setp.ne.s32 	%p650, %r2601, %r15;
	@%p650 bra 	$L__BB0_409;
$L__BB0_410:
	setp.eq.s32 	%p651, %r11, 0;
	@%p651 bra 	$L__BB0_420;
	add.s32 	%r1732, %r11, -1;
	setp.lt.u32 	%p652, %r1732, 7;
	@%p652 bra 	$L__BB0_413;
	add.s32 	%r1733, %r339, %r2602;
	mul.wide.s32 	%rd428, %r1733, 4;
	add.s64 	%rd429, %rd2, %rd428;
	ld.global.f32 	%f2795, [%rd429];
	add.s32 	%r1734, %r2602, %r340;
	mul.wide.s32 	%rd430, %r1734, 4;
	add.s64 	%rd431, %rd1, %rd430;
	ld.global.f32 	%f2796, [%rd431];
	fma.rn.f32 	%f2797, %f2795, %f2796, %f5456;
	ld.global.f32 	%f2798, [%rd429+4];
	ld.global.f32 	%f2799, [%rd431+4];
	fma.rn.f32 	%f2800, %f2798, %f2799, %f2797;
	ld.global.f32 	%f2801, [%rd429+8];
	ld.global.f32 	%f2802, [%rd431+8];
	fma.rn.f32 	%f2803, %f2801, %f2802, %f2800;
	ld.global.f32 	%f2804, [%rd429+12];
	ld.global.f32 	%f2805, [%rd431+12];
	fma.rn.f32 	%f2806, %f2804, %f2805, %f2803;
	ld.global.f32 	%f2807, [%rd429+16];
	ld.global.f32 	%f2808, [%rd431+16];
	fma.rn.f32 	%f2809, %f2807, %f2808, %f2806;
	ld.global.f32 	%f2810, [%rd429+20];
	ld.global.f32 	%f2811, [%rd431+20];
	fma.rn.f32 	%f2812, %f2810, %f2811, %f2809;
	ld.global.f32 	%f2813, [%rd429+24];
	ld.global.f32 	%f2814, [%rd431+24];
	fma.rn.f32 	%f2815, %f2813, %f2814, %f2812;
	ld.global.f32 	%f2816, [%rd429+28];
	ld.global.f32 	%f2817, [%rd431+28];
	fma.rn.f32 	%f5456, %f2816, %f2817, %f2815;
	add.s32 	%r2602, %r2602, 8;
$L__BB0_413:
	setp.eq.s32 	%p653, %r10, 0;
	@%p653 bra 	$L__BB0_420;
	add.s32 	%r1735, %r10, -1;
	setp.lt.u32 	%p654, %r1735, 3;
	@%p654 bra 	$L__BB0_416;
	add.s32 	%r1736, %r339, %r2602;
	mul.wide.s32 	%rd432, %r1736, 4;
	add.s64 	%rd433, %rd2, %rd432;
	ld.global.f32 	%f2819, [%rd433];
	add.s32 	%r1737, %r2602, %r340;
	mul.wide.s32 	%rd434, %r1737, 4;
	add.s64 	%rd435, %rd1, %rd434;
	ld.global.f32 	%f2820, [%rd435];
	fma.rn.f32 	%f2821, %f2819, %f2820, %f5456;
	ld.global.f32 	%f2822, [%rd433+4];
	ld.global.f32 	%f2823, [%rd435+4];
	fma.rn.f32 	%f2824, %f2822, %f2823, %f2821;
	ld.global.f32 	%f2825, [%rd433+8];
	ld.global.f32 	%f2826, [%rd435+8];
	fma.rn.f32 	%f2827, %f2825, %f2826, %f2824;
	ld.global.f32 	%f2828, [%rd433+12];
	ld.global.f32 	%f2829, [%rd435+12];
	fma.rn.f32 	%f5456, %f2828, %f2829, %f2827;
	add.s32 	%r2602, %r2602, 4;
$L__BB0_416:
	setp.eq.s32 	%p655, %r16, 0;
	@%p655 bra 	$L__BB0_420;
	setp.eq.s32 	%p656, %r16, 1;
	add.s32 	%r1738, %r339, %r2602;
	mul.wide.s32 	%rd436, %r1738, 4;
	add.s64 	%rd35, %rd2, %rd436;
	ld.global.f32 	%f2830, [%rd35];
	add.s32 	%r1739, %r2602, %r340;
	mul.wide.s32 	%rd437, %r1739, 4;
	add.s64 	%rd36, %rd1, %rd437;
	ld.global.f32 	%f2831, [%rd36];
	fma.rn.f32 	%f5456, %f2830, %f2831, %f5456;
	@%p656 bra 	$L__BB0_420;
	setp.eq.s32 	%p657, %r16, 2;
	ld.global.f32 	%f2832, [%rd35+4];
	ld.global.f32 	%f2833, [%rd36+4];
	fma.rn.f32 	%f5456, %f2832, %f2833, %f5456;
	@%p657 bra 	$L__BB0_420;
	ld.global.f32 	%f2834, [%rd35+8];
	ld.global.f32 	%f2835, [%rd36+8];
	fma.rn.f32 	%f5456, %f2834, %f2835, %f5456;
$L__BB0_420:
	add.s32 	%r2599, %r2599, 1;
	setp.lt.s32 	%p658, %r2599, %r82;
	@%p658 bra 	$L__BB0_406;
$L__BB0_421:
	add.s32 	%r2598, %r2598, 1;
	setp.ne.s32 	%p659, %r2598, %r942;
	@%p659 bra 	$L__BB0_404;
	st.global.f32 	[%rd34], %f5456;
$L__BB0_423:
	@%p660 bra 	$L__BB0_444;
	mov.f32 	%f5467, 0f00000000;
	mov.b32 	%r2605, 0;
$L__BB0_425:
	setp.ge.s32 	%p661, %r81, %r82;
	@%p661 bra 	$L__BB0_442;
	add.s32 	%r1741, %r2605, %r95;
	mad.lo.s32 	%r353, %r1741, %r943, %r80;
	add.s32 	%r1742, %r2605, %r4;
	mul.lo.s32 	%r354, %r1742, %r945;
	mov.u32 	%r2606, %r81;
$L__BB0_427:
	setp.ge.s32 	%p662, %r22, %r21;
	@%p662 bra 	$L__BB0_441;
	setp.gt.u32 	%p663, %r24, -16;
	add.s32 	%r1743, %r2606, %r353;
	mad.lo.s32 	%r356, %r1743, %r944, %r20;
	add.s32 	%r1744, %r354, %r2606;
	mul.lo.s32 	%r357, %r1744, %r946;
	mov.u32 	%r2609, %r23;
	@%p663 bra 	$L__BB0_431;
	mov.b32 	%r2608, 0;
	mov.u32 	%r2609, %r23;
$L__BB0_430:
	.pragma "nounroll";
	add.s32 	%r1746, %r356, %r2609;
	mul.wide.s32 	%rd438, %r1746, 4;
	add.s64 	%rd439, %rd2, %rd438;
	ld.global.f32 	%f2838, [%rd439];
	add.s32 	%r1747, %r2609, %r357;
	mul.wide.s32 	%rd440, %r1747, 4;
	add.s64 	%rd441, %rd1, %rd440;
	ld.global.f32 	%f2839, [%rd441];
	fma.rn.f32 	%f2840, %f2838, %f2839, %f5467;
	ld.global.f32 	%f2841, [%rd439+4];
	ld.global.f32 	%f2842, [%rd441+4];
	fma.rn.f32 	%f2843, %f2841, %f2842, %f2840;
	ld.global.f32 	%f2844, [%rd439+8];
	ld.global.f32 	%f2845, [%rd441+8];
	fma.rn.f32 	%f2846, %f2844, %f2845, %f2843;
	ld.global.f32 	%f2847, [%rd439+12];
	ld.global.f32 	%f2848, [%rd441+12];
	fma.rn.f32 	%f2849, %f2847, %f2848, %f2846;
	ld.global.f32 	%f2850, [%rd439+16];
	ld.global.f32 	%f2851, [%rd441+16];
	fma.rn.f32 	%f2852, %f2850, %f2851, %f2849;
	ld.global.f32 	%f2853, [%rd439+20];
	ld.global.f32 	%f2854, [%rd441+20];
	fma.rn.f32 	%f2855, %f2853, %f2854, %f2852;
	ld.global.f32 	%f2856, [%rd439+24];
	ld.global.f32 	%f2857, [%rd441+24];
	fma.rn.f32 	%f2858, %f2856, %f2857, %f2855;
	ld.global.f32 	%f2859, [%rd439+28];
	ld.global.f32 	%f2860, [%rd441+28];
	fma.rn.f32 	%f2861, %f2859, %f2860, %f2858;
	ld.global.f32 	%f2862, [%rd439+32];
	ld.global.f32 	%f2863, [%rd441+32];
	fma.rn.f32 	%f2864, %f2862, %f2863, %f2861;
	ld.global.f32 	%f2865, [%rd439+36];
	ld.global.f32 	%f2866, [%rd441+36];
	fma.rn.f32 	%f2867, %f2865, %f2866, %f2864;
	ld.global.f32 	%f2868, [%rd439+40];
	ld.global.f32 	%f2869, [%rd441+40];
	fma.rn.f32 	%f2870, %f2868, %f2869, %f2867;
	ld.global.f32 	%f2871, [%rd439+44];
	ld.global.f32 	%f2872, [%rd441+44];
	fma.rn.f32 	%f2873, %f2871, %f2872, %f2870;
	ld.global.f32 	%f2874, [%rd439+48];
	ld.global.f32 	%f2875, [%rd441+48];
	fma.rn.f32 	%f2876, %f2874, %f2875, %f2873;
	ld.global.f32 	%f2877, [%rd439+52];
	ld.global.f32 	%f2878, [%rd441+52];
	fma.rn.f32 	%f2879, %f2877, %f2878, %f2876;
	ld.global.f32 	%f2880, [%rd439+56];
	ld.global.f32 	%f2881, [%rd441+56];
	fma.rn.f32 	%f2882, %f2880, %f2881, %f2879;
	ld.global.f32 	%f2883, [%rd439+60];
	ld.global.f32 	%f2884, [%rd441+60];
	fma.rn.f32 	%f5467, %f2883, %f2884, %f2882;
	add.s32 	%r2609, %r2609, 16;
	add.s32 	%r2608, %r2608, 16;
	setp.ne.s32 	%p664, %r2608, %r25;
	@%p664 bra 	$L__BB0_430;
$L__BB0_431:
	setp.eq.s32 	%p665, %r18, 0;
	@%p665 bra 	$L__BB0_441;
	setp.lt.u32 	%p666, %r19, 7;
	@%p666 bra 	$L__BB0_434;
	add.s32 	%r1748, %r356, %r2609;
	mul.wide.s32 	%rd442, %r1748, 4;
	add.s64 	%rd443, %rd2, %rd442;
	ld.global.f32 	%f2886, [%rd443];
	add.s32 	%r1749, %r2609, %r357;
	mul.wide.s32 	%rd444, %r1749, 4;
	add.s64 	%rd445, %rd1, %rd444;
	ld.global.f32 	%f2887, [%rd445];
	fma.rn.f32 	%f2888, %f2886, %f2887, %f5467;
	ld.global.f32 	%f2889, [%rd443+4];
	ld.global.f32 	%f2890, [%rd445+4];
	fma.rn.f32 	%f2891, %f2889, %f2890, %f2888;
	ld.global.f32 	%f2892, [%rd443+8];
	ld.global.f32 	%f2893, [%rd445+8];
	fma.rn.f32 	%f2894, %f2892, %f2893, %f2891;
	ld.global.f32 	%f2895, [%rd443+12];
	ld.global.f32 	%f2896, [%rd445+12];
	fma.rn.f32 	%f2897, %f2895, %f2896, %f2894;
	ld.global.f32 	%f2898, [%rd443+16];
	ld.global.f32 	%f2899, [%rd445+16];
	fma.rn.f32 	%f2900, %f2898, %f2899, %f2897;
	ld.global.f32 	%f2901, [%rd443+20];
	ld.global.f32 	%f2902, [%rd445+20];
	fma.rn.f32 	%f2903, %f2901, %f2902, %f2900;
	ld.global.f32 	%f2904, [%rd443+24];
	ld.global.f32 	%f2905, [%rd445+24];
	fma.rn.f32 	%f2906, %f2904, %f2905, %f2903;
	ld.global.f32 	%f2907, [%rd443+28];
	ld.global.f32 	%f2908, [%rd445+28];
	fma.rn.f32 	%f5467, %f2907, %f2908, %f2906;
	add.s32 	%r2609, %r2609, 8;
$L__BB0_434:
	setp.eq.s32 	%p667, %r17, 0;
	@%p667 bra 	$L__BB0_441;
	add.s32 	%r1750, %r17, -1;
	setp.lt.u32 	%p668, %r1750, 3;
	@%p668 bra 	$L__BB0_437;
	add.s32 	%r1751, %r356, %r2609;
	mul.wide.s32 	%rd446, %r1751, 4;
	add.s64 	%rd447, %rd2, %rd446;
	ld.global.f32 	%f2910, [%rd447];
	add.s32 	%r1752, %r2609, %r357;
	mul.wide.s32 	%rd448, %r1752, 4;
	add.s64 	%rd449, %rd1, %rd448;
	ld.global.f32 	%f2911, [%rd449];
	fma.rn.f32 	%f2912, %f2910, %f2911, %f5467;
	ld.global.f32 	%f2913, [%rd447+4];
	ld.global.f32 	%f2914, [%rd449+4];
	fma.rn.f32 	%f2915, %f2913, %f2914, %f2912;
	ld.global.f32 	%f2916, [%rd447+8];
	ld.global.f32 	%f2917, [%rd449+8];
	fma.rn.f32 	%f2918, %f2916, %f2917, %f2915;
	ld.global.f32 	%f2919, [%rd447+12];
	ld.global.f32 	%f2920, [%rd449+12];
	fma.rn.f32 	%f5467, %f2919, %f2920, %f2918;
	add.s32 	%r2609, %r2609, 4;
$L__BB0_437:
	setp.eq.s32 	%p669, %r26, 0;
	@%p669 bra 	$L__BB0_441;
	setp.eq.s32 	%p670, %r26, 1;
	add.s32 	%r1753, %r356, %r2609;
	mul.wide.s32 	%rd450, %r1753, 4;
	add.s64 	%rd37, %rd2, %rd450;
	ld.global.f32 	%f2921, [%rd37];
	add.s32 	%r1754, %r2609, %r357;
	mul.wide.s32 	%rd451, %r1754, 4;
	add.s64 	%rd38, %rd1, %rd451;
	ld.global.f32 	%f2922, [%rd38];
	fma.rn.f32 	%f5467, %f2921, %f2922, %f5467;
	@%p670 bra 	$L__BB0_441;
	setp.eq.s32 	%p671, %r26, 2;
	ld.global.f32 	%f2923, [%rd37+4];
	ld.global.f32 	%f2924, [%rd38+4];
	fma.rn.f32 	%f5467, %f2923, %f2924, %f5467;
	@%p671 bra 	$L__BB0_441;
	ld.global.f32 	%f2925, [%rd37+8];
	ld.global.f32 	%f2926, [%rd38+8];
	fma.rn.f32 	%f5467, %f2925, %f2926, %f5467;
$L__BB0_441:
	add.s32 	%r2606, %r2606, 1;
	setp.lt.s32 	%p672, %r2606, %r82;
	@%p672 bra 	$L__BB0_427;
$L__BB0_442:
	add.s32 	%r2605, %r2605, 1;
	setp.ne.s32 	%p673, %r2605, %r942;
	@%p673 bra 	$L__BB0_425;
	st.global.f32 	[%rd34+4], %f5467;
$L__BB0_444:
	ld.param.u32 	%r2477, [_Z13DPUDirectConviiiiPfiiiiS_iiiiS_iiii_param_12];
	ld.param.u32 	%r2387, [_Z13DPUDirectConviiiiPfiiiiS_iiiiS_iiii_param_11];
	mov.u32 	%r1755, %ctaid.y;
	mov.u32 	%r1756, %ntid.y;
	mov.u32 	%r1757, %tid.y;
	mad.lo.s32 	%r1758, %r1755, %r1756, %r1757;
	mad.lo.s32 	%r1759, %r1758, 7, 3;
	setp.ge.s32 	%p674, %r1759, %r2477;
	setp.ge.s32 	%p675, %r1291, %r949;
	or.pred  	%p676, %p674, %p675;
	setp.ge.s32 	%p677, %r3, %r2387;
	or.pred  	%p678, %p676, %p677;
	@%p678 bra 	$L__BB0_465;
	mov.f32 	%f5478, 0f00000000;
	mov.b32 	%r2612, 0;
$L__BB0_446:
	setp.ge.s32 	%p679, %r81, %r82;
	@%p679 bra 	$L__BB0_463;
	add.s32 	%r1763, %r2612, %r95;
	mad.lo.s32 	%r370, %r1763, %r943, %r80;
	add.s32 	%r1764, %r2612, %r4;
	mul.lo.s32 	%r371, %r1764, %r945;
	mov.u32 	%r2613, %r81;
$L__BB0_448:
	setp.ge.s32 	%p680, %r32, %r31;
	@%p680 bra 	$L__BB0_462;
	setp.gt.u32 	%p681, %r34, -16;
	add.s32 	%r1765, %r2613, %r370;
	mad.lo.s32 	%r373, %r1765, %r944, %r30;
	add.s32 	%r1766, %r371, %r2613;
	mul.lo.s32 	%r374, %r1766, %r946;
	mov.u32 	%r2616, %r33;
	@%p681 bra 	$L__BB0_452;
	mov.b32 	%r2615, 0;
	mov.u32 	%r2616, %r33;
$L__BB0_451:
	.pragma "nounroll";
	add.s32 	%r1768, %r373, %r2616;
	mul.wide.s32 	%rd452, %r1768, 4;
	add.s64 	%rd453, %rd2, %rd452;
	ld.global.f32 	%f2929, [%rd453];
	add.s32 	%r1769, %r2616, %r374;
	mul.wide.s32 	%rd454, %r1769, 4;
	add.s64 	%rd455, %rd1, %rd454;
	ld.global.f32 	%f2930, [%rd455];
	fma.rn.f32 	%f2931, %f2929, %f2930, %f5478;
	ld.global.f32 	%f2932, [%rd453+4];
	ld.global.f32 	%f2933, [%rd455+4];
	fma.rn.f32 	%f2934, %f2932, %f2933, %f2931;
	ld.global.f32 	%f2935, [%rd453+8];
	ld.global.f32 	%f2936, [%rd455+8];
	fma.rn.f32 	%f2937, %f2935, %f2936, %f2934;
	ld.global.f32 	%f2938, [%rd453+12];
	ld.global.f32 	%f2939, [%rd455+12];
	fma.rn.f32 	%f2940, %f2938, %f2939, %f2937;
	ld.global.f32 	%f2941, [%rd453+16];
	ld.global.f32 	%f2942, [%rd455+16];
	fma.rn.f32 	%f2943, %f2941, %f2942, %f2940;
	ld.global.f32 	%f2944, [%rd453+20];
	ld.global.f32 	%f2945, [%rd455+20];
	fma.rn.f32 	%f2946, %f2944, %f2945, %f2943;
	ld.global.f32 	%f2947, [%rd453+24];
	ld.global.f32 	%f2948, [%rd455+24];
	fma.rn.f32 	%f2949, %f2947, %f2948, %f2946;
	ld.global.f32 	%f2950, [%rd453+28];
	ld.global.f32 	%f2951, [%rd455+28];
	fma.rn.f32 	%f2952, %f2950, %f2951, %f2949;
	ld.global.f32 	%f2953, [%rd453+32];
	ld.global.f32 	%f2954, [%rd455+32];
	fma.rn.f32 	%f2955, %f2953, %f2954, %f2952;
	ld.global.f32 	%f2956, [%rd453+36];
	ld.global.f32 	%f2957, [%rd455+36];
	fma.rn.f32 	%f2958, %f2956, %f2957, %f2955;
	ld.global.f32 	%f2959, [%rd453+40];
	ld.global.f32 	%f2960, [%rd455+40];
	fma.rn.f32 	%f2961, %f2959, %f2960, %f2958;
	ld.global.f32 	%f2962, [%rd453+44];
	ld.global.f32 	%f2963, [%rd455+44];
	fma.rn.f32 	%f2964, %f2962, %f2963, %f2961;
	ld.global.f32 	%f2965, [%rd453+48];
	ld.global.f32 	%f2966, [%rd455+48];
	fma.rn.f32 	%f2967, %f2965, %f2966, %f2964;
	ld.global.f32 	%f2968, [%rd453+52];
	ld.global.f32 	%f2969, [%rd455+52];
	fma.rn.f32 	%f2970, %f2968, %f2969, %f2967;
	ld.global.f32 	%f2971, [%rd453+56];
	ld.global.f32 	%f2972, [%rd455+56];
	fma.rn.f32 	%f2973, %f2971, %f2972, %f2970;
	ld.global.f32 	%f2974, [%rd453+60];
	ld.global.f32 	%f2975, [%rd455+60];
	fma.rn.f32 	%f5478, %f2974, %f2975, %f2973;
	add.s32 	%r2616, %r2616, 16;
	add.s32 	%r2615, %r2615, 16;
	setp.ne.s32 	%p682, %r2615, %r35;
	@%p682 bra 	$L__BB0_451;
$L__BB0_452:
	setp.eq.s32 	%p683, %r28, 0;
	@%p683 bra 	$L__BB0_462;
	setp.lt.u32 	%p684, %r29, 7;
	@%p684 bra 	$L__BB0_455;
	add.s32 	%r1770, %r373, %r2616;
	mul.wide.s32 	%rd456, %r1770, 4;
	add.s64 	%rd457, %rd2, %rd456;
	ld.global.f32 	%f2977, [%rd457];
	add.s32 	%r1771, %r2616, %r374;
	mul.wide.s32 	%rd458, %r1771, 4;
	add.s64 	%rd459, %rd1, %rd458;
	ld.global.f32 	%f2978, [%rd459];
	fma.rn.f32 	%f2979, %f2977, %f2978, %f5478;
	ld.global.f32 	%f2980, [%rd457+4];
	ld.global.f32 	%f2981, [%rd459+4];
	fma.rn.f32 	%f2982, %f2980, %f2981, %f2979;
	ld.global.f32 	%f2983, [%rd457+8];
	ld.global.f32 	%f2984, [%rd459+8];
	fma.rn.f32 	%f2985, %f2983, %f2984, %f2982;
	ld.global.f32 	%f2986, [%rd457+12];
	ld.global.f32 	%f2987, [%rd459+12];
	fma.rn.f32 	%f2988, %f2986, %f2987, %f2985;
	ld.global.f32 	%f2989, [%rd457+16];
	ld.global.f32 	%f2990, [%rd459+16];
	fma.rn.f32 	%f2991, %f2989, %f2990, %f2988;
	ld.global.f32 	%f2992, [%rd457+20];
	ld.global.f32 	%f2993, [%rd459+20];
	fma.rn.f32 	%f2994, %f2992, %f2993, %f2991;
	ld.global.f32 	%f2995, [%rd457+24];
	ld.global.f32 	%f2996, [%rd459+24];
	fma.rn.f32 	%f2997, %f2995, %f2996, %f2994;
	ld.global.f32 	%f2998, [%rd457+28];
	ld.global.f32 	%f2999, [%rd459+28];
	fma.rn.f32 	%f5478, %f2998, %f2999, %f2997;
	add.s32 	%r2616, %r2616, 8;
$L__BB0_455:
	setp.eq.s32 	%p685, %r27, 0;
	@%p685 bra 	$L__BB0_462;
	add.s32 	%r1772, %r27, -1;
	setp.lt.u32 	%p686, %r1772, 3;
	@%p686 bra 	$L__BB0_458;
	add.s32 	%r1773, %r373, %r2616;
	mul.wide.s32 	%rd460, %r1773, 4;
	add.s64 	%rd461, %rd2, %rd460;
	ld.global.f32 	%f3001, [%rd461];
	add.s32 	%r1774, %r2616, %r374;
	mul.wide.s32 	%rd462, %r1774, 4;
	add.s64 	%rd463, %rd1, %rd462;
	ld.global.f32 	%f3002, [%rd463];
	fma.rn.f32 	%f3003, %f3001, %f3002, %f5478;
	ld.global.f32 	%f3004, [%rd461+4];
	ld.global.f32 	%f3005, [%rd463+4];
	fma.rn.f32 	%f3006, %f3004, %f3005, %f3003;
	ld.global.f32 	%f3007, [%rd461+8];
	ld.global.f32 	%f3008, [%rd463+8];
	fma.rn.f32 	%f3009, %f3007, %f3008, %f3006;
	ld.global.f32 	%f3010, [%rd461+12];
	ld.global.f32 	%f3011, [%rd463+12];
	fma.rn.f32 	%f5478, %f3010, %f3011, %f3009;
	add.s32 	%r2616, %r2616, 4;
$L__BB0_458:
	setp.eq.s32 	%p687, %r36, 0;
	@%p687 bra 	$L__BB0_462;
	setp.eq.s32 	%p688, %r36, 1;
	add.s32 	%r1775, %r373, %r2616;
	mul.wide.s32 	%rd464, %r1775, 4;
	add.s64 	%rd39, %rd2, %rd464;
	ld.global.f32 	%f3012, [%rd39];
	add.s32 	%r1776, %r2616, %r374;
	mul.wide.s32 	%rd465, %r1776, 4;
	add.s64 	%rd40, %rd1, %rd465;
	ld.global.f32 	%f3013, [%rd40];
	fma.rn.f32 	%f5478, %f3012, %f3013, %f5478;
	@%p688 bra 	$L__BB0_462;
	setp.eq.s32 	%p689, %r36, 2;
	ld.global.f32 	%f3014, [%rd39+4];
	ld.global.f32 	%f3015, [%rd40+4];
	fma.rn.f32 	%f5478, %f3014, %f3015, %f5478;
	@%p689 bra 	$L__BB0_462;
	ld.global.f32 	%f3016, [%rd39+8];
	ld.global.f32 	%f3017, [%rd40+8];
	fma.rn.f32 	%f5478, %f3016, %f3017, %f5478;
$L__BB0_462:
	add.s32 	%r2613, %r2613, 1;
	setp.lt.s32 	%p690, %r2613, %r82;
	@%p690 bra 	$L__BB0_448;
$L__BB0_463:
	add.s32 	%r2612, %r2612, 1;
	setp.ne.s32 	%p691, %r2612, %r942;
	@%p691 bra 	$L__BB0_446;
	st.global.f32 	[%rd34+8], %f5478;
$L__BB0_465:
	ld.param.u32 	%r2478, [_Z13DPUDirectConviiiiPfiiiiS_iiiiS_iiii_param_12];
	ld.param.u32 	%r2388, [_Z13DPUDirectConviiiiPfiiiiS_iiiiS_iiii_param_11];
	mov.u32 	%r1777, %ctaid.y;
	mov.u32 	%r1778, %ntid.y;
	mov.u32 	%r1779, %tid.y;
	mad.lo.s32 	%r1780, %r1777, %r1778, %r1779;
	mad.lo.s32 	%r1781, %r1780, 7, 3;
	setp.ge.s32 	%p692, %r1781, %r2478;
	setp.ge.s32 	%p693, %r1188, %r949;
	or.pred  	%p694, %p692, %p693;
	setp.ge.s32 	%p695, %r3, %r2388;
	or.pred  	%p696, %p694, %p695;
	@%p696 bra 	$L__BB0_486;
	mov.f32 	%f5489, 0f00000000;
	mov.b32 	%r2619, 0;
$L__BB0_467:
	setp.ge.s32 	%p697, %r81, %r82;
	@%p697 bra 	$L__BB0_484;
	add.s32 	%r1785, %r2619, %r95;
	mad.lo.s32 	%r387, %r1785, %r943, %r80;
	add.s32 	%r1786, %r2619, %r4;
	mul.lo.s32 	%r388, %r1786, %r945;
	mov.u32 	%r2620, %r81;
$L__BB0_469:
	setp.ge.s32 	%p698, %r41, %r40;
	@%p698 bra 	$L__BB0_483;
	setp.gt.u32 	%p699, %r43, -16;
	add.s32 	%r1787, %r2620, %r387;
	mad.lo.s32 	%r390, %r1787, %r944, %r39;
	add.s32 	%r1788, %r388, %r2620;
	mul.lo.s32 	%r391, %r1788, %r946;
	mov.u32 	%r2623, %r42;
	@%p699 bra 	$L__BB0_473;
	mov.b32 	%r2622, 0;
	mov.u32 	%r2623, %r42;
$L__BB0_472:
	.pragma "nounroll";
	add.s32 	%r1790, %r390, %r2623;
	mul.wide.s32 	%rd466, %r1790, 4;
	add.s64 	%rd467, %rd2, %rd466;
	ld.global.f32 	%f3020, [%rd467];
	add.s32 	%r1791, %r2623, %r391;
	mul.wide.s32 	%rd468, %r1791, 4;
	add.s64 	%rd469, %rd1, %rd468;
	ld.global.f32 	%f3021, [%rd469];
	fma.rn.f32 	%f3022, %f3020, %f3021, %f5489;
	ld.global.f32 	%f3023, [%rd467+4];
	ld.global.f32 	%f3024, [%rd469+4];
	fma.rn.f32 	%f3025, %f3023, %f3024, %f3022;
	ld.global.f32 	%f3026, [%rd467+8];
	ld.global.f32 	%f3027, [%rd469+8];
	fma.rn.f32 	%f3028, %f3026, %f3027, %f3025;
	ld.global.f32 	%f3029, [%rd467+12];
	ld.global.f32 	%f3030, [%rd469+12];
	fma.rn.f32 	%f3031, %f3029, %f3030, %f3028;
	ld.global.f32 	%f3032, [%rd467+16];
	ld.global.f32 	%f3033, [%rd469+16];
	fma.rn.f32 	%f3034, %f3032, %f3033, %f3031;
	ld.global.f32 	%f3035, [%rd467+20];
	ld.global.f32 	%f3036, [%rd469+20];
	fma.rn.f32 	%f3037, %f3035, %f3036, %f3034;
	ld.global.f32 	%f3038, [%rd467+24];
	ld.global.f32 	%f3039, [%rd469+24];
	fma.rn.f32 	%f3040, %f3038, %f3039, %f3037;
	ld.global.f32 	%f3041, [%rd467+28];
	ld.global.f32 	%f3042, [%rd469+28];
	fma.rn.f32 	%f3043, %f3041, %f3042, %f3040;
	ld.global.f32 	%f3044, [%rd467+32];
	ld.global.f32 	%f3045, [%rd469+32];
	fma.rn.f32 	%f3046, %f3044, %f3045, %f3043;
	ld.global.f32 	%f3047, [%rd467+36];
	ld.global.f32 	%f3048, [%rd469+36];
	fma.rn.f32 	%f3049, %f3047, %f3048, %f3046;
	ld.global.f32 	%f3050, [%rd467+40];
	ld.global.f32 	%f3051, [%rd469+40];
	fma.rn.f32 	%f3052, %f3050, %f3051, %f3049;
	ld.global.f32 	%f3053, [%rd467+44];
	ld.global.f32 	%f3054, [%rd469+44];
	fma.rn.f32 	%f3055, %f3053, %f3054, %f3052;
	ld.global.f32 	%f3056, [%rd467+48];
	ld.global.f32 	%f3057, [%rd469+48];
	fma.rn.f32 	%f3058, %f3056, %f3057, %f3055;
	ld.global.f32 	%f3059, [%rd467+52];
	ld.global.f32 	%f3060, [%rd469+52];
	fma.rn.f32 	%f3061, %f3059, %f3060, %f3058;
	ld.global.f32 	%f3062, [%rd467+56];
	ld.global.f32 	%f3063, [%rd469+56];
	fma.rn.f32 	%f3064, %f3062, %f3063, %f3061;
	ld.global.f32 	%f3065, [%rd467+60];
	ld.global.f32 	%f3066, [%rd469+60];
	fma.rn.f32 	%f5489, %f3065, %f3066, %f3064;
	add.s32 	%r2623, %r2623, 16;
	add.s32 	%r2622, %r2622, 16;
	setp.ne.s32 	%p700, %r2622, %r44;
	@%p700 bra 	$L__BB0_472;
$L__BB0_473:
	setp.eq.s32 	%p701, %r38, 0;
	@%p701 bra 	$L__BB0_483;
	add.s32 	%r1792, %r38, -1;
	setp.lt.u32 	%p702, %r1792, 7;
	@%p702 bra 	$L__BB0_476;
	add.s32 	%r1793, %r390, %r2623;
	mul.wide.s32 	%rd470, %r1793, 4;
	add.s64 	%rd471, %rd2, %rd470;
	ld.global.f32 	%f3068, [%rd471];
	add.s32 	%r1794, %r2623, %r391;
	mul.wide.s32 	%rd472, %r1794, 4;
	add.s64 	%rd473, %rd1, %rd472;
	ld.global.f32 	%f3069, [%rd473];
	fma.rn.f32 	%f3070, %f3068, %f3069, %f5489;
	ld.global.f32 	%f3071, [%rd471+4];
	ld.global.f32 	%f3072, [%rd473+4];
	fma.rn.f32 	%f3073, %f3071, %f3072, %f3070;
	ld.global.f32 	%f3074, [%rd471+8];
	ld.global.f32 	%f3075, [%rd473+8];
	fma.rn.f32 	%f3076, %f3074, %f3075, %f3073;
	ld.global.f32 	%f3077, [%rd471+12];
	ld.global.f32 	%f3078, [%rd473+12];
	fma.rn.f32 	%f3079, %f3077, %f3078, %f3076;
	ld.global.f32 	%f3080, [%rd471+16];
	ld.global.f32 	%f3081, [%rd473+16];
	fma.rn.f32 	%f3082, %f3080, %f3081, %f3079;
	ld.global.f32 	%f3083, [%rd471+20];
	ld.global.f32 	%f3084, [%rd473+20];
	fma.rn.f32 	%f3085, %f3083, %f3084, %f3082;
	ld.global.f32 	%f3086, [%rd471+24];
	ld.global.f32 	%f3087, [%rd473+24];
	fma.rn.f32 	%f3088, %f3086, %f3087, %f3085;
	ld.global.f32 	%f3089, [%rd471+28];
	ld.global.f32 	%f3090, [%rd473+28];
	fma.rn.f32 	%f5489, %f3089, %f3090, %f3088;
	add.s32 	%r2623, %r2623, 8;
$L__BB0_476:
	setp.eq.s32 	%p703, %r37, 0;
	@%p703 bra 	$L__BB0_483;
	add.s32 	%r1795, %r37, -1;
	setp.lt.u32 	%p704, %r1795, 3;
	@%p704 bra 	$L__BB0_479;
	add.s32 	%r1796, %r390, %r2623;
	mul.wide.s32 	%rd474, %r1796, 4;
	add.s64 	%rd475, %rd2, %rd474;
	ld.global.f32 	%f3092, [%rd475];
	add.s32 	%r1797, %r2623, %r391;
	mul.wide.s32 	%rd476, %r1797, 4;
	add.s64 	%rd477, %rd1, %rd476;
	ld.global.f32 	%f3093, [%rd477];
	fma.rn.f32 	%f3094, %f3092, %f3093, %f5489;
	ld.global.f32 	%f3095, [%rd475+4];
	ld.global.f32 	%f3096, [%rd477+4];
	fma.rn.f32 	%f3097, %f3095, %f3096, %f3094;
	ld.global.f32 	%f3098, [%rd475+8];
	ld.global.f32 	%f3099, [%rd477+8];
	fma.rn.f32 	%f3100, %f3098, %f3099, %f3097;
	ld.global.f32 	%f3101, [%rd475+12];
	ld.global.f32 	%f3102, [%rd477+12];
	fma.rn.f32 	%f5489, %f3101, %f3102, %f3100;
	add.s32 	%r2623, %r2623, 4;
$L__BB0_479:
	setp.eq.s32 	%p705, %r45, 0;
	@%p705 bra 	$L__BB0_483;
	setp.eq.s32 	%p706, %r45, 1;
	add.s32 	%r1798, %r390, %r2623;
	mul.wide.s32 	%rd478, %r1798, 4;
	add.s64 	%rd41, %rd2, %rd478;
	ld.global.f32 	%f3103, [%rd41];
	add.s32 	%r1799, %r2623, %r391;
	mul.wide.s32 	%rd479, %r1799, 4;
	add.s64 	%rd42, %rd1, %rd479;
	ld.global.f32 	%f3104, [%rd42];
	fma.rn.f32 	%f5489, %f3103, %f3104, %f5489;
	@%p706 bra 	$L__BB0_483;
	setp.eq.s32 	%p707, %r45, 2;
	ld.global.f32 	%f3105, [%rd41+4];
	ld.global.f32 	%f3106, [%rd42+4];
	fma.rn.f32 	%f5489, %f3105, %f3106, %f5489;
	@%p707 bra 	$L__BB0_483;
	ld.global.f32 	%f3107, [%rd41+8];
	ld.global.f32 	%f3108, [%rd42+8];
	fma.rn.f32 	%f5489, %f3107, %f3108, %f5489;
$L__BB0_483:
	add.s32 	%r2620, %r2620, 1;
	setp.lt.s32 	%p708, %r2620, %r82;
	@%p708 bra 	$L__BB0_469;
$L__BB0_484:
	add.s32 	%r2619, %r2619, 1;
	setp.ne.s32 	%p709, %r2619, %r942;
	@%p709 bra 	$L__BB0_467;
	st.global.f32 	[%rd34+12], %f5489;
$L__BB0_486:
	ld.param.u32 	%r2479, [_Z13DPUDirectConviiiiPfiiiiS_iiiiS_iiii_param_12];
	ld.param.u32 	%r2389, [_Z13DPUDirectConviiiiPfiiiiS_iiiiS_iiii_param_11];
	mov.u32 	%r1800, %ctaid.y;
	mov.u32 	%r1801, %ntid.y;
	mov.u32 	%r1802, %tid.y;
	mad.lo.s32 	%r1803, %r1800, %r1801, %r1802;
	mad.lo.s32 	%r1804, %r1803, 7, 3;
	setp.ge.s32 	%p710, %r1804, %r2479;
	setp.ge.s32 	%p711, %r1196, %r949;
	or.pred  	%p712, %p710, %p711;
	setp.ge.s32 	%p713, %r3, %r2389;
	or.pred  	%p714, %p712, %p713;
	@%p714 bra 	$L__BB0_507;
	mov.f32 	%f5500, 0f00000000;
	mov.b32 	%r2626, 0;
$L__BB0_488:
	setp.ge.s32 	%p715, %r81, %r82;
	@%p715 bra 	$L__BB0_505;
	add.s32 	%r1808, %r2626, %r95;
	mad.lo.s32 	%r404, %r1808, %r943, %r80;
	add.s32 	%r1809, %r2626, %r4;
	mul.lo.s32 	%r405, %r1809, %r945;
	mov.u32 	%r2627, %r81;
$L__BB0_490:
	setp.ge.s32 	%p716, %r50, %r49;
	@%p716 bra 	$L__BB0_504;
	setp.gt.u32 	%p717, %r52, -16;
	add.s32 	%r1810, %r2627, %r404;
	mad.lo.s32 	%r407, %r1810, %r944, %r48;
	add.s32 	%r1811, %r405, %r2627;
	mul.lo.s32 	%r408, %r1811, %r946;
	mov.u32 	%r2630, %r51;
	@%p717 bra 	$L__BB0_494;
	mov.b32 	%r2629, 0;
	mov.u32 	%r2630, %r51;
$L__BB0_493:
	.pragma "nounroll";
	add.s32 	%r1813, %r407, %r2630;
	mul.wide.s32 	%rd480, %r1813, 4;
	add.s64 	%rd481, %rd2, %rd480;
	ld.global.f32 	%f3111, [%rd481];
	add.s32 	%r1814, %r2630, %r408;
	mul.wide.s32 	%rd482, %r1814, 4;
	add.s64 	%rd483, %rd1, %rd482;
	ld.global.f32 	%f3112, [%rd483];
	fma.rn.f32 	%f3113, %f3111, %f3112, %f5500;
	ld.global.f32 	%f3114, [%rd481+4];
	ld.global.f32 	%f3115, [%rd483+4];
	fma.rn.f32 	%f3116, %f3114, %f3115, %f3113;
	ld.global.f32 	%f3117, [%rd481+8];
	ld.global.f32 	%f3118, [%rd483+8];
	fma.rn.f32 	%f3119, %f3117, %f3118, %f3116;
	ld.global.f32 	%f3120, [%rd481+12];
	ld.global.f32 	%f3121, [%rd483+12];
	fma.rn.f32 	%f3122, %f3120, %f3121, %f3119;
	ld.global.f32 	%f3123, [%rd481+16];
	ld.global.f32 	%f3124, [%rd483+16];
	fma.rn.f32 	%f3125, %f3123, %f3124, %f3122;
	ld.global.f32 	%f3126, [%rd481+20];
	ld.global.f32 	%f3127, [%rd483+20];
	fma.rn.f32 	%f3128, %f3126, %f3127, %f3125;
	ld.global.f32 	%f3129, [%rd481+24];
	ld.global.f32 	%f3130, [%rd483+24];
	fma.rn.f32 	%f3131, %f3129, %f3130, %f3128;
	ld.global.f32 	%f3132, [%rd481+28];
	ld.global.f32 	%f3133, [%rd483+28];
	fma.rn.f32 	%f3134, %f3132, %f3133, %f3131;
	ld.global.f32 	%f3135, [%rd481+32];
	ld.global.f32 	%f3136, [%rd483+32];
	fma.rn.f32 	%f3137, %f3135, %f3136, %f3134;
	ld.global.f32 	%f3138, [%rd481+36];
	ld.global.f32 	%f3139, [%rd483+36];
	fma.rn.f32 	%f3140, %f3138, %f3139, %f3137;
	ld.global.f32 	%f3141, [%rd481+40];
	ld.global.f32 	%f3142, [%rd483+40];
	fma.rn.f32 	%f3143, %f3141, %f3142, %f3140;
	ld.global.f32 	%f3144, [%rd481+44];
	ld.global.f32 	%f3145, [%rd483+44];
	fma.rn.f32 	%f3146, %f3144, %f3145, %f3143;
	ld.global.f32 	%f3147, [%rd481+48];
	ld.global.f32 	%f3148, [%rd483+48];
	fma.rn.f32 	%f3149, %f3147, %f3148, %f3146;
	ld.global.f32 	%f3150, [%rd481+52];
	ld.global.f32 	%f3151, [%rd483+52];
	fma.rn.f32 	%f3152, %f3150, %f3151, %f3149;
	ld.global.f32 	%f3153, [%rd481+56];
	ld.global.f32 	%f3154, [%rd483+56];
	fma.rn.f32 	%f3155, %f3153, %f3154, %f3152;
	ld.global.f32 	%f3156, [%rd481+60];
	ld.global.f32 	%f3157, [%rd483+60];
	fma.rn.f32 	%f5500, %f3156, %f3157, %f3155;
	add.s32 	%r2630, %r2630, 16;
	add.s32 	%r2629, %r2629, 16;
	setp.ne.s32 	%p718, %r2629, %r53;
	@%p718 bra 	$L__BB0_493;
$L__BB0_494:
	setp.eq.s32 	%p719, %r47, 0;
	@%p719 bra 	$L__BB0_504;
	add.s32 	%r1815, %r47, -1;
	setp.lt.u32 	%p720, %r1815, 7;
	@%p720 bra 	$L__BB0_497;
	add.s32 	%r1816, %r407, %r2630;
	mul.wide.s32 	%rd484, %r1816, 4;
	add.s64 	%rd485, %rd2, %rd484;
	ld.global.f32 	%f3159, [%rd485];
	add.s32 	%r1817, %r2630, %r408;
	mul.wide.s32 	%rd486, %r1817, 4;
	add.s64 	%rd487, %rd1, %rd486;
	ld.global.f32 	%f3160, [%rd487];
	fma.rn.f32 	%f3161, %f3159, %f3160, %f5500;
	ld.global.f32 	%f3162, [%rd485+4];
	ld.global.f32 	%f3163, [%rd487+4];
	fma.rn.f32 	%f3164, %f3162, %f3163, %f3161;
	ld.global.f32 	%f3165, [%rd485+8];
	ld.global.f32 	%f3166, [%rd487+8];
	fma.rn.f32 	%f3167, %f3165, %f3166, %f3164;
	ld.global.f32 	%f3168, [%rd485+12];
	ld.global.f32 	%f3169, [%rd487+12];
	fma.rn.f32 	%f3170, %f3168, %f3169, %f3167;
	ld.global.f32 	%f3171, [%rd485+16];
	ld.global.f32 	%f3172, [%rd487+16];
	fma.rn.f32 	%f3173, %f3171, %f3172, %f3170;
	ld.global.f32 	%f3174, [%rd485+20];
	ld.global.f32 	%f3175, [%rd487+20];
	fma.rn.f32 	%f3176, %f3174, %f3175, %f3173;
	ld.global.f32 	%f3177, [%rd485+24];
	ld.global.f32 	%f3178, [%rd487+24];
	fma.rn.f32 	%f3179, %f3177, %f3178, %f3176;
	ld.global.f32 	%f3180, [%rd485+28];
	ld.global.f32 	%f3181, [%rd487+28];
	fma.rn.f32 	%f5500, %f3180, %f3181, %f3179;
	add.s32 	%r2630, %r2630, 8;
$L__BB0_497:
	setp.eq.s32 	%p721, %r46, 0;
	@%p721 bra 	$L__BB0_504;
	add.s32 	%r1818, %r46, -1;
	setp.lt.u32 	%p722, %r1818, 3;
	@%p722 bra 	$L__BB0_500;
	add.s32 	%r1819, %r407, %r2630;
	mul.wide.s32 	%rd488, %r1819, 4;
	add.s64 	%rd489, %rd2, %rd488;
	ld.global.f32 	%f3183, [%rd489];
	add.s32 	%r1820, %r2630, %r408;
	mul.wide.s32 	%rd490, %r1820, 4;
	add.s64 	%rd491, %rd1, %rd490;
	ld.global.f32 	%f3184, [%rd491];
	fma.rn.f32 	%f3185, %f3183, %f3184, %f5500;
	ld.global.f32 	%f3186, [%rd489+4];
	ld.global.f32 	%f3187, [%rd491+4];
	fma.rn.f32 	%f3188, %f3186, %f3187, %f3185;
	ld.global.f32 	%f3189, [%rd489+8];
	ld.global.f32 	%f3190, [%rd491+8];
	fma.rn.f32 	%f3191, %f3189, %f3190, %f3188;
	ld.global.f32 	%f3192, [%rd489+12];
	ld.global.f32 	%f3193, [%rd491+12];
	fma.rn.f32 	%f5500, %f3192, %f3193, %f3191;
	add.s32 	%r2630, %r2630, 4;
$L__BB0_500:
	setp.eq.s32 	%p723, %r54, 0;
	@%p723 bra 	$L__BB0_504;
	setp.eq.s32 	%p724, %r54, 1;
	add.s32 	%r1821, %r407, %r2630;
	mul.wide.s32 	%rd492, %r1821, 4;
	add.s64 	%rd43, %rd2, %rd492;
	ld.global.f32 	%f3194, [%rd43];
	add.s32 	%r1822, %r2630, %r408;
	mul.wide.s32 	%rd493, %r1822, 4;
	add.s64 	%rd44, %rd1, %rd493;
	ld.global.f32 	%f3195, [%rd44];
	fma.rn.f32 	%f5500, %f3194, %f3195, %f5500;
	@%p724 bra 	$L__BB0_504;
	setp.eq.s32 	%p725, %r54, 2;
	ld.global.f32 	%f3196, [%rd43+4];
	ld.global.f32 	%f3197, [%rd44+4];
	fma.rn.f32 	%f5500, %f3196, %f3197, %f5500;
	@%p725 bra 	$L__BB0_504;
	ld.global.f32 	%f3198, [%rd43+8];
	ld.global.f32 	%f3199, [%rd44+8];
	fma.rn.f32 	%f5500, %f3198, %f3199, %f5500;
$L__BB0_504:
	add.s32 	%r2627, %r2627, 1;
	setp.lt.s32 	%p726, %r2627, %r82;
	@%p726 bra 	$L__BB0_490;
$L__BB0_505:
	add.s32 	%r2626, %r2626, 1;
	setp.ne.s32 	%p727, %r2626, %r942;
	@%p727 bra 	$L__BB0_488;
	st.global.f32 	[%rd34+16], %f5500;
$L__BB0_507:
	ld.param.u32 	%r2480, [_Z13DPUDirectConviiiiPfiiiiS_iiiiS_iiii_param_12];
	ld.param.u32 	%r2390, [_Z13DPUDirectConviiiiPfiiiiS_iiiiS_iiii_param_11];
	mov.u32 	%r1823, %ctaid.y;
	mov.u32 	%r1824, %ntid.y;
	mov.u32 	%r1825, %tid.y;
	mad.lo.s32 	%r1826, %r1823, %r1824, %r1825;
	mad.lo.s32 	%r1827, %r1826, 7, 3;
	setp.ge.s32 	%p728, %r1827, %r2480;
	setp.ge.s32 	%p729, %r1204, %r949;
	or.pred  	%p730, %p728, %p729;
	setp.ge.s32 	%p731, %r3, %r2390;
	or.pred  	%p732, %p730, %p731;
	@%p732 bra 	$L__BB0_528;
	mov.f32 	%f5511, 0f00000000;
	mov.b32 	%r2633, 0;
$L__BB0_509:
	setp.ge.s32 	%p733, %r81, %r82;
	@%p733 bra 	$L__BB0_526;
	add.s32 	%r1831, %r2633, %r95;
	mad.lo.s32 	%r421, %r1831, %r943, %r80;
	add.s32 	%r1832, %r2633, %r4;
	mul.lo.s32 	%r422, %r1832, %r945;
	mov.u32 	%r2634, %r81;
$L__BB0_511:
	setp.ge.s32 	%p734, %r59, %r58;
	@%p734 bra 	$L__BB0_525;
	setp.gt.u32 	%p735, %r61, -16;
	add.s32 	%r1833, %r2634, %r421;
	mad.lo.s32 	%r424, %r1833, %r944, %r57;
	add.s32 	%r1834, %r422, %r2634;
	mul.lo.s32 	%r425, %r1834, %r946;
	mov.u32 	%r2637, %r60;
	@%p735 bra 	$L__BB0_515;
	mov.b32 	%r2636, 0;
	mov.u32 	%r2637, %r60;
$L__BB0_514:
	.pragma "nounroll";
	add.s32 	%r1836, %r424, %r2637;
	mul.wide.s32 	%rd494, %r1836, 4;
	add.s64 	%rd495, %rd2, %rd494;
	ld.global.f32 	%f3202, [%rd495];
	add.s32 	%r1837, %r2637, %r425;
	mul.wide.s32 	%rd496, %r1837, 4;
	add.s64 	%rd497, %rd1, %rd496;
	ld.global.f32 	%f3203, [%rd497];
	fma.rn.f32 	%f3204, %f3202, %f3203, %f5511;
	ld.global.f32 	%f3205, [%rd495+4];
	ld.global.f32 	%f3206, [%rd497+4];
	fma.rn.f32 	%f3207, %f3205, %f3206, %f3204;
	ld.global.f32 	%f3208, [%rd495+8];
	ld.global.f32 	%f3209, [%rd497+8];
	fma.rn.f32 	%f3210, %f3208, %f3209, %f3207;
	ld.global.f32 	%f3211, [%rd495+12];
	ld.global.f32 	%f3212, [%rd497+12];
	fma.rn.f32 	%f3213, %f3211, %f3212, %f3210;
	ld.global.f32 	%f3214, [%rd495+16];
	ld.global.f32 	%f3215, [%rd497+16];
	fma.rn.f32 	%f3216, %f3214, %f3215, %f3213;
	ld.global.f32 	%f3217, [%rd495+20];
	ld.global.f32 	%f3218, [%rd497+20];
	fma.rn.f32 	%f3219, %f3217, %f3218, %f3216;
	ld.global.f32 	%f3220, [%rd495+24];
	ld.global.f32 	%f3221, [%rd497+24];
	fma.rn.f32 	%f3222, %f3220, %f3221, %f3219;
	ld.global.f32 	%f3223, [%rd495+28];
	ld.global.f32 	%f3224, [%rd497+28];
	fma.rn.f32 	%f3225, %f3223, %f3224, %f3222;
	ld.global.f32 	%f3226, [%rd495+32];
	ld.global.f32 	%f3227, [%rd497+32];
	fma.rn.f32 	%f3228, %f3226, %f3227, %f3225;
	ld.global.f32 	%f3229, [%rd495+36];
	ld.global.f32 	%f3230, [%rd497+36];
	fma.rn.f32 	%f3231, %f3229, %f3230, %f3228;
	ld.global.f32 	%f3232, [%rd495+40];
	ld.global.f32 	%f3233, [%rd497+40];
	fma.rn.f32 	%f3234, %f3232, %f3233, %f3231;
	ld.global.f32 	%f3235, [%rd495+44];
	ld.global.f32 	%f3236, [%rd497+44];
	fma.rn.f32 	%f3237, %f3235, %f3236, %f3234;
	ld.global.f32 	%f3238, [%rd495+48];
	ld.global.f32 	%f3239, [%rd497+48];
	fma.rn.f32 	%f3240, %f3238, %f3239, %f3237;
	ld.global.f32 	%f3241, [%rd495+52];
	ld.global.f32 	%f3242, [%rd497+52];
	fma.rn.f32 	%f3243, %f3241, %f3242, %f3240;
	ld.global.f32 	%f3244, [%rd495+56];
	ld.global.f32 	%f3245, [%rd497+56];
	fma.rn.f32 	%f3246, %f3244, %f3245, %f3243;
	ld.global.f32 	%f3247, [%rd495+60];
	ld.global.f32 	%f3248, [%rd497+60];
	fma.rn.f32 	%f5511, %f3247, %f3248, %f3246;
	add.s32 	%r2637, %r2637, 16;
	add.s32 	%r2636, %r2636, 16;
	setp.ne.s32 	%p736, %r2636, %r62;
	@%p736 bra 	$L__BB0_514;
$L__BB0_515:
	setp.eq.s32 	%p737, %r56, 0;
	@%p737 bra 	$L__BB0_525;
	add.s32 	%r1838, %r56, -1;
	setp.lt.u32 	%p738, %r1838, 7;
	@%p738 bra 	$L__BB0_518;
	add.s32 	%r1839, %r424, %r2637;
	mul.wide.s32 	%rd498, %r1839, 4;
	add.s64 	%rd499, %rd2, %rd498;
	ld.global.f32 	%f3250, [%rd499];
	add.s32 	%r1840, %r2637, %r425;
	mul.wide.s32 	%rd500, %r1840, 4;
	add.s64 	%rd501, %rd1, %rd500;
	ld.global.f32 	%f3251, [%rd501];
	fma.rn.f32 	%f3252, %f3250, %f3251, %f5511;
	ld.global.f32 	%f3253, [%rd499+4];
	ld.global.f32 	%f3254, [%rd501+4];
	fma.rn.f32 	%f3255, %f3253, %f3254, %f3252;
	ld.global.f32 	%f3256, [%rd499+8];
	ld.global.f32 	%f3257, [%rd501+8];
	fma.rn.f32 	%f3258, %f3256, %f3257, %f3255;
	ld.global.f32 	%f3259, [%rd499+12];
	ld.global.f32 	%f3260, [%rd501+12];
	fma.rn.f32 	%f3261, %f3259, %f3260, %f3258;
	ld.global.f32 	%f3262, [%rd499+16];
	ld.global.f32 	%f3263, [%rd501+16];
	fma.rn.f32 	%f3264, %f3262, %f3263, %f3261;
	ld.global.f32 	%f3265, [%rd499+20];
	ld.global.f32 	%f3266, [%rd501+20];
	fma.rn.f32 	%f3267, %f3265, %f3266, %f3264;
	ld.global.f32 	%f3268, [%rd499+24];
	ld.global.f32 	%f3269, [%rd501+24];
	fma.rn.f32 	%f3270, %f3268, %f3269, %f3267;
	ld.global.f32 	%f3271, [%rd499+28];
	ld.global.f32 	%f3272, [%rd501+28];
	fma.rn.f32 	%f5511, %f3271, %f3272, %f3270;
	add.s32 	%r2637, %r2637, 8;
$L__BB0_518:
	setp.eq.s32 	%p739, %r55, 0;
	@%p739 bra 	$L__BB0_525;
	add.s32 	%r1841, %r55, -1;
	setp.lt.u32 	%p740, %r1841, 3;
	@%p740 bra 	$L__BB0_521;
	add.s32 	%r1842, %r424, %r2637;
	mul.wide.s32 	%rd502, %r1842, 4;
	add.s64 	%rd503, %rd2, %rd502;
	ld.global.f32 	%f3274, [%rd503];
	add.s32 	%r1843, %r2637, %r425;
	mul.wide.s32 	%rd504, %r1843, 4;
	add.s64 	%rd505, %rd1, %rd504;
	ld.global.f32 	%f3275, [%rd505];
	fma.rn.f32 	%f3276, %f3274, %f3275, %f5511;
	ld.global.f32 	%f3277, [%rd503+4];
	ld.global.f32 	%f3278, [%rd505+4];
	fma.rn.f32 	%f3279, %f3277, %f3278, %f3276;
	ld.global.f32 	%f3280, [%rd503+8];
	ld.global.f32 	%f3281, [%rd505+8];
	fma.rn.f32 	%f3282, %f3280, %f3281, %f3279;
	ld.global.f32 	%f3283, [%rd503+12];
	ld.global.f32 	%f3284, [%rd505+12];
	fma.rn.f32 	%f5511, %f3283, %f3284, %f3282;
	add.s32 	%r2637, %r2637, 4;
$L__BB0_521:
	setp.eq.s32 	%p741, %r63, 0;
	@%p741 bra 	$L__BB0_525;
	setp.eq.s32 	%p742, %r63, 1;
	add.s32 	%r1844, %r424, %r2637;
	mul.wide.s32 	%rd506, %r1844, 4;
	add.s64 	%rd45, %rd2, %rd506;
	ld.global.f32 	%f3285, [%rd45];
	add.s32 	%r1845, %r2637, %r425;
	mul.wide.s32 	%rd507, %r1845, 4;
	add.s64 	%rd46, %rd1, %rd507;
	ld.global.f32 	%f3286, [%rd46];
	fma.rn.f32 	%f5511, %f3285, %f3286, %f5511;
	@%p742 bra 	$L__BB0_525;
	setp.eq.s32 	%p743, %r63, 2;
	ld.global.f32 	%f3287, [%rd45+4];
	ld.global.f32 	%f3288, [%rd46+4];
	fma.rn.f32 	%f5511, %f3287, %f3288, %f5511;
	@%p743 bra 	$L__BB0_525;
	ld.global.f32 	%f3289, [%rd45+8];
	ld.global.f32 	%f3290, [%rd46+8];
	fma.rn.f32 	%f5511, %f3289, %f3290, %f5511;
$L__BB0_525:
	add.s32 	%r2634, %r2634, 1;
	setp.lt.s32 	%p744, %r2634, %r82;
	@%p744 bra 	$L__BB0_511;
$L__BB0_526:
	add.s32 	%r2633, %r2633, 1;
	setp.ne.s32 	%p745, %r2633, %r942;
	@%p745 bra 	$L__BB0_509;
	st.global.f32 	[%rd34+20], %f5511;
$L__BB0_528:
	ld.param.u32 	%r2481, [_Z13DPUDirectConviiiiPfiiiiS_iiiiS_iiii_param_12];
	ld.param.u32 	%r2391, [_Z13DPUDirectConviiiiPfiiiiS_iiiiS_iiii_param_11];
	mov.u32 	%r1846, %ctaid.y;
	mov.u32 	%r1847, %ntid.y;
	mov.u32 	%r1848, %tid.y;
	mad.lo.s32 	%r1849, %r1846, %r1847, %r1848;
	mad.lo.s32 	%r1850, %r1849, 7, 3;
	setp.ge.s32 	%p746, %r1850, %r2481;
	setp.ge.s32 	%p747, %r1212, %r949;
	or.pred  	%p748, %p746, %p747;
	setp.ge.s32 	%p749, %r3, %r2391;
	or.pred  	%p750, %p748, %p749;
	@%p750 bra 	$L__BB0_549;
	mov.f32 	%f5522, 0f00000000;
	mov.b32 	%r2640, 0;
$L__BB0_530:
	setp.ge.s32 	%p751, %r81, %r82;
	@%p751 bra 	$L__BB0_547;
	add.s32 	%r1854, %r2640, %r95;
	mad.lo.s32 	%r438, %r1854, %r943, %r80;
	add.s32 	%r1855, %r2640, %r4;
	mul.lo.s32 	%r439, %r1855, %r945;
	mov.u32 	%r2641, %r81;
$L__BB0_532:
	setp.ge.s32 	%p752, %r69, %r68;
	@%p752 bra 	$L__BB0_546;
	setp.gt.u32 	%p753, %r71, -16;
	add.s32 	%r1856, %r2641, %r438;
	mad.lo.s32 	%r441, %r1856, %r944, %r67;
	add.s32 	%r1857, %r439, %r2641;
	mul.lo.s32 	%r442, %r1857, %r946;
	mov.u32 	%r2644, %r70;
	@%p753 bra 	$L__BB0_536;
	mov.b32 	%r2643, 0;
	mov.u32 	%r2644, %r70;
$L__BB0_535:
	.pragma "nounroll";
	add.s32 	%r1859, %r441, %r2644;
	mul.wide.s32 	%rd508, %r1859, 4;
	add.s64 	%rd509, %rd2, %rd508;
	ld.global.f32 	%f3293, [%rd509];
	add.s32 	%r1860, %r2644, %r442;
	mul.wide.s32 	%rd510, %r1860, 4;
	add.s64 	%rd511, %rd1, %rd510;
	ld.global.f32 	%f3294, [%rd511];
	fma.rn.f32 	%f3295, %f3293, %f3294, %f5522;
	ld.global.f32 	%f3296, [%rd509+4];
	ld.global.f32 	%f3297, [%rd511+4];
	fma.rn.f32 	%f3298, %f3296, %f3297, %f3295;
	ld.global.f32 	%f3299, [%rd509+8];
	ld.global.f32 	%f3300, [%rd511+8];
	fma.rn.f32 	%f3301, %f3299, %f3300, %f3298;
	ld.global.f32 	%f3302, [%rd509+12];
	ld.global.f32 	%f3303, [%rd511+12];
	fma.rn.f32 	%f3304, %f3302, %f3303, %f3301;
	ld.global.f32 	%f3305, [%rd509+16];
	ld.global.f32 	%f3306, [%rd511+16];
	fma.rn.f32 	%f3307, %f3305, %f3306, %f3304;
	ld.global.f32 	%f3308, [%rd509+20];
	ld.global.f32 	%f3309, [%rd511+20];
	fma.rn.f32 	%f3310, %f3308, %f3309, %f3307;
	ld.global.f32 	%f3311, [%rd509+24];
	ld.global.f32 	%f3312, [%rd511+24];
	fma.rn.f32 	%f3313, %f3311, %f3312, %f3310;
	ld.global.f32 	%f3314, [%rd509+28];
	ld.global.f32 	%f3315, [%rd511+28];
	fma.rn.f32 	%f3316, %f3314, %f3315, %f3313;
	ld.global.f32 	%f3317, [%rd509+32];
	ld.global.f32 	%f3318, [%rd511+32];
	fma.rn.f32 	%f3319, %f3317, %f3318, %f3316;
	ld.global.f32 	%f3320, [%rd509+36];
	ld.global.f32 	%f3321, [%rd511+36];
	fma.rn.f32 	%f3322, %f3320, %f3321, %f3319;
	ld.global.f32 	%f3323, [%rd509+40];
	ld.global.f32 	%f3324, [%rd511+40];
	fma.rn.f32 	%f3325, %f3323, %f3324, %f3322;
	ld.global.f32 	%f3326, [%rd509+44];
	ld.global.f32 	%f3327, [%rd511+44];
	fma.rn.f32 	%f3328, %f3326, %f3327, %f3325;
	ld.global.f32 	%f3329, [%rd509+48];
	ld.global.f32 	%f3330, [%rd511+48];
	fma.rn.f32 	%f3331, %f3329, %f3330, %f3328;
	ld.global.f32 	%f3332, [%rd509+52];
	ld.global.f32 	%f3333, [%rd511+52];
	fma.rn.f32 	%f3334, %f3332, %f3333, %f3331;
	ld.global.f32 	%f3335, [%rd509+56];
	ld.global.f32 	%f3336, [%rd511+56];
	fma.rn.f32 	%f3337, %f3335, %f3336, %f3334;
	ld.global.f32 	%f3338, [%rd509+60];
	ld.global.f32 	%f3339, [%rd511+60];
	fma.rn.f32 	%f5522, %f3338, %f3339, %f3337;
	add.s32 	%r2644, %r2644, 16;
	add.s32 	%r2643, %r2643, 16;
	setp.ne.s32 	%p754, %r2643, %r72;
	@%p754 bra 	$L__BB0_535;
$L__BB0_536:
	setp.eq.s32 	%p755, %r65, 0;
	@%p755 bra 	$L__BB0_546;
	setp.lt.u32 	%p756, %r66, 7;
	@%p756 bra 	$L__BB0_539;
	add.s32 	%r1861, %r441, %r2644;
	mul.wide.s32 	%rd512, %r1861, 4;
	add.s64 	%rd513, %rd2, %rd512;
	ld.global.f32 	%f3341, [%rd513];
	add.s32 	%r1862, %r2644, %r442;
	mul.wide.s32 	%rd514, %r1862, 4;
	add.s64 	%rd515, %rd1, %rd514;
	ld.global.f32 	%f3342, [%rd515];
	fma.rn.f32 	%f3343, %f3341, %f3342, %f5522;
	ld.global.f32 	%f3344, [%rd513+4];
	ld.global.f32 	%f3345, [%rd515+4];
	fma.rn.f32 	%f3346, %f3344, %f3345, %f3343;
	ld.global.f32 	%f3347, [%rd513+8];
	ld.global.f32 	%f3348, [%rd515+8];
	fma.rn.f32 	%f3349, %f3347, %f3348, %f3346;
	ld.global.f32 	%f3350, [%rd513+12];
	ld.global.f32 	%f3351, [%rd515+12];
	fma.rn.f32 	%f3352, %f3350, %f3351, %f3349;
	ld.global.f32 	%f3353, [%rd513+16];
	ld.global.f32 	%f3354, [%rd515+16];
	fma.rn.f32 	%f3355, %f3353, %f3354, %f3352;
	ld.global.f32 	%f3356, [%rd513+20];
	ld.global.f32 	%f3357, [%rd515+20];
	fma.rn.f32 	%f3358, %f3356, %f3357, %f3355;
	ld.global.f32 	%f3359, [%rd513+24];
	ld.global.f32 	%f3360, [%rd515+24];
	fma.rn.f32 	%f3361, %f3359, %f3360, %f3358;
	ld.global.f32 	%f3362, [%rd513+28];
	ld.global.f32 	%f3363, [%rd515+28];
	fma.rn.f32 	%f5522, %f3362, %f3363, %f3361;
	add.s32 	%r2644, %r2644, 8;
$L__BB0_539:
	setp.eq.s32 	%p757, %r64, 0;
	@%p757 bra 	$L__BB0_546;
	add.s32 	%r1863, %r64, -1;
	setp.lt.u32 	%p758, %r1863, 3;
	@%p758 bra 	$L__BB0_542;
	add.s32 	%r1864, %r441, %r2644;
	mul.wide.s32 	%rd516, %r1864, 4;
	add.s64 	%rd517, %rd2, %rd516;
	ld.global.f32 	%f3365, [%rd517];
	add.s32 	%r1865, %r2644, %r442;
	mul.wide.s32 	%rd518, %r1865, 4;
	add.s64 	%rd519, %rd1, %rd518;
	ld.global.f32 	%f3366, [%rd519];
	fma.rn.f32 	%f3367, %f3365, %f3366, %f5522;
	ld.global.f32 	%f3368, [%rd517+4];
	ld.global.f32 	%f3369, [%rd519+4];
	fma.rn.f32 	%f3370, %f3368, %f3369, %f3367;
	ld.global.f32 	%f3371, [%rd517+8];
	ld.global.f32 	%f3372, [%rd519+8];
	fma.rn.f32 	%f3373, %f3371, %f3372, %f3370;
	ld.global.f32 	%f3374, [%rd517+12];
	ld.global.f32 	%f3375, [%rd519+12];
	fma.rn.f32 	%f5522, %f3374, %f3375, %f3373;
	add.s32 	%r2644, %r2644, 4;
$L__BB0_542:
	setp.eq.s32 	%p759, %r73, 0;
	@%p759 bra 	$L__BB0_546;
	setp.eq.s32 	%p760, %r73, 1;
	add.s32 	%r1866, %r441, %r2644;
	mul.wide.s32 	%rd520, %r1866, 4;
	add.s64 	%rd47, %rd2, %rd520;
	ld.global.f32 	%f3376, [%rd47];
	add.s32 	%r1867, %r2644, %r442;
	mul.wide.s32 	%rd521, %r1867, 4;
	add.s64 	%rd48, %rd1, %rd521;
	ld.global.f32 	%f3377, [%rd48];
	fma.rn.f32 	%f5522, %f3376, %f3377, %f5522;
	@%p760 bra 	$L__BB0_546;
	setp.eq.s32 	%p761, %r73, 2;
	ld.global.f32 	%f3378, [%rd47+4];
	ld.global.f32 	%f3379, [%rd48+4];
	fma.rn.f32 	%f5522, %f3378, %f3379, %f5522;
	@%p761 bra 	$L__BB0_546;
	ld.global.f32 	%f3380, [%rd47+8];
	ld.global.f32 	%f3381, [%rd48+8];
	fma.rn.f32 	%f5522, %f3380, %f3381, %f5522;
$L__BB0_546:
	add.s32 	%r2641, %r2641, 1;
	setp.lt.s32 	%p762, %r2641, %r82;
	@%p762 bra 	$L__BB0_532;
$L__BB0_547:
	add.s32 	%r2640, %r2640, 1;
	setp.ne.s32 	%p763, %r2640, %r942;
	@%p763 bra 	$L__BB0_530;
	st.global.f32 	[%rd34+24], %f5522;
$L__BB0_549:
	ld.param.u32 	%r2482, [_Z13DPUDirectConviiiiPfiiiiS_iiiiS_iiii_param_12];
	ld.param.u32 	%r2392, [_Z13DPUDirectConviiiiPfiiiiS_iiiiS_iiii_param_11];
	add.s32 	%r1868, %r96, 4;
	mad.lo.s32 	%r1870, %r1868, %r949, %r1;
	mul.wide.s32 	%rd522, %r1870, 4;
	add.s64 	%rd49, %rd3, %rd522;
	mov.u32 	%r1871, %ctaid.y;
	mov.u32 	%r1872, %ntid.y;
	mov.u32 	%r1873, %tid.y;
	mad.lo.s32 	%r1874, %r1871, %r1872, %r1873;
	mad.lo.s32 	%r1875, %r1874, 7, 4;
	setp.ge.s32 	%p764, %r1875, %r2482;
	setp.ge.s32 	%p765, %r1, %r949;
	or.pred  	%p766, %p764, %p765;
	setp.ge.s32 	%p767, %r3, %r2392;
	or.pred  	%p768, %p766, %p767;
	@%p768 bra 	$L__BB0_570;
	mov.f32 	%f5533, 0f00000000;
	mov.b32 	%r2647, 0;
$L__BB0_551:
	setp.ge.s32 	%p769, %r84, %r85;
	@%p769 bra 	$L__BB0_568;
	add.s32 	%r1877, %r2647, %r95;
	mad.lo.s32 	%r455, %r1877, %r943, %r83;
	add.s32 	%r1878, %r2647, %r4;
	mul.lo.s32 	%r456, %r1878, %r945;
	mov.u32 	%r2648, %r84;
$L__BB0_553:
	setp.ge.s32 	%p770, %r9, %r12;
	@%p770 bra 	$L__BB0_567;
	setp.gt.u32 	%p771, %r14, -16;
	add.s32 	%r1879, %r2648, %r455;
	mad.lo.s32 	%r458, %r1879, %r944, %r5;
	add.s32 	%r1880, %r456, %r2648;
	mul.lo.s32 	%r459, %r1880, %r946;
	mov.u32 	%r2651, %r13;
	@%p771 bra 	$L__BB0_557;
	mov.b32 	%r2650, 0;
	mov.u32 	%r2651, %r13;
$L__BB0_556:
	.pragma "nounroll";
	add.s32 	%r1882, %r458, %r2651;
	mul.wide.s32 	%rd523, %r1882, 4;
	add.s64 	%rd524, %rd2, %rd523;
	ld.global.f32 	%f3384, [%rd524];
	add.s32 	%r1883, %r2651, %r459;
	mul.wide.s32 	%rd525, %r1883, 4;
	add.s64 	%rd526, %rd1, %rd525;
	ld.global.f32 	%f3385, [%rd526];
	fma.rn.f32 	%f3386, %f3384, %f3385, %f5533;
	ld.global.f32 	%f3387, [%rd524+4];
	ld.global.f32 	%f3388, [%rd526+4];
	fma.rn.f32 	%f3389, %f3387, %f3388, %f3386;
	ld.global.f32 	%f3390, [%rd524+8];
	ld.global.f32 	%f3391, [%rd526+8];
	fma.rn.f32 	%f3392, %f3390, %f3391, %f3389;
	ld.global.f32 	%f3393, [%rd524+12];
	ld.global.f32 	%f3394, [%rd526+12];
	fma.rn.f32 	%f3395, %f3393, %f3394, %f3392;
	ld.global.f32 	%f3396, [%rd524+16];
	ld.global.f32 	%f3397, [%rd526+16];
	fma.rn.f32 	%f3398, %f3396, %f3397, %f3395;
	ld.global.f32 	%f3399, [%rd524+20];
	ld.global.f32 	%f3400, [%rd526+20];
	fma.rn.f32 	%f3401, %f3399, %f3400, %f3398;
	ld.global.f32 	%f3402, [%rd524+24];
	ld.global.f32 	%f3403, [%rd526+24];
	fma.rn.f32 	%f3404, %f3402, %f3403, %f3401;
	ld.global.f32 	%f3405, [%rd524+28];
	ld.global.f32 	%f3406, [%rd526+28];
	fma.rn.f32 	%f3407, %f3405, %f3406, %f3404;
	ld.global.f32 	%f3408, [%rd524+32];
	ld.global.f32 	%f3409, [%rd526+32];
	fma.rn.f32 	%f3410, %f3408, %f3409, %f3407;
	ld.global.f32 	%f3411, [%rd524+36];
	ld.global.f32 	%f3412, [%rd526+36];
	fma.rn.f32 	%f3413, %f3411, %f3412, %f3410;
	ld.global.f32 	%f3414, [%rd524+40];
	ld.global.f32 	%f3415, [%rd526+40];
	fma.rn.f32 	%f3416, %f3414, %f3415, %f3413;
	ld.global.f32 	%f3417, [%rd524+44];
	ld.global.f32 	%f3418, [%rd526+44];
	fma.rn.f32 	%f3419, %f3417, %f3418, %f3416;
	ld.global.f32 	%f3420, [%rd524+48];
	ld.global.f32 	%f3421, [%rd526+48];
	fma.rn.f32 	%f3422, %f3420, %f3421, %f3419;
	ld.global.f32 	%f3423, [%rd524+52];
	ld.global.f32 	%f3424, [%rd526+52];
	fma.rn.f32 	%f3425, %f3423, %f3424, %f3422;
	ld.global.f32 	%f3426, [%rd524+56];
	ld.global.f32 	%f3427, [%rd526+56];
	fma.rn.f32 	%f3428, %f3426, %f3427, %f3425;
	ld.global.f32 	%f3429, [%rd524+60];
	ld.global.f32 	%f3430, [%rd526+60];
	fma.rn.f32 	%f5533, %f3429, %f3430, %f3428;
	add.s32 	%r2651, %r2651, 16;
	add.s32 	%r2650, %r2650, 16;
	setp.ne.s32 	%p772, %r2650, %r15;
	@%p772 bra 	$L__BB0_556;
$L__BB0_557:
	setp.eq.s32 	%p773, %r11, 0;
	@%p773 bra 	$L__BB0_567;
	add.s32 	%r1884, %r11, -1;
	setp.lt.u32 	%p774, %r1884, 7;
	@%p774 bra 	$L__BB0_560;
	add.s32 	%r1885, %r458, %r2651;
	mul.wide.s32 	%rd527, %r1885, 4;
	add.s64 	%rd528, %rd2, %rd527;
	ld.global.f32 	%f3432, [%rd528];
	add.s32 	%r1886, %r2651, %r459;
	mul.wide.s32 	%rd529, %r1886, 4;
	add.s64 	%rd530, %rd1, %rd529;
	ld.global.f32 	%f3433, [%rd530];
	fma.rn.f32 	%f3434, %f3432, %f3433, %f5533;
	ld.global.f32 	%f3435, [%rd528+4];
	ld.global.f32 	%f3436, [%rd530+4];
	fma.rn.f32 	%f3437, %f3435, %f3436, %f3434;
	ld.global.f32 	%f3438, [%rd528+8];
	ld.global.f32 	%f3439, [%rd530+8];
	fma.rn.f32 	%f3440, %f3438, %f3439, %f3437;
	ld.global.f32 	%f3441, [%rd528+12];
	ld.global.f32 	%f3442, [%rd530+12];
	fma.rn.f32 	%f3443, %f3441, %f3442, %f3440;
	ld.global.f32 	%f3444, [%rd528+16];
	ld.global.f32 	%f3445, [%rd530+16];
	fma.rn.f32 	%f3446, %f3444, %f3445, %f3443;
	ld.global.f32 	%f3447, [%rd528+20];
	ld.global.f32 	%f3448, [%rd530+20];
	fma.rn.f32 	%f3449, %f3447, %f3448, %f3446;
	ld.global.f32 	%f3450, [%rd528+24];
	ld.global.f32 	%f3451, [%rd530+24];
	fma.rn.f32 	%f3452, %f3450, %f3451, %f3449;
	ld.global.f32 	%f3453, [%rd528+28];
	ld.global.f32 	%f3454, [%rd530+28];
	fma.rn.f32 	%f5533, %f3453, %f3454, %f3452;
	add.s32 	%r2651, %r2651, 8;
$L__BB0_560:
	setp.eq.s32 	%p775, %r10, 0;
	@%p775 bra 	$L__BB0_567;
	add.s32 	%r1887, %r10, -1;
	setp.lt.u32 	%p776, %r1887, 3;
	@%p776 bra 	$L__BB0_563;
	add.s32 	%r1888, %r458, %r2651;
	mul.wide.s32 	%rd531, %r1888, 4;
	add.s64 	%rd532, %rd2, %rd531;
	ld.global.f32 	%f3456, [%rd532];
	add.s32 	%r1889, %r2651, %r459;
	mul.wide.s32 	%rd533, %r1889, 4;
	add.s64 	%rd534, %rd1, %rd533;
	ld.global.f32 	%f3457, [%rd534];
	fma.rn.f32 	%f3458, %f3456, %f3457, %f5533;
	ld.global.f32 	%f3459, [%rd532+4];
	ld.global.f32 	%f3460, [%rd534+4];
	fma.rn.f32 	%f3461, %f3459, %f3460, %f3458;
	ld.global.f32 	%f3462, [%rd532+8];
	ld.global.f32 	%f3463, [%rd534+8];
	fma.rn.f32 	%f3464, %f3462, %f3463, %f3461;
	ld.global.f32 	%f3465, [%rd532+12];
	ld.global.f32 	%f3466, [%rd534+12];
	fma.rn.f32 	%f5533, %f3465, %f3466, %f3464;
	add.s32 	%r2651, %r2651, 4;
$L__BB0_563:
	setp.eq.s32 	%p777, %r16, 0;
	@%p777 bra 	$L__BB0_567;
	setp.eq.s32 	%p778, %r16, 1;
	add.s32 	%r1890, %r458, %r2651;
	mul.wide.s32 	%rd535, %r1890, 4;
	add.s64 	%rd50, %rd2, %rd535;
	ld.global.f32 	%f3467, [%rd50];
	add.s32 	%r1891, %r2651, %r459;
	mul.wide.s32 	%rd536, %r1891, 4;
	add.s64 	%rd51, %rd1, %rd536;
	ld.global.f32 	%f3468, [%rd51];
	fma.rn.f32 	%f5533, %f3467, %f3468, %f5533;
	@%p778 bra 	$L__BB0_567;
	setp.eq.s32 	%p779, %r16, 2;
	ld.global.f32 	%f3469, [%rd50+4];
	ld.global.f32 	%f3470, [%rd51+4];
	fma.rn.f32 	%f5533, %f3469, %f3470, %f5533;
	@%p779 bra 	$L__BB0_567;
	ld.global.f32 	%f3471, [%rd50+8];
	ld.global.f32 	%f3472, [%rd51+8];
	fma.rn.f32 	%f5533, %f3471, %f3472, %f5533;
$L__BB0_567:
	add.s32 	%r2648, %r2648, 1;
	setp.lt.s32 	%p780, %r2648, %r85;
	@%p780 bra 	$L__BB0_553;
$L__BB0_568:
	add.s32 	%r2647, %r2647, 1;
	setp.ne.s32 	%p781, %r2647, %r942;
	@%p781 bra 	$L__BB0_551;
	st.global.f32 	[%rd49], %f5533;
$L__BB0_570:
	ld.param.u32 	%r2483, [_Z13DPUDirectConviiiiPfiiiiS_iiiiS_iiii_param_12];
	ld.param.u32 	%r2393, [_Z13DPUDirectConviiiiPfiiiiS_iiiiS_iiii_param_11];
	mov.u32 	%r1892, %ctaid.y;
	mov.u32 	%r1893, %ntid.y;
	mov.u32 	%r1894, %tid.y;
	mad.lo.s32 	%r1895, %r1892, %r1893, %r1894;
	mad.lo.s32 	%r1896, %r1895, 7, 4;
	setp.ge.s32 	%p782, %r1896, %r2483;
	setp.ge.s32 	%p783, %r1173, %r949;
	or.pred  	%p784, %p782, %p783;
	setp.ge.s32 	%p785, %r3, %r2393;
	or.pred  	%p786, %p784, %p785;
	@%p786 bra 	$L__BB0_591;
	mov.f32 	%f5544, 0f00000000;
	mov.b32 	%r2654, 0;
$L__BB0_572:
	setp.ge.s32 	%p787, %r84, %r85;
	@%p787 bra 	$L__BB0_589;
	add.s32 	%r1900, %r2654, %r95;
	mad.lo.s32 	%r472, %r1900, %r943, %r83;
	add.s32 	%r1901, %r2654, %r4;
	mul.lo.s32 	%r473, %r1901, %r945;
	mov.u32 	%r2655, %r84;
$L__BB0_574:
	setp.ge.s32 	%p788, %r22, %r21;
	@%p788 bra 	$L__BB0_588;
	setp.gt.u32 	%p789, %r24, -16;
	add.s32 	%r1902, %r2655, %r472;
	mad.lo.s32 	%r475, %r1902, %r944, %r20;
	add.s32 	%r1903, %r473, %r2655;
	mul.lo.s32 	%r476, %r1903, %r946;
	mov.u32 	%r2658, %r23;
	@%p789 bra 	$L__BB0_578;
	mov.b32 	%r2657, 0;
	mov.u32 	%r2658, %r23;
$L__BB0_577:
	.pragma "nounroll";
	add.s32 	%r1905, %r475, %r2658;
	mul.wide.s32 	%rd537, %r1905, 4;
	add.s64 	%rd538, %rd2, %rd537;
	ld.global.f32 	%f3475, [%rd538];
	add.s32 	%r1906, %r2658, %r476;
	mul.wide.s32 	%rd539, %r1906, 4;
	add.s64 	%rd540, %rd1, %rd539;
	ld.global.f32 	%f3476, [%rd540];
	fma.rn.f32 	%f3477, %f3475, %f3476, %f5544;
	ld.global.f32 	%f3478, [%rd538+4];
	ld.global.f32 	%f3479, [%rd540+4];
	fma.rn.f32 	%f3480, %f3478, %f3479, %f3477;
	ld.global.f32 	%f3481, [%rd538+8];
	ld.global.f32 	%f3482, [%rd540+8];
	fma.rn.f32 	%f3483, %f3481, %f3482, %f3480;
	ld.global.f32 	%f3484, [%rd538+12];
	ld.global.f32 	%f3485, [%rd540+12];
	fma.rn.f32 	%f3486, %f3484, %f3485, %f3483;
	ld.global.f32 	%f3487, [%rd538+16];
	ld.global.f32 	%f3488, [%rd540+16];
	fma.rn.f32 	%f3489, %f3487, %f3488, %f3486;
	ld.global.f32 	%f3490, [%rd538+20];
	ld.global.f32 	%f3491, [%rd540+20];
	fma.rn.f32 	%f3492, %f3490, %f3491, %f3489;
	ld.global.f32 	%f3493, [%rd538+24];
	ld.global.f32 	%f3494, [%rd540+24];
	fma.rn.f32 	%f3495, %f3493, %f3494, %f3492;
	ld.global.f32 	%f3496, [%rd538+28];
	ld.global.f32 	%f3497, [%rd540+28];
	fma.rn.f32 	%f3498, %f3496, %f3497, %f3495;
	ld.global.f32 	%f3499, [%rd538+32];
	ld.global.f32 	%f3500, [%rd540+32];
	fma.rn.f32 	%f3501, %f3499, %f3500, %f3498;
	ld.global.f32 	%f3502, [%rd538+36];
	ld.global.f32 	%f3503, [%rd540+36];
	fma.rn.f32 	%f3504, %f3502, %f3503, %f3501;
	ld.global.f32 	%f3505, [%rd538+40];
	ld.global.f32 	%f3506, [%rd540+40];
	fma.rn.f32 	%f3507, %f3505, %f3506, %f3504;
	ld.global.f32 	%f3508, [%rd538+44];
	ld.global.f32 	%f3509, [%rd540+44];
	fma.rn.f32 	%f3510, %f3508, %f3509, %f3507;
	ld.global.f32 	%f3511, [%rd538+48];
	ld.global.f32 	%f3512, [%rd540+48];
	fma.rn.f32 	%f3513, %f3511, %f3512, %f3510;
	ld.global.f32 	%f3514, [%rd538+52];
	ld.global.f32 	%f3515, [%rd540+52];
	fma.rn.f32 	%f3516, %f3514, %f3515, %f3513;
	ld.global.f32 	%f3517, [%rd538+56];
	ld.global.f32 	%f3518, [%rd540+56];
	fma.rn.f32 	%f3519, %f3517, %f3518, %f3516;
	ld.global.f32 	%f3520, [%rd538+60];
	ld.global.f32 	%f3521, [%rd540+60];
	fma.rn.f32 	%f5544, %f3520, %f3521, %f3519;
	add.s32 	%r2658, %r2658, 16;
	add.s32 	%r2657, %r2657, 16;
	setp.ne.s32 	%p790, %r2657, %r25;
	@%p790 bra 	$L__BB0_577;
$L__BB0_578:
	setp.eq.s32 	%p791, %r18, 0;
	@%p791 bra 	$L__BB0_588;
	setp.lt.u32 	%p792, %r19, 7;
	@%p792 bra 	$L__BB0_581;
	add.s32 	%r1907, %r475, %r2658;
	mul.wide.s32 	%rd541, %r1907, 4;
	add.s64 	%rd542, %rd2, %rd541;
	ld.global.f32 	%f3523, [%rd542];
	add.s32 	%r1908, %r2658, %r476;
	mul.wide.s32 	%rd543, %r1908, 4;
	add.s64 	%rd544, %rd1, %rd543;
	ld.global.f32 	%f3524, [%rd544];
	fma.rn.f32 	%f3525, %f3523, %f3524, %f5544;
	ld.global.f32 	%f3526, [%rd542+4];
	ld.global.f32 	%f3527, [%rd544+4];
	fma.rn.f32 	%f3528, %f3526, %f3527, %f3525;
	ld.global.f32 	%f3529, [%rd542+8];
	ld.global.f32 	%f3530, [%rd544+8];
	fma.rn.f32 	%f3531, %f3529, %f3530, %f3528;
	ld.global.f32 	%f3532, [%rd542+12];
	ld.global.f32 	%f3533, [%rd544+12];
	fma.rn.f32 	%f3534, %f3532, %f3533, %f3531;
	ld.global.f32 	%f3535, [%rd542+16];
	ld.global.f32 	%f3536, [%rd544+16];
	fma.rn.f32 	%f3537, %f3535, %f3536, %f3534;
	ld.global.f32 	%f3538, [%rd542+20];
	ld.global.f32 	%f3539, [%rd544+20];
	fma.rn.f32 	%f3540, %f3538, %f3539, %f3537;
	ld.global.f32 	%f3541, [%rd542+24];
	ld.global.f32 	%f3542, [%rd544+24];
	fma.rn.f32 	%f3543, %f3541, %f3542, %f3540;
	ld.global.f32 	%f3544, [%rd542+28];
	ld.global.f32 	%f3545, [%rd544+28];
	fma.rn.f32 	%f5544, %f3544, %f3545, %f3543;
	add.s32 	%r2658, %r2658, 8;
$L__BB0_581:
	setp.eq.s32 	%p793, %r17, 0;
	@%p793 bra 	$L__BB0_588;
	add.s32 	%r1909, %r17, -1;
	setp.lt.u32 	%p794, %r1909, 3;
	@%p794 bra 	$L__BB0_584;
	add.s32 	%r1910, %r475, %r2658;
	mul.wide.s32 	%rd545, %r1910, 4;
	add.s64 	%rd546, %rd2, %rd545;
	ld.global.f32 	%f3547, [%rd546];
	add.s32 	%r1911, %r2658, %r476;
	mul.wide.s32 	%rd547, %r1911, 4;
	add.s64 	%rd548, %rd1, %rd547;
	ld.global.f32 	%f3548, [%rd548];
	fma.rn.f32 	%f3549, %f3547, %f3548, %f5544;
	ld.global.f32 	%f3550, [%rd546+4];
	ld.global.f32 	%f3551, [%rd548+4];
	fma.rn.f32 	%f3552, %f3550, %f3551, %f3549;
	ld.global.f32 	%f3553, [%rd546+8];
	ld.global.f32 	%f3554, [%rd548+8];
	fma.rn.f32 	%f3555, %f3553, %f3554, %f3552;
	ld.global.f32 	%f3556, [%rd546+12];
	ld.global.f32 	%f3557, [%rd548+12];
	fma.rn.f32 	%f5544, %f3556, %f3557, %f3555;
	add.s32 	%r2658, %r2658, 4;
$L__BB0_584:
	setp.eq.s32 	%p795, %r26, 0;
	@%p795 bra 	$L__BB0_588;
	setp.eq.s32 	%p796, %r26, 1;
	add.s32 	%r1912, %r475, %r2658;
	mul.wide.s32 	%rd549, %r1912, 4;
	add.s64 	%rd52, %rd2, %rd549;
	ld.global.f32 	%f3558, [%rd52];
	add.s32 	%r1913, %r2658, %r476;
	mul.wide.s32 	%rd550, %r1913, 4;
	add.s64 	%rd53, %rd1, %rd550;
	ld.global.f32 	%f3559, [%rd53];
	fma.rn.f32 	%f5544, %f3558, %f3559, %f5544;
	@%p796 bra 	$L__BB0_588;
	setp.eq.s32 	%p797, %r26, 2;
	ld.global.f32 	%f3560, [%rd52+4];
	ld.global.f32 	%f3561, [%rd53+4];
	fma.rn.f32 	%f5544, %f3560, %f3561, %f5544;
	@%p797 bra 	$L__BB0_588;
	ld.global.f32 	%f3562, [%rd52+8];
	ld.global.f32 	%f3563, [%rd53+8];
	fma.rn.f32 	%f5544, %f3562, %f3563, %f5544;
$L__BB0_588:
	add.s32 	%r2655, %r2655, 1;
	setp.lt.s32 	%p798, %r2655, %r85;
	@%p798 bra 	$L__BB0_574;
$L__BB0_589:
	add.s32 	%r2654, %r2654, 1;
	setp.ne.s32 	%p799, %r2654, %r942;
	@%p799 bra 	$L__BB0_572;
	st.global.f32 	[%rd49+4], %f5544;
$L__BB0_591:
	ld.param.u32 	%r2484, [_Z13DPUDirectConviiiiPfiiiiS_iiiiS_iiii_param_12];
	ld.param.u32 	%r2394, [_Z13DPUDirectConviiiiPfiiiiS_iiiiS_iiii_param_11];
	mov.u32 	%r1914, %ctaid.y;
	mov.u32 	%r1915, %ntid.y;
	mov.u32 	%r1916, %tid.y;
	mad.lo.s32 	%r1917, %r1914, %r1915, %r1916;
	mad.lo.s32 	%r1918, %r1917, 7, 4;
	setp.ge.s32 	%p800, %r1918, %r2484;
	setp.ge.s32 	%p801, %r1291, %r949;
	or.pred  	%p802, %p800, %p801;
	setp.ge.s32 	%p803, %r3, %r2394;
	or.pred  	%p804, %p802, %p803;
	@%p804 bra 	$L__BB0_612;
	mov.f32 	%f5555, 0f00000000;
	mov.b32 	%r2661, 0;
$L__BB0_593:
	setp.ge.s32 	%p805, %r84, %r85;
	@%p805 bra 	$L__BB0_610;
	add.s32 	%r1922, %r2661, %r95;
	mad.lo.s32 	%r489, %r1922, %r943, %r83;
	add.s32 	%r1923, %r2661, %r4;
	mul.lo.s32 	%r490, %r1923, %r945;
	mov.u32 	%r2662, %r84;
$L__BB0_595:
	setp.ge.s32 	%p806, %r32, %r31;
	@%p806 bra 	$L__BB0_609;
	setp.gt.u32 	%p807, %r34, -16;
	add.s32 	%r1924, %r2662, %r489;
	mad.lo.s32 	%r492, %r1924, %r944, %r30;
	add.s32 	%r1925, %r490, %r2662;
	mul.lo.s32 	%r493, %r1925, %r946;
	mov.u32 	%r2665, %r33;
	@%p807 bra 	$L__BB0_599;
	mov.b32 	%r2664, 0;
	mov.u32 	%r2665, %r33;
$L__BB0_598:
	.pragma "nounroll";
	add.s32 	%r1927, %r492, %r2665;
	mul.wide.s32 	%rd551, %r1927, 4;
	add.s64 	%rd552, %rd2, %rd551;
	ld.global.f32 	%f3566, [%rd552];
	add.s32 	%r1928, %r2665, %r493;
	mul.wide.s32 	%rd553, %r1928, 4;
	add.s64 	%rd554, %rd1, %rd553;
	ld.global.f32 	%f3567, [%rd554];
	fma.rn.f32 	%f3568, %f3566, %f3567, %f5555;
	ld.global.f32 	%f3569, [%rd552+4];
	ld.global.f32 	%f3570, [%rd554+4];
	fma.rn.f32 	%f3571, %f3569, %f3570, %f3568;
	ld.global.f32 	%f3572, [%rd552+8];
	ld.global.f32 	%f3573, [%rd554+8];
	fma.rn.f32 	%f3574, %f3572, %f3573, %f3571;
	ld.global.f32 	%f3575, [%rd552+12];
	ld.global.f32 	%f3576, [%rd554+12];
	fma.rn.f32 	%f3577, %f3575, %f3576, %f3574;
	ld.global.f32 	%f3578, [%rd552+16];
	ld.global.f32 	%f3579, [%rd554+16];
	fma.rn.f32 	%f3580, %f3578, %f3579, %f3577;
	ld.global.f32 	%f3581, [%rd552+20];
	ld.global.f32 	%f3582, [%rd554+20];
	fma.rn.f32 	%f3583, %f3581, %f3582, %f3580;
	ld.global.f32 	%f3584, [%rd552+24];
	ld.global.f32 	%f3585, [%rd554+24];
	fma.rn.f32 	%f3586, %f3584, %f3585, %f3583;
	ld.global.f32 	%f3587, [%rd552+28];
	ld.global.f32 	%f3588, [%rd554+28];
	fma.rn.f32 	%f3589, %f3587, %f3588, %f3586;
	ld.global.f32 	%f3590, [%rd552+32];
	ld.global.f32 	%f3591, [%rd554+32];
	fma.rn.f32 	%f3592, %f3590, %f3591, %f3589;
	ld.global.f32 	%f3593, [%rd552+36];
	ld.global.f32 	%f3594, [%rd554+36];
	fma.rn.f32 	%f3595, %f3593, %f3594, %f3592;
	ld.global.f32 	%f3596, [%rd552+40];
	ld.global.f32 	%f3597, [%rd554+40];
	fma.rn.f32 	%f3598, %f3596, %f3597, %f3595;
	ld.global.f32 	%f3599, [%rd552+44];
	ld.global.f32 	%f3600, [%rd554+44];
	fma.rn.f32 	%f3601, %f3599, %f3600, %f3598;
	ld.global.f32 	%f3602, [%rd552+48];
	ld.global.f32 	%f3603, [%rd554+48];
	fma.rn.f32 	%f3604, %f3602, %f3603, %f3601;
	ld.global.f32 	%f3605, [%rd552+52];
	ld.global.f32 	%f3606, [%rd554+52];
	fma.rn.f32 	%f3607, %f3605, %f3606, %f3604;
	ld.global.f32 	%f3608, [%rd552+56];
	ld.global.f32 	%f3609, [%rd554+56];
	fma.rn.f32 	%f3610, %f3608, %f3609, %f3607;
	ld.global.f32 	%f3611, [%rd552+60];
	ld.global.f32 	%f3612, [%rd554+60];
	fma.rn.f32 	%f5555, %f3611, %f3612, %f3610;
	add.s32 	%r2665, %r2665, 16;
	add.s32 	%r2664, %r2664, 16;
	setp.ne.s32 	%p808, %r2664, %r35;
	@%p808 bra 	$L__BB0_598;
$L__BB0_599:
	setp.eq.s32 	%p809, %r28, 0;
	@%p809 bra 	$L__BB0_609;
	setp.lt.u32 	%p810, %r29, 7;
	@%p810 bra 	$L__BB0_602;
	add.s32 	%r1929, %r492, %r2665;
	mul.wide.s32 	%rd555, %r1929, 4;
	add.s64 	%rd556, %rd2, %rd555;
	ld.global.f32 	%f3614, [%rd556];
	add.s32 	%r1930, %r2665, %r493;
	mul.wide.s32 	%rd557, %r1930, 4;
	add.s64 	%rd558, %rd1, %rd557;
	ld.global.f32 	%f3615, [%rd558];
	fma.rn.f32 	%f3616, %f3614, %f3615, %f5555;
	ld.global.f32 	%f3617, [%rd556+4];
	ld.global.f32 	%f3618, [%rd558+4];
	fma.rn.f32 	%f3619, %f3617, %f3618, %f3616;
	ld.global.f32 	%f3620, [%rd556+8];
	ld.global.f32 	%f3621, [%rd558+8];
	fma.rn.f32 	%f3622, %f3620, %f3621, %f3619;
	ld.global.f32 	%f3623, [%rd556+12];
	ld.global.f32 	%f3624, [%rd558+12];
	fma.rn.f32 	%f3625, %f3623, %f3624, %f3622;
	ld.global.f32 	%f3626, [%rd556+16];
	ld.global.f32 	%f3627, [%rd558+16];
	fma.rn.f32 	%f3628, %f3626, %f3627, %f3625;
	ld.global.f32 	%f3629, [%rd556+20];
	ld.global.f32 	%f3630, [%rd558+20];
	fma.rn.f32 	%f3631, %f3629, %f3630, %f3628;
	ld.global.f32 	%f3632, [%rd556+24];
	ld.global.f32 	%f3633, [%rd558+24];
	fma.rn.f32 	%f3634, %f3632, %f3633, %f3631;
	ld.global.f32 	%f3635, [%rd556+28];
	ld.global.f32 	%f3636, [%rd558+28];
	fma.rn.f32 	%f5555, %f3635, %f3636, %f3634;
	add.s32 	%r2665, %r2665, 8;
$L__BB0_602:
	setp.eq.s32 	%p811, %r27, 0;
	@%p811 bra 	$L__BB0_609;
	add.s32 	%r1931, %r27, -1;
	setp.lt.u32 	%p812, %r1931, 3;
	@%p812 bra 	$L__BB0_605;
	add.s32 	%r1932, %r492, %r2665;
	mul.wide.s32 	%rd559, %r1932, 4;
	add.s64 	%rd560, %rd2, %rd559;
	ld.global.f32 	%f3638, [%rd560];
	add.s32 	%r1933, %r2665, %r493;
	mul.wide.s32 	%rd561, %r1933, 4;
	add.s64 	%rd562, %rd1, %rd561;
	ld.global.f32 	%f3639, [%rd562];
	fma.rn.f32 	%f3640, %f3638, %f3639, %f5555;
	ld.global.f32 	%f3641, [%rd560+4];
	ld.global.f32 	%f3642, [%rd562+4];
	fma.rn.f32 	%f3643, %f3641, %f3642, %f3640;
	ld.global.f32 	%f3644, [%rd560+8];
	ld.global.f32 	%f3645, [%rd562+8];
	fma.rn.f32 	%f3646, %f3644, %f3645, %f3643;
	ld.global.f32 	%f3647, [%rd560+12];
	ld.global.f32 	%f3648, [%rd562+12];
	fma.rn.f32 	%f5555, %f3647, %f3648, %f3646;
	add.s32 	%r2665, %r2665, 4;
$L__BB0_605:
	setp.eq.s32 	%p813, %r36, 0;
	@%p813 bra 	$L__BB0_609;
	setp.eq.s32 	%p814, %r36, 1;
	add.s32 	%r1934, %r492, %r2665;
	mul.wide.s32 	%rd563, %r1934, 4;
	add.s64 	%rd54, %rd2, %rd563;
	ld.global.f32 	%f3649, [%rd54];
	add.s32 	%r1935, %r2665, %r493;
	mul.wide.s32 	%rd564, %r1935, 4;
	add.s64 	%rd55, %rd1, %rd564;
	ld.global.f32 	%f3650, [%rd55];
	fma.rn.f32 	%f5555, %f3649, %f3650, %f5555;
	@%p814 bra 	$L__BB0_609;
	setp.eq.s32 	%p815, %r36, 2;
	ld.global.f32 	%f3651, [%rd54+4];
	ld.global.f32 	%f3652, [%rd55+4];
	fma.rn.f32 	%f5555, %f3651, %f3652, %f5555;
	@%p815 bra 	$L__BB0_609;
	ld.global.f32 	%f3653, [%rd54+8];
	ld.global.f32 	%f3654, [%rd55+8];
	fma.rn.f32 	%f5555, %f3653, %f3654, %f5555;
$L__BB0_609:
	add.s32 	%r2662, %r2662, 1;
	setp.lt.s32 	%p816, %r2662, %r85;
	@%p816 bra 	$L__BB0_595;
$L__BB0_610:
	add.s32 	%r2661, %r2661, 1;
	setp.ne.s32 	%p817, %r2661, %r942;
	@%p817 bra 	$L__BB0_593;
	st.global.f32 	[%rd49+8], %f5555;
$L__BB0_612:
	ld.param.u32 	%r2485, [_Z13DPUDirectConviiiiPfiiiiS_iiiiS_iiii_param_12];
	ld.param.u32 	%r2395, [_Z13DPUDirectConviiiiPfiiiiS_iiiiS_iiii_param_11];
	mov.u32 	%r1936, %ctaid.y;
	mov.u32 	%r1937, %ntid.y;
	mov.u32 	%r1938, %tid.y;
	mad.lo.s32 	%r1939, %r1936, %r1937, %r1938;
	mad.lo.s32 	%r1940, %r1939, 7, 4;
	setp.ge.s32 	%p818, %r1940, %r2485;
	setp.ge.s32 	%p819, %r1188, %r949;
	or.pred  	%p820, %p818, %p819;
	setp.ge.s32 	%p821, %r3, %r2395;
	or.pred  	%p822, %p820, %p821;
	@%p822 bra 	$L__BB0_633;
	mov.f32 	%f5566, 0f00000000;
	mov.b32 	%r2668, 0;
$L__BB0_614:
	setp.ge.s32 	%p823, %r84, %r85;
	@%p823 bra 	$L__BB0_631;
	add.s32 	%r1944, %r2668, %r95;
	mad.lo.s32 	%r506, %r1944, %r943, %r83;
	add.s32 	%r1945, %r2668, %r4;
	mul.lo.s32 	%r507, %r1945, %r945;
	mov.u32 	%r2669, %r84;
$L__BB0_616:
	setp.ge.s32 	%p824, %r41, %r40;
	@%p824 bra 	$L__BB0_630;
	setp.gt.u32 	%p825, %r43, -16;
	add.s32 	%r1946, %r2669, %r506;
	mad.lo.s32 	%r509, %r1946, %r944, %r39;
	add.s32 	%r1947, %r507, %r2669;
	mul.lo.s32 	%r510, %r1947, %r946;
	mov.u32 	%r2672, %r42;
	@%p825 bra 	$L__BB0_620;
	mov.b32 	%r2671, 0;
	mov.u32 	%r2672, %r42;
$L__BB0_619:
	.pragma "nounroll";
	add.s32 	%r1949, %r509, %r2672;
	mul.wide.s32 	%rd565, %r1949, 4;
	add.s64 	%rd566, %rd2, %rd565;
	ld.global.f32 	%f3657, [%rd566];
	add.s32 	%r1950, %r2672, %r510;
	mul.wide.s32 	%rd567, %r1950, 4;
	add.s64 	%rd568, %rd1, %rd567;
	ld.global.f32 	%f3658, [%rd568];
	fma.rn.f32 	%f3659, %f3657, %f3658, %f5566;
	ld.global.f32 	%f3660, [%rd566+4];
	ld.global.f32 	%f3661, [%rd568+4];
	fma.rn.f32 	%f3662, %f3660, %f3661, %f3659;
	ld.global.f32 	%f3663, [%rd566+8];
	ld.global.f32 	%f3664, [%rd568+8];
	fma.rn.f32 	%f3665, %f3663, %f3664, %f3662;
	ld.global.f32 	%f3666, [%rd566+12];
	ld.global.f32 	%f3667, [%rd568+12];
	fma.rn.f32 	%f3668, %f3666, %f3667, %f3665;
	ld.global.f32 	%f3669, [%rd566+16];
	ld.global.f32 	%f3670, [%rd568+16];
	fma.rn.f32 	%f3671, %f3669, %f3670, %f3668;
	ld.global.f32 	%f3672, [%rd566+20];
	ld.global.f32 	%f3673, [%rd568+20];
	fma.rn.f32 	%f3674, %f3672, %f3673, %f3671;
	ld.global.f32 	%f3675, [%rd566+24];
	ld.global.f32 	%f3676, [%rd568+24];
	fma.rn.f32 	%f3677, %f3675, %f3676, %f3674;
	ld.global.f32 	%f3678, [%rd566+28];
	ld.global.f32 	%f3679, [%rd568+28];
	fma.rn.f32 	%f3680, %f3678, %f3679, %f3677;
	ld.global.f32 	%f3681, [%rd566+32];
	ld.global.f32 	%f3682, [%rd568+32];
	fma.rn.f32 	%f3683, %f3681, %f3682, %f3680;
	ld.global.f32 	%f3684, [%rd566+36];
	ld.global.f32 	%f3685, [%rd568+36];
	fma.rn.f32 	%f3686, %f3684, %f3685, %f3683;
	ld.global.f32 	%f3687, [%rd566+40];
	ld.global.f32 	%f3688, [%rd568+40];
	fma.rn.f32 	%f3689, %f3687, %f3688, %f3686;
	ld.global.f32 	%f3690, [%rd566+44];
	ld.global.f32 	%f3691, [%rd568+44];
	fma.rn.f32 	%f3692, %f3690, %f3691, %f3689;
	ld.global.f32 	%f3693, [%rd566+48];
	ld.global.f32 	%f3694, [%rd568+48];
	fma.rn.f32 	%f3695, %f3693, %f3694, %f3692;
	ld.global.f32 	%f3696, [%rd566+52];
	ld.global.f32 	%f3697, [%rd568+52];
	fma.rn.f32 	%f3698, %f3696, %f3697, %f3695;
	ld.global.f32 	%f3699, [%rd566+56];
	ld.global.f32 	%f3700, [%rd568+56];
	fma.rn.f32 	%f3701, %f3699, %f3700, %f3698;
	ld.global.f32 	%f3702, [%rd566+60];
	ld.global.f32 	%f3703, [%rd568+60];
	fma.rn.f32 	%f5566, %f3702, %f3703, %f3701;
	add.s32 	%r2672, %r2672, 16;
	add.s32 	%r2671, %r2671, 16;
	setp.ne.s32 	%p826, %r2671, %r44;
	@%p826 bra 	$L__BB0_619;
$L__BB0_620:
	setp.eq.s32 	%p827, %r38, 0;
	@%p827 bra 	$L__BB0_630;
	add.s32 	%r1951, %r38, -1;
	setp.lt.u32 	%p828, %r1951, 7;
	@%p828 bra 	$L__BB0_623;
	add.s32 	%r1952, %r509, %r2672;
	mul.wide.s32 	%rd569, %r1952, 4;
	add.s64 	%rd570, %rd2, %rd569;
	ld.global.f32 	%f3705, [%rd570];
	add.s32 	%r1953, %r2672, %r510;
	mul.wide.s32 	%rd571, %r1953, 4;
	add.s64 	%rd572, %rd1, %rd571;
	ld.global.f32 	%f3706, [%rd572];
	fma.rn.f32 	%f3707, %f3705, %f3706, %f5566;
	ld.global.f32 	%f3708, [%rd570+4];
	ld.global.f32 	%f3709, [%rd572+4];
	fma.rn.f32 	%f3710, %f3708, %f3709, %f3707;
	ld.global.f32 	%f3711, [%rd570+8];
	ld.global.f32 	%f3712, [%rd572+8];
	fma.rn.f32 	%f3713, %f3711, %f3712, %f3710;
	ld.global.f32 	%f3714, [%rd570+12];
	ld.global.f32 	%f3715, [%rd572+12];
	fma.rn.f32 	%f3716, %f3714, %f3715, %f3713;
	ld.global.f32 	%f3717, [%rd570+16];
	ld.global.f32 	%f3718, [%rd572+16];
	fma.rn.f32 	%f3719, %f3717, %f3718, %f3716;
	ld.global.f32 	%f3720, [%rd570+20];
	ld.global.f32 	%f3721, [%rd572+20];
	fma.rn.f32 	%f3722, %f3720, %f3721, %f3719;
	ld.global.f32 	%f3723, [%rd570+24];
	ld.global.f32 	%f3724, [%rd572+24];
	fma.rn.f32 	%f3725, %f3723, %f3724, %f3722;
	ld.global.f32 	%f3726, [%rd570+28];
	ld.global.f32 	%f3727, [%rd572+28];
	fma.rn.f32 	%f5566, %f3726, %f3727, %f3725;
	add.s32 	%r2672, %r2672, 8;
$L__BB0_623:
	setp.eq.s32 	%p829, %r37, 0;
	@%p829 bra 	$L__BB0_630;
	add.s32 	%r1954, %r37, -1;
	setp.lt.u32 	%p830, %r1954, 3;
	@%p830 bra 	$L__BB0_626;
	add.s32 	%r1955, %r509, %r2672;
	mul.wide.s32 	%rd573, %r1955, 4;
	add.s64 	%rd574, %rd2, %rd573;
	ld.global.f32 	%f3729, [%rd574];
	add.s32 	%r1956, %r2672, %r510;
	mul.wide.s32 	%rd575, %r1956, 4;
	add.s64 	%rd576, %rd1, %rd575;
	ld.global.f32 	%f3730, [%rd576];
	fma.rn.f32 	%f3731, %f3729, %f3730, %f5566;
	ld.global.f32 	%f3732, [%rd574+4];
	ld.global.f32 	%f3733, [%rd576+4];
	fma.rn.f32 	%f3734, %f3732, %f3733, %f3731;
	ld.global.f32 	%f3735, [%rd574+8];
	ld.global.f32 	%f3736, [%rd576+8];
	fma.rn.f32 	%f3737, %f3735, %f3736, %f3734;
	ld.global.f32 	%f3738, [%rd574+12];
	ld.global.f32 	%f3739, [%rd576+12];
	fma.rn.f32 	%f5566, %f3738, %f3739, %f3737;
	add.s32 	%r2672, %r2672, 4;
$L__BB0_626:
	setp.eq.s32 	%p831, %r45, 0;
	@%p831 bra 	$L__BB0_630;
	setp.eq.s32 	%p832, %r45, 1;
	add.s32 	%r1957, %r509, %r2672;
	mul.wide.s32 	%rd577, %r1957, 4;
	add.s64 	%rd56, %rd2, %rd577;
	ld.global.f32 	%f3740, [%rd56];
	add.s32 	%r1958, %r2672, %r510;
	mul.wide.s32 	%rd578, %r1958, 4;
	add.s64 	%rd57, %rd1, %rd578;
	ld.global.f32 	%f3741, [%rd57];
	fma.rn.f32 	%f5566, %f3740, %f3741, %f5566;
	@%p832 bra 	$L__BB0_630;
	setp.eq.s32 	%p833, %r45, 2;
	ld.global.f32 	%f3742, [%rd56+4];
	ld.global.f32 	%f3743, [%rd57+4];
	fma.rn.f32 	%f5566, %f3742, %f3743, %f5566;
	@%p833 bra 	$L__BB0_630;
	ld.global.f32 	%f3744, [%rd56+8];
	ld.global.f32 	%f3745, [%rd57+8];
	fma.rn.f32 	%f5566, %f3744, %f3745, %f5566;
$L__BB0_630:
	add.s32 	%r2669, %r2669, 1;
	setp.lt.s32 	%p834, %r2669, %r85;
	@%p834 bra 	$L__BB0_616;
$L__BB0_631:
	add.s32 	%r2668, %r2668, 1;
	setp.ne.s32 	%p835, %r2668, %r942;
	@%p835 bra 	$L__BB0_614;
	st.global.f32 	[%rd49+12], %f5566;
$L__BB0_633:
	ld.param.u32 	%r2486, [_Z13DPUDirectConviiiiPfiiiiS_iiiiS_iiii_param_12];
	ld.param.u32 	%r2396, [_Z13DPUDirectConviiiiPfiiiiS_iiiiS_iiii_param_11];
	mov.u32 	%r1959, %ctaid.y;
	mov.u32 	%r1960, %ntid.y;
	mov.u32 	%r1961, %tid.y;
	mad.lo.s32 	%r1962, %r1959, %r1960, %r1961;
	mad.lo.s32 	%r1963, %r1962, 7, 4;
	setp.ge.s32 	%p836, %r1963, %r2486;
	setp.ge.s32 	%p837, %r1196, %r949;
	or.pred  	%p838, %p836, %p837;
	setp.ge.s32 	%p839, %r3, %r2396;
	or.pred  	%p840, %p838, %p839;
	@%p840 bra 	$L__BB0_654;
	mov.f32 	%f5577, 0f00000000;
	mov.b32 	%r2675, 0;
$L__BB0_635:
	setp.ge.s32 	%p841, %r84, %r85;
	@%p841 bra 	$L__BB0_652;
	add.s32 	%r1967, %r2675, %r95;
	mad.lo.s32 	%r523, %r1967, %r943, %r83;
	add.s32 	%r1968, %r2675, %r4;
	mul.lo.s32 	%r524, %r1968, %r945;
	mov.u32 	%r2676, %r84;
$L__BB0_637:
	setp.ge.s32 	%p842, %r50, %r49;
	@%p842 bra 	$L__BB0_651;
	setp.gt.u32 	%p843, %r52, -16;
	add.s32 	%r1969, %r2676, %r523;
	mad.lo.s32 	%r526, %r1969, %r944, %r48;
	add.s32 	%r1970, %r524, %r2676;
	mul.lo.s32 	%r527, %r1970, %r946;
	mov.u32 	%r2679, %r51;
	@%p843 bra 	$L__BB0_641;
	mov.b32 	%r2678, 0;
	mov.u32 	%r2679, %r51;
$L__BB0_640:
	.pragma "nounroll";
	add.s32 	%r1972, %r526, %r2679;
	mul.wide.s32 	%rd579, %r1972, 4;
	add.s64 	%rd580, %rd2, %rd579;
	ld.global.f32 	%f3748, [%rd580];
	add.s32 	%r1973, %r2679, %r527;
	mul.wide.s32 	%rd581, %r1973, 4;
	add.s64 	%rd582, %rd1, %rd581;
	ld.global.f32 	%f3749, [%rd582];
	fma.rn.f32 	%f3750, %f3748, %f3749, %f5577;
	ld.global.f32 	%f3751, [%rd580+4];
	ld.global.f32 	%f3752, [%rd582+4];
	fma.rn.f32 	%f3753, %f3751, %f3752, %f3750;
	ld.global.f32 	%f3754, [%rd580+8];
	ld.global.f32 	%f3755, [%rd582+8];
	fma.rn.f32 	%f3756, %f3754, %f3755, %f3753;
	ld.global.f32 	%f3757, [%rd580+12];
	ld.global.f32 	%f3758, [%rd582+12];
	fma.rn.f32 	%f3759, %f3757, %f3758, %f3756;
	ld.global.f32 	%f3760, [%rd580+16];
	ld.global.f32 	%f3761, [%rd582+16];
	fma.rn.f32 	%f3762, %f3760, %f3761, %f3759;
	ld.global.f32 	%f3763, [%rd580+20];
	ld.global.f32 	%f3764, [%rd582+20];
	fma.rn.f32 	%f3765, %f3763, %f3764, %f3762;
	ld.global.f32 	%f3766, [%rd580+24];
	ld.global.f32 	%f3767, [%rd582+24];
	fma.rn.f32 	%f3768, %f3766, %f3767, %f3765;
	ld.global.f32 	%f3769, [%rd580+28];
	ld.global.f32 	%f3770, [%rd582+28];
	fma.rn.f32 	%f3771, %f3769, %f3770, %f3768;
	ld.global.f32 	%f3772, [%rd580+32];
	ld.global.f32 	%f3773, [%rd582+32];
	fma.rn.f32 	%f3774, %f3772, %f3773, %f3771;
	ld.global.f32 	%f3775, [%rd580+36];
	ld.global.f32 	%f3776, [%rd582+36];
	fma.rn.f32 	%f3777, %f3775, %f3776, %f3774;
	ld.global.f32 	%f3778, [%rd580+40];
	ld.global.f32 	%f3779, [%rd582+40];
	fma.rn.f32 	%f3780, %f3778, %f3779, %f3777;
	ld.global.f32 	%f3781, [%rd580+44];
	ld.global.f32 	%f3782, [%rd582+44];
	fma.rn.f32 	%f3783, %f3781, %f3782, %f3780;
	ld.global.f32 	%f3784, [%rd580+48];
	ld.global.f32 	%f3785, [%rd582+48];
	fma.rn.f32 	%f3786, %f3784, %f3785, %f3783;
	ld.global.f32 	%f3787, [%rd580+52];
	ld.global.f32 	%f3788, [%rd582+52];
	fma.rn.f32 	%f3789, %f3787, %f3788, %f3786;
	ld.global.f32 	%f3790, [%rd580+56];
	ld.global.f32 	%f3791, [%rd582+56];
	fma.rn.f32 	%f3792, %f3790, %f3791, %f3789;
	ld.global.f32 	%f3793, [%rd580+60];
	ld.global.f32 	%f3794, [%rd582+60];
	fma.rn.f32 	%f5577, %f3793, %f3794, %f3792;
	add.s32 	%r2679, %r2679, 16;
	add.s32 	%r2678, %r2678, 16;
	setp.ne.s32 	%p844, %r2678, %r53;
	@%p844 bra 	$L__BB0_640;
$L__BB0_641:
	setp.eq.s32 	%p845, %r47, 0;
	@%p845 bra 	$L__BB0_651;
	add.s32 	%r1974, %r47, -1;
	setp.lt.u32 	%p846, %r1974, 7;
	@%p846 bra 	$L__BB0_644;
	add.s32 	%r1975, %r526, %r2679;
	mul.wide.s32 	%rd583, %r1975, 4;
	add.s64 	%rd584, %rd2, %rd583;
	ld.global.f32 	%f3796, [%rd584];
	add.s32 	%r1976, %r2679, %r527;
	mul.wide.s32 	%rd585, %r1976, 4;
	add.s64 	%rd586, %rd1, %rd585;
	ld.global.f32 	%f3797, [%rd586];
	fma.rn.f32 	%f3798, %f3796, %f3797, %f5577;
	ld.global.f32 	%f3799, [%rd584+4];
	ld.global.f32 	%f3800, [%rd586+4];
	fma.rn.f32 	%f3801, %f3799, %f3800, %f3798;
	ld.global.f32 	%f3802, [%rd584+8];
	ld.global.f32 	%f3803, [%rd586+8];
	fma.rn.f32 	%f3804, %f3802, %f3803, %f3801;
	ld.global.f32 	%f3805, [%rd584+12];
	ld.global.f32 	%f3806, [%rd586+12];
	fma.rn.f32 	%f3807, %f3805, %f3806, %f3804;
	ld.global.f32 	%f3808, [%rd584+16];
	ld.global.f32 	%f3809, [%rd586+16];
	fma.rn.f32 	%f3810, %f3808, %f3809, %f3807;
	ld.global.f32 	%f3811, [%rd584+20];
	ld.global.f32 	%f3812, [%rd586+20];
	fma.rn.f32 	%f3813, %f3811, %f3812, %f3810;
	ld.global.f32 	%f3814, [%rd584+24];
	ld.global.f32 	%f3815, [%rd586+24];
	fma.rn.f32 	%f3816, %f3814, %f3815, %f3813;
	ld.global.f32 	%f3817, [%rd584+28];
	ld.global.f32 	%f3818, [%rd586+28];
	fma.rn.f32 	%f5577, %f3817, %f3818, %f3816;
	add.s32 	%r2679, %r2679, 8;
$L__BB0_644:
	setp.eq.s32 	%p847, %r46, 0;
	@%p847 bra 	$L__BB0_651;
	add.s32 	%r1977, %r46, -1;
	setp.lt.u32 	%p848, %r1977, 3;
	@%p848 bra 	$L__BB0_647;
	add.s32 	%r1978, %r526, %r2679;
	mul.wide.s32 	%rd587, %r1978, 4;
	add.s64 	%rd588, %rd2, %rd587;
	ld.global.f32 	%f3820, [%rd588];
	add.s32 	%r1979, %r2679, %r527;
	mul.wide.s32 	%rd589, %r1979, 4;
	add.s64 	%rd590, %rd1, %rd589;
	ld.global.f32 	%f3821, [%rd590];
	fma.rn.f32 	%f3822, %f3820, %f3821, %f5577;
	ld.global.f32 	%f3823, [%rd588+4];
	ld.global.f32 	%f3824, [%rd590+4];
	fma.rn.f32 	%f3825, %f3823, %f3824, %f3822;
	ld.global.f32 	%f3826, [%rd588+8];
	ld.global.f32 	%f3827, [%rd590+8];
	fma.rn.f32 	%f3828, %f3826, %f3827, %f3825;
	ld.global.f32 	%f3829, [%rd588+12];
	ld.global.f32 	%f3830, [%rd590+12];
	fma.rn.f32 	%f5577, %f3829, %f3830, %f3828;
	add.s32 	%r2679, %r2679, 4;
$L__BB0_647:
	setp.eq.s32 	%p849, %r54, 0;
	@%p849 bra 	$L__BB0_651;
	setp.eq.s32 	%p850, %r54, 1;
	add.s32 	%r1980, %r526, %r2679;
	mul.wide.s32 	%rd591, %r1980, 4;
	add.s64 	%rd58, %rd2, %rd591;
	ld.global.f32 	%f3831, [%rd58];
	add.s32 	%r1981, %r2679, %r527;
	mul.wide.s32 	%rd592, %r1981, 4;
	add.s64 	%rd59, %rd1, %rd592;
	ld.global.f32 	%f3832, [%rd59];
	fma.rn.f32 	%f5577, %f3831, %f3832, %f5577;
	@%p850 bra 	$L__BB0_651;
	setp.eq.s32 	%p851, %r54, 2;
	ld.global.f32 	%f3833, [%rd58+4];
	ld.global.f32 	%f3834, [%rd59+4];
	fma.rn.f32 	%f5577, %f3833, %f3834, %f5577;
	@%p851 bra 	$L__BB0_651;
	ld.global.f32 	%f3835, [%rd58+8];
	ld.global.f32 	%f3836, [%rd59+8];
	fma.rn.f32 	%f5577, %f3835, %f3836, %f5577;
$L__BB0_651:
	add.s32 	%r2676, %r2676, 1;
	setp.lt.s32 	%p852, %r2676, %r85;
	@%p852 bra 	$L__BB0_637;
$L__BB0_652:
	add.s32 	%r2675, %r2675, 1;
	setp.ne.s32 	%p853, %r2675, %r942;
	@%p853 bra 	$L__BB0_635;
	st.global.f32 	[%rd49+16], %f5577;
$L__BB0_654:
	ld.param.u32 	%r2487, [_Z13DPUDirectConviiiiPfiiiiS_iiiiS_iiii_param_12];
	ld.param.u32 	%r2397, [_Z13DPUDirectConviiiiPfiiiiS_iiiiS_iiii_param_11];
	mov.u32 	%r1982, %ctaid.y;
	mov.u32 	%r1983, %ntid.y;
	mov.u32 	%r1984, %tid.y;
	mad.lo.s32 	%r1985, %r1982, %r1983, %r1984;
	mad.lo.s32 	%r1986, %r1985, 7, 4;
	setp.ge.s32 	%p854, %r1986, %r2487;
	setp.ge.s32 	%p855, %r1204, %r949;
	or.pred  	%p856, %p854, %p855;
	setp.ge.s32 	%p857, %r3, %r2397;
	or.pred  	%p858, %p856, %p857;
	@%p858 bra 	$L__BB0_675;
	mov.f32 	%f5588, 0f00000000;
	mov.b32 	%r2682, 0;
$L__BB0_656:
	setp.ge.s32 	%p859, %r84, %r85;
	@%p859 bra 	$L__BB0_673;
	add.s32 	%r1990, %r2682, %r95;
	mad.lo.s32 	%r540, %r1990, %r943, %r83;
	add.s32 	%r1991, %r2682, %r4;
	mul.lo.s32 	%r541, %r1991, %r945;
	mov.u32 	%r2683, %r84;
$L__BB0_658:
	setp.ge.s32 	%p860, %r59, %r58;
	@%p860 bra 	$L__BB0_672;
	setp.gt.u32 	%p861, %r61, -16;
	add.s32 	%r1992, %r2683, %r540;
	mad.lo.s32 	%r543, %r1992, %r944, %r57;
	add.s32 	%r1993, %r541, %r2683;
	mul.lo.s32 	%r544, %r1993, %r946;
	mov.u32 	%r2686, %r60;
	@%p861 bra 	$L__BB0_662;
	mov.b32 	%r2685, 0;
	mov.u32 	%r2686, %r60;
$L__BB0_661:
	.pragma "nounroll";
	add.s32 	%r1995, %r543, %r2686;
	mul.wide.s32 	%rd593, %r1995, 4;
	add.s64 	%rd594, %rd2, %rd593;
	ld.global.f32 	%f3839, [%rd594];
	add.s32 	%r1996, %r2686, %r544;
	mul.wide.s32 	%rd595, %r1996, 4;
	add.s64 	%rd596, %rd1, %rd595;
	ld.global.f32 	%f3840, [%rd596];
	fma.rn.f32 	%f3841, %f3839, %f3840, %f5588;
	ld.global.f32 	%f3842, [%rd594+4];
	ld.global.f32 	%f3843, [%rd596+4];
	fma.rn.f32 	%f3844, %f3842, %f3843, %f3841;
	ld.global.f32 	%f3845, [%rd594+8];
	ld.global.f32 	%f3846, [%rd596+8];
	fma.rn.f32 	%f3847, %f3845, %f3846, %f3844;
	ld.global.f32 	%f3848, [%rd594+12];
	ld.global.f32 	%f3849, [%rd596+12];
	fma.rn.f32 	%f3850, %f3848, %f3849, %f3847;
	ld.global.f32 	%f3851, [%rd594+16];
	ld.global.f32 	%f3852, [%rd596+16];
	fma.rn.f32 	%f3853, %f3851, %f3852, %f3850;
	ld.global.f32 	%f3854, [%rd594+20];
	ld.global.f32 	%f3855, [%rd596+20];
	fma.rn.f32 	%f3856, %f3854, %f3855, %f3853;
	ld.global.f32 	%f3857, [%rd594+24];
	ld.global.f32 	%f3858, [%rd596+24];
	fma.rn.f32 	%f3859, %f3857, %f3858, %f3856;
	ld.global.f32 	%f3860, [%rd594+28];
	ld.global.f32 	%f3861, [%rd596+28];
	fma.rn.f32 	%f3862, %f3860, %f3861, %f3859;
	ld.global.f32 	%f3863, [%rd594+32];
	ld.global.f32 	%f3864, [%rd596+32];
	fma.rn.f32 	%f3865, %f3863, %f3864, %f3862;
	ld.global.f32 	%f3866, [%rd594+36];
	ld.global.f32 	%f3867, [%rd596+36];
	fma.rn.f32 	%f3868, %f3866, %f3867, %f3865;
	ld.global.f32 	%f3869, [%rd594+40];
	ld.global.f32 	%f3870, [%rd596+40];
	fma.rn.f32 	%f3871, %f3869, %f3870, %f3868;
	ld.global.f32 	%f3872, [%rd594+44];
	ld.global.f32 	%f3873, [%rd596+44];
	fma.rn.f32 	%f3874, %f3872, %f3873, %f3871;
	ld.global.f32 	%f3875, [%rd594+48];
	ld.global.f32 	%f3876, [%rd596+48];
	fma.rn.f32 	%f3877, %f3875, %f3876, %f3874;
	ld.global.f32 	%f3878, [%rd594+52];
	ld.global.f32 	%f3879, [%rd596+52];
	fma.rn.f32 	%f3880, %f3878, %f3879, %f3877;
	ld.global.f32 	%f3881, [%rd594+56];
	ld.global.f32 	%f3882, [%rd596+56];
	fma.rn.f32 	%f3883, %f3881, %f3882, %f3880;
	ld.global.f32 	%f3884, [%rd594+60];
	ld.global.f32 	%f3885, [%rd596+60];
	fma.rn.f32 	%f5588, %f3884, %f3885, %f3883;
	add.s32 	%r2686, %r2686, 16;
	add.s32 	%r2685, %r2685, 16;
	setp.ne.s32 	%p862, %r2685, %r62;
	@%p862 bra 	$L__BB0_661;
$L__BB0_662:
	setp.eq.s32 	%p863, %r56, 0;
	@%p863 bra 	$L__BB0_672;
	add.s32 	%r1997, %r56, -1;
	setp.lt.u32 	%p864, %r1997, 7;
	@%p864 bra 	$L__BB0_665;
	add.s32 	%r1998, %r543, %r2686;
	mul.wide.s32 	%rd597, %r1998, 4;
	add.s64 	%rd598, %rd2, %rd597;
	ld.global.f32 	%f3887, [%rd598];
	add.s32 	%r1999, %r2686, %r544;
	mul.wide.s32 	%rd599, %r1999, 4;
	add.s64 	%rd600, %rd1, %rd599;
	ld.global.f32 	%f3888, [%rd600];
	fma.rn.f32 	%f3889, %f3887, %f3888, %f5588;
	ld.global.f32 	%f3890, [%rd598+4];
	ld.global.f32 	%f3891, [%rd600+4];
	fma.rn.f32 	%f3892, %f3890, %f3891, %f3889;
	ld.global.f32 	%f3893, [%rd598+8];
	ld.global.f32 	%f3894, [%rd600+8];
	fma.rn.f32 	%f3895, %f3893, %f3894, %f3892;
	ld.global.f32 	%f3896, [%rd598+12];
	ld.global.f32 	%f3897, [%rd600+12];
	fma.rn.f32 	%f3898, %f3896, %f3897, %f3895;
	ld.global.f32 	%f3899, [%rd598+16];
	ld.global.f32 	%f3900, [%rd600+16];
	fma.rn.f32 	%f3901, %f3899, %f3900, %f3898;
	ld.global.f32 	%f3902, [%rd598+20];
	ld.global.f32 	%f3903, [%rd600+20];
	fma.rn.f32 	%f3904, %f3902, %f3903, %f3901;
	ld.global.f32 	%f3905, [%rd598+24];
	ld.global.f32 	%f3906, [%rd600+24];
	fma.rn.f32 	%f3907, %f3905, %f3906, %f3904;
	ld.global.f32 	%f3908, [%rd598+28];
	ld.global.f32 	%f3909, [%rd600+28];
	fma.rn.f32 	%f5588, %f3908, %f3909, %f3907;
	add.s32 	%r2686, %r2686, 8;
$L__BB0_665:
	setp.eq.s32 	%p865, %r55, 0;
	@%p865 bra 	$L__BB0_672;
	add.s32 	%r2000, %r55, -1;
	setp.lt.u32 	%p866, %r2000, 3;
	@%p866 bra 	$L__BB0_668;
	add.s32 	%r2001, %r543, %r2686;
	mul.wide.s32 	%rd601, %r2001, 4;
	add.s64 	%rd602, %rd2, %rd601;
	ld.global.f32 	%f3911, [%rd602];
	add.s32 	%r2002, %r2686, %r544;
	mul.wide.s32 	%rd603, %r2002, 4;
	add.s64 	%rd604, %rd1, %rd603;
	ld.global.f32 	%f3912, [%rd604];
	fma.rn.f32 	%f3913, %f3911, %f3912, %f5588;
	ld.global.f32 	%f3914, [%rd602+4];
	ld.global.f32 	%f3915, [%rd604+4];
	fma.rn.f32 	%f3916, %f3914, %f3915, %f3913;
	ld.global.f32 	%f3917, [%rd602+8];
	ld.global.f32 	%f3918, [%rd604+8];
	fma.rn.f32 	%f3919, %f3917, %f3918, %f3916;
	ld.global.f32 	%f3920, [%rd602+12];
	ld.global.f32 	%f3921, [%rd604+12];
	fma.rn.f32 	%f5588, %f3920, %f3921, %f3919;
	add.s32 	%r2686, %r2686, 4;
$L__BB0_668:
	setp.eq.s32 	%p867, %r63, 0;
	@%p867 bra 	$L__BB0_672;
	setp.eq.s32 	%p868, %r63, 1;
	add.s32 	%r2003, %r543, %r2686;
	mul.wide.s32 	%rd605, %r2003, 4;
	add.s64 	%rd60, %rd2, %rd605;
	ld.global.f32 	%f3922, [%rd60];
	add.s32 	%r2004, %r2686, %r544;
	mul.wide.s32 	%rd606, %r2004, 4;
	add.s64 	%rd61, %rd1, %rd606;
	ld.global.f32 	%f3923, [%rd61];
	fma.rn.f32 	%f5588, %f3922, %f3923, %f5588;
	@%p868 bra 	$L__BB0_672;
	setp.eq.s32 	%p869, %r63, 2;
	ld.global.f32 	%f3924, [%rd60+4];
	ld.global.f32 	%f3925, [%rd61+4];
	fma.rn.f32 	%f5588, %f3924, %f3925, %f5588;
	@%p869 bra 	$L__BB0_672;
	ld.global.f32 	%f3926, [%rd60+8];
	ld.global.f32 	%f3927, [%rd61+8];
	fma.rn.f32 	%f5588, %f3926, %f3927, %f5588;
$L__BB0_672:
	add.s32 	%r2683, %r2683, 1;
	setp.lt.s32 	%p870, %r2683, %r85;
	@%p870 bra 	$L__BB0_658;
$L__BB0_673:
	add.s32 	%r2682, %r2682, 1;
	setp.ne.s32 	%p871, %r2682, %r942;
	@%p871 bra 	$L__BB0_656;
	st.global.f32 	[%rd49+20], %f5588;
$L__BB0_675:
	ld.param.u32 	%r2488, [_Z13DPUDirectConviiiiPfiiiiS_iiiiS_iiii_param_12];
	ld.param.u32 	%r2398, [_Z13DPUDirectConviiiiPfiiiiS_iiiiS_iiii_param_11];
	mov.u32 	%r2005, %ctaid.y;
	mov.u32 	%r2006, %ntid.y;
	mov.u32 	%r2007, %tid.y;
	mad.lo.s32 	%r2008, %r2005, %r2006, %r2007;
	mad.lo.s32 	%r2009, %r2008, 7, 4;
	setp.ge.s32 	%p872, %r2009, %r2488;
	setp.ge.s32 	%p873, %r1212, %r949;
	or.pred  	%p874, %p872, %p873;
	setp.ge.s32 	%p875, %r3, %r2398;
	or.pred  	%p876, %p874, %p875;
	@%p876 bra 	$L__BB0_696;
	mov.f32 	%f5599, 0f00000000;
	mov.b32 	%r2689, 0;
$L__BB0_677:
	setp.ge.s32 	%p877, %r84, %r85;
	@%p877 bra 	$L__BB0_694;
	add.s32 	%r2013, %r2689, %r95;
	mad.lo.s32 	%r557, %r2013, %r943, %r83;
	add.s32 	%r2014, %r2689, %r4;
	mul.lo.s32 	%r558, %r2014, %r945;
	mov.u32 	%r2690, %r84;
$L__BB0_679:
	setp.ge.s32 	%p878, %r69, %r68;
	@%p878 bra 	$L__BB0_693;
	setp.gt.u32 	%p879, %r71, -16;
	add.s32 	%r2015, %r2690, %r557;
	mad.lo.s32 	%r560, %r2015, %r944, %r67;
	add.s32 	%r2016, %r558, %r2690;
	mul.lo.s32 	%r561, %r2016, %r946;
	mov.u32 	%r2693, %r70;
	@%p879 bra 	$L__BB0_683;
	mov.b32 	%r2692, 0;
	mov.u32 	%r2693, %r70;
$L__BB0_682:
	.pragma "nounroll";
	add.s32 	%r2018, %r560, %r2693;
	mul.wide.s32 	%rd607, %r2018, 4;
	add.s64 	%rd608, %rd2, %rd607;
	ld.global.f32 	%f3930, [%rd608];
	add.s32 	%r2019, %r2693, %r561;
	mul.wide.s32 	%rd609, %r2019, 4;
	add.s64 	%rd610, %rd1, %rd609;
	ld.global.f32 	%f3931, [%rd610];
	fma.rn.f32 	%f3932, %f3930, %f3931, %f5599;
	ld.global.f32 	%f3933, [%rd608+4];
	ld.global.f32 	%f3934, [%rd610+4];
	fma.rn.f32 	%f3935, %f3933, %f3934, %f3932;
	ld.global.f32 	%f3936, [%rd608+8];
	ld.global.f32 	%f3937, [%rd610+8];
	fma.rn.f32 	%f3938, %f3936, %f3937, %f3935;
	ld.global.f32 	%f3939, [%rd608+12];
	ld.global.f32 	%f3940, [%rd610+12];
	fma.rn.f32 	%f3941, %f3939, %f3940, %f3938;
	ld.global.f32 	%f3942, [%rd608+16];
	ld.global.f32 	%f3943, [%rd610+16];
	fma.rn.f32 	%f3944, %f3942, %f3943, %f3941;
	ld.global.f32 	%f3945, [%rd608+20];
	ld.global.f32 	%f3946, [%rd610+20];
	fma.rn.f32 	%f3947, %f3945, %f3946, %f3944;
	ld.global.f32 	%f3948, [%rd608+24];
	ld.global.f32 	%f3949, [%rd610+24];
	fma.rn.f32 	%f3950, %f3948, %f3949, %f3947;
	ld.global.f32 	%f3951, [%rd608+28];
	ld.global.f32 	%f3952, [%rd610+28];
	fma.rn.f32 	%f3953, %f3951, %f3952, %f3950;
	ld.global.f32 	%f3954, [%rd608+32];
	ld.global.f32 	%f3955, [%rd610+32];
	fma.rn.f32 	%f3956, %f3954, %f3955, %f3953;
	ld.global.f32 	%f3957, [%rd608+36];
	ld.global.f32 	%f3958, [%rd610+36];
	fma.rn.f32 	%f3959, %f3957, %f3958, %f3956;
	ld.global.f32 	%f3960, [%rd608+40];
	ld.global.f32 	%f3961, [%rd610+40];
	fma.rn.f32 	%f3962, %f3960, %f3961, %f3959;
	ld.global.f32 	%f3963, [%rd608+44];
	ld.global.f32 	%f3964, [%rd610+44];
	fma.rn.f32 	%f3965, %f3963, %f3964, %f3962;
	ld.global.f32 	%f3966, [%rd608+48];
	ld.global.f32 	%f3967, [%rd610+48];
	fma.rn.f32 	%f3968, %f3966, %f3967, %f3965;
	ld.global.f32 	%f3969, [%rd608+52];
	ld.global.f32 	%f3970, [%rd610+52];
	fma.rn.f32 	%f3971, %f3969, %f3970, %f3968;
	ld.global.f32 	%f3972, [%rd608+56];
	ld.global.f32 	%f3973, [%rd610+56];
	fma.rn.f32 	%f3974, %f3972, %f3973, %f3971;
	ld.global.f32 	%f3975, [%rd608+60];
	ld.global.f32 	%f3976, [%rd610+60];
	fma.rn.f32 	%f5599, %f3975, %f3976, %f3974;
	add.s32 	%r2693, %r2693, 16;
	add.s32 	%r2692, %r2692, 16;
	setp.ne.s32 	%p880, %r2692, %r72;
	@%p880 bra 	$L__BB0_682;
$L__BB0_683:
	setp.eq.s32 	%p881, %r65, 0;
	@%p881 bra 	$L__BB0_693;
	setp.lt.u32 	%p882, %r66, 7;
	@%p882 bra 	$L__BB0_686;
	add.s32 	%r2020, %r560, %r2693;
	mul.wide.s32 	%rd611, %r2020, 4;
	add.s64 	%rd612, %rd2, %rd611;
	ld.global.f32 	%f3978, [%rd612];
	add.s32 	%r2021, %r2693, %r561;
	mul.wide.s32 	%rd613, %r2021, 4;
	add.s64 	%rd614, %rd1, %rd613;
	ld.global.f32 	%f3979, [%rd614];
	fma.rn.f32 	%f3980, %f3978, %f3979, %f5599;
	ld.global.f32 	%f3981, [%rd612+4];
	ld.global.f32 	%f3982, [%rd614+4];
	fma.rn.f32 	%f3983, %f3981, %f3982, %f3980;
	ld.global.f32 	%f3984, [%rd612+8];
	ld.global.f32 	%f3985, [%rd614+8];
	fma.rn.f32 	%f3986, %f3984, %f3985, %f3983;
	ld.global.f32 	%f3987, [%rd612+12];
	ld.global.f32 	%f3988, [%rd614+12];
	fma.rn.f32 	%f3989, %f3987, %f3988, %f3986;
	ld.global.f32 	%f3990, [%rd612+16];
	ld.global.f32 	%f3991, [%rd614+16];
	fma.rn.f32 	%f3992, %f3990, %f3991, %f3989;
	ld.global.f32 	%f3993, [%rd612+20];
	ld.global.f32 	%f3994, [%rd614+20];
	fma.rn.f32 	%f3995, %f3993, %f3994, %f3992;
	ld.global.f32 	%f3996, [%rd612+24];
	ld.global.f32 	%f3997, [%rd614+24];
	fma.rn.f32 	%f3998, %f3996, %f3997, %f3995;
	ld.global.f32 	%f3999, [%rd612+28];
	ld.global.f32 	%f4000, [%rd614+28];
	fma.rn.f32 	%f5599, %f3999, %f4000, %f3998;
	add.s32 	%r2693, %r2693, 8;
$L__BB0_686:
	setp.eq.s32 	%p883, %r64, 0;
	@%p883 bra 	$L__BB0_693;
	add.s32 	%r2022, %r64, -1;
	setp.lt.u32 	%p884, %r2022, 3;
	@%p884 bra 	$L__BB0_689;
	add.s32 	%r2023, %r560, %r2693;
	mul.wide.s32 	%rd615, %r2023, 4;
	add.s64 	%rd616, %rd2, %rd615;
	ld.global.f32 	%f4002, [%rd616];
	add.s32 	%r2024, %r2693, %r561;
	mul.wide.s32 	%rd617, %r2024, 4;
	add.s64 	%rd618, %rd1, %rd617;
	ld.global.f32 	%f4003, [%rd618];
	fma.rn.f32 	%f4004, %f4002, %f4003, %f5599;
	ld.global.f32 	%f4005, [%rd616+4];
	ld.global.f32 	%f4006, [%rd618+4];
	fma.rn.f32 	%f4007, %f4005, %f4006, %f4004;
	ld.global.f32 	%f4008, [%rd616+8];
	ld.global.f32 	%f4009, [%rd618+8];
	fma.rn.f32 	%f4010, %f4008, %f4009, %f4007;
	ld.global.f32 	%f4011, [%rd616+12];
	ld.global.f32 	%f4012, [%rd618+12];
	fma.rn.f32 	%f5599, %f4011, %f4012, %f4010;
	add.s32 	%r2693, %r2693, 4;
$L__BB0_689:
	setp.eq.s32 	%p885, %r73, 0;
	@%p885 bra 	$L__BB0_693;
	setp.eq.s32 	%p886, %r73, 1;
	add.s32 	%r2025, %r560, %r2693;
	mul.wide.s32 	%rd619, %r2025, 4;
	add.s64 	%rd62, %rd2, %rd619;
	ld.global.f32 	%f4013, [%rd62];
	add.s32 	%r2026, %r2693, %r561;
	mul.wide.s32 	%rd620, %r2026, 4;
	add.s64 	%rd63, %rd1, %rd620;
	ld.global.f32 	%f4014, [%rd63];
	fma.rn.f32 	%f5599, %f4013, %f4014, %f5599;
	@%p886 bra 	$L__BB0_693;
	setp.eq.s32 	%p887, %r73, 2;
	ld.global.f32 	%f4015, [%rd62+4];
	ld.global.f32 	%f4016, [%rd63+4];
	fma.rn.f32 	%f5599, %f4015, %f4016, %f5599;
	@%p887 bra 	$L__BB0_693;
	ld.global.f32 	%f4017, [%rd62+8];
	ld.global.f32 	%f4018, [%rd63+8];
	fma.rn.f32 	%f5599, %f4017, %f4018, %f5599;
$L__BB0_693:
	add.s32 	%r2690, %r2690, 1;
	setp.lt.s32 	%p888, %r2690, %r85;
	@%p888 bra 	$L__BB0_679;
$L__BB0_694:
	add.s32 	%r2689, %r2689, 1;
	setp.ne.s32 	%p889, %r2689, %r942;
	@%p889 bra 	$L__BB0_677;
	st.global.f32 	[%rd49+24], %f5599;
$L__BB0_696:
	ld.param.u32 	%r2489, [_Z13DPUDirectConviiiiPfiiiiS_iiiiS_iiii_param_12];
	ld.param.u32 	%r2399, [_Z13DPUDirectConviiiiPfiiiiS_iiiiS_iiii_param_11];
	add.s32 	%r2027, %r96, 5;
	mad.lo.s32 	%r2029, %r2027, %r949, %r1;
	mul.wide.s32 	%rd621, %r2029, 4;
	add.s64 	%rd64, %rd3, %rd621;
	mov.u32 	%r2030, %ctaid.y;
	mov.u32 	%r2031, %ntid.y;
	mov.u32 	%r2032, %tid.y;
	mad.lo.s32 	%r2033, %r2030, %r2031, %r2032;
	mad.lo.s32 	%r2034, %r2033, 7, 5;
	setp.ge.s32 	%p890, %r2034, %r2489;
	setp.ge.s32 	%p891, %r1, %r949;
	or.pred  	%p892, %p890, %p891;
	setp.ge.s32 	%p893, %r3, %r2399;
	or.pred  	%p894, %p892, %p893;
	@%p894 bra 	$L__BB0_717;
	mov.f32 	%f5610, 0f00000000;
	mov.b32 	%r2696, 0;
$L__BB0_698:
	setp.ge.s32 	%p895, %r87, %r88;
	@%p895 bra 	$L__BB0_715;
	add.s32 	%r2036, %r2696, %r95;
	mad.lo.s32 	%r574, %r2036, %r943, %r86;
	add.s32 	%r2037, %r2696, %r4;
	mul.lo.s32 	%r575, %r2037, %r945;
	mov.u32 	%r2697, %r87;
$L__BB0_700:
	setp.ge.s32 	%p896, %r9, %r12;
	@%p896 bra 	$L__BB0_714;
	setp.gt.u32 	%p897, %r14, -16;
	add.s32 	%r2038, %r2697, %r574;
	mad.lo.s32 	%r577, %r2038, %r944, %r5;
	add.s32 	%r2039, %r575, %r2697;
	mul.lo.s32 	%r578, %r2039, %r946;
	mov.u32 	%r2700, %r13;
	@%p897 bra 	$L__BB0_704;
	mov.b32 	%r2699, 0;
	mov.u32 	%r2700, %r13;
$L__BB0_703:
	.pragma "nounroll";
	add.s32 	%r2041, %r577, %r2700;
	mul.wide.s32 	%rd622, %r2041, 4;
	add.s64 	%rd623, %rd2, %rd622;
	ld.global.f32 	%f4021, [%rd623];
	add.s32 	%r2042, %r2700, %r578;
	mul.wide.s32 	%rd624, %r2042, 4;
	add.s64 	%rd625, %rd1, %rd624;
	ld.global.f32 	%f4022, [%rd625];
	fma.rn.f32 	%f4023, %f4021, %f4022, %f5610;
	ld.global.f32 	%f4024, [%rd623+4];
	ld.global.f32 	%f4025, [%rd625+4];
	fma.rn.f32 	%f4026, %f4024, %f4025, %f4023;
	ld.global.f32 	%f4027, [%rd623+8];
	ld.global.f32 	%f4028, [%rd625+8];
	fma.rn.f32 	%f4029, %f4027, %f4028, %f4026;
	ld.global.f32 	%f4030, [%rd623+12];
	ld.global.f32 	%f4031, [%rd625+12];
	fma.rn.f32 	%f4032, %f4030, %f4031, %f4029;
	ld.global.f32 	%f4033, [%rd623+16];
	ld.global.f32 	%f4034, [%rd625+16];
	fma.rn.f32 	%f4035, %f4033, %f4034, %f4032;
	ld.global.f32 	%f4036, [%rd623+20];
	ld.global.f32 	%f4037, [%rd625+20];
	fma.rn.f32 	%f4038, %f4036, %f4037, %f4035;
	ld.global.f32 	%f4039, [%rd623+24];
	ld.global.f32 	%f4040, [%rd625+24];
	fma.rn.f32 	%f4041, %f4039, %f4040, %f4038;
	ld.global.f32 	%f4042, [%rd623+28];
	ld.global.f32 	%f4043, [%rd625+28];
	fma.rn.f32 	%f4044, %f4042, %f4043, %f4041;
	ld.global.f32 	%f4045, [%rd623+32];
	ld.global.f32 	%f4046, [%rd625+32];
	fma.rn.f32 	%f4047, %f4045, %f4046, %f4044;
	ld.global.f32 	%f4048, [%rd623+36];
	ld.global.f32 	%f4049, [%rd625+36];
	fma.rn.f32 	%f4050, %f4048, %f4049, %f4047;
	ld.global.f32 	%f4051, [%rd623+40];
	ld.global.f32 	%f4052, [%rd625+40];
	fma.rn.f32 	%f4053, %f4051, %f4052, %f4050;
	ld.global.f32 	%f4054, [%rd623+44];
	ld.global.f32 	%f4055, [%rd625+44];
	fma.rn.f32 	%f4056, %f4054, %f4055, %f4053;
	ld.global.f32 	%f4057, [%rd623+48];
	ld.global.f32 	%f4058, [%rd625+48];
	fma.rn.f32 	%f4059, %f4057, %f4058, %f4056;
	ld.global.f32 	%f4060, [%rd623+52];
	ld.global.f32 	%f4061, [%rd625+52];
	fma.rn.f32 	%f4062, %f4060, %f4061, %f4059;
	ld.global.f32 	%f4063, [%rd623+56];
	ld.global.f32 	%f4064, [%rd625+56];
	fma.rn.f32 	%f4065, %f4063, %f4064, %f4062;
	ld.global.f32 	%f4066, [%rd623+60];
	ld.global.f32 	%f4067, [%rd625+60];
	fma.rn.f32 	%f5610, %f4066, %f4067, %f4065;
	add.s32 	%r2700, %r2700, 16;
	add.s32 	%r2699, %r2699, 16;
	setp.ne.s32 	%p898, %r2699, %r15;
	@%p898 bra 	$L__BB0_703;
$L__BB0_704:
	setp.eq.s32 	%p899, %r11, 0;
	@%p899 bra 	$L__BB0_714;
	add.s32 	%r2043, %r11, -1;
	setp.lt.u32 	%p900, %r2043, 7;
	@%p900 bra 	$L__BB0_707;
	add.s32 	%r2044, %r577, %r2700;
	mul.wide.s32 	%rd626, %r2044, 4;
	add.s64 	%rd627, %rd2, %rd626;
	ld.global.f32 	%f4069, [%rd627];
	add.s32 	%r2045, %r2700, %r578;
	mul.wide.s32 	%rd628, %r2045, 4;
	add.s64 	%rd629, %rd1, %rd628;
	ld.global.f32 	%f4070, [%rd629];
	fma.rn.f32 	%f4071, %f4069, %f4070, %f5610;
	ld.global.f32 	%f4072, [%rd627+4];
	ld.global.f32 	%f4073, [%rd629+4];
	fma.rn.f32 	%f4074, %f4072, %f4073, %f4071;
	ld.global.f32 	%f4075, [%rd627+8];
	ld.global.f32 	%f4076, [%rd629+8];
	fma.rn.f32 	%f4077, %f4075, %f4076, %f4074;
	ld.global.f32 	%f4078, [%rd627+12];
	ld.global.f32 	%f4079, [%rd629+12];
	fma.rn.f32 	%f4080, %f4078, %f4079, %f4077;
	ld.global.f32 	%f4081, [%rd627+16];
	ld.global.f32 	%f4082, [%rd629+16];
	fma.rn.f32 	%f4083, %f4081, %f4082, %f4080;
	ld.global.f32 	%f4084, [%rd627+20];
	ld.global.f32 	%f4085, [%rd629+20];
	fma.rn.f32 	%f4086, %f4084, %f4085, %f4083;
	ld.global.f32 	%f4087, [%rd627+24];
	ld.global.f32 	%f4088, [%rd629+24];
	fma.rn.f32 	%f4089, %f4087, %f4088, %f4086;
	ld.global.f32 	%f4090, [%rd627+28];
	ld.global.f32 	%f4091, [%rd629+28];
	fma.rn.f32 	%f5610, %f4090, %f4091, %f4089;
	add.s32 	%r2700, %r2700, 8;
$L__BB0_707:
	setp.eq.s32 	%p901, %r10, 0;
	@%p901 bra 	$L__BB0_714;
	add.s32 	%r2046, %r10, -1;
	setp.lt.u32 	%p902, %r2046, 3;
	@%p902 bra 	$L__BB0_710;
	add.s32 	%r2047, %r577, %r2700;
	mul.wide.s32 	%rd630, %r2047, 4;
	add.s64 	%rd631, %rd2, %rd630;
	ld.global.f32 	%f4093, [%rd631];
	add.s32 	%r2048, %r2700, %r578;
	mul.wide.s32 	%rd632, %r2048, 4;
	add.s64 	%rd633, %rd1, %rd632;
	ld.global.f32 	%f4094, [%rd633];
	fma.rn.f32 	%f4095, %f4093, %f4094, %f5610;
	ld.global.f32 	%f4096, [%rd631+4];
	ld.global.f32 	%f4097, [%rd633+4];
	fma.rn.f32 	%f4098, %f4096, %f4097, %f4095;
	ld.global.f32 	%f4099, [%rd631+8];
	ld.global.f32 	%f4100, [%rd633+8];
	fma.rn.f32 	%f4101, %f4099, %f4100, %f4098;
	ld.global.f32 	%f4102, [%rd631+12];
	ld.global.f32 	%f4103, [%rd633+12];
	fma.rn.f32 	%f5610, %f4102, %f4103, %f4101;
	add.s32 	%r2700, %r2700, 4;
$L__BB0_710:
	setp.eq.s32 	%p903, %r16, 0;
	@%p903 bra 	$L__BB0_714;
	setp.eq.s32 	%p904, %r16, 1;
	add.s32 	%r2049, %r577, %r2700;
	mul.wide.s32 	%rd634, %r2049, 4;
	add.s64 	%rd65, %rd2, %rd634;
	ld.global.f32 	%f4104, [%rd65];
	add.s32 	%r2050, %r2700, %r578;
	mul.wide.s32 	%rd635, %r2050, 4;
	add.s64 	%rd66, %rd1, %rd635;
	ld.global.f32 	%f4105, [%rd66];
	fma.rn.f32 	%f5610, %f4104, %f4105, %f5610;
	@%p904 bra 	$L__BB0_714;
	setp.eq.s32 	%p905, %r16, 2;
	ld.global.f32 	%f4106, [%rd65+4];
	ld.global.f32 	%f4107, [%rd66+4];
	fma.rn.f32 	%f5610, %f4106, %f4107, %f5610;
	@%p905 bra 	$L__BB0_714;
	ld.global.f32 	%f4108, [%rd65+8];
	ld.global.f32 	%f4109, [%rd66+8];
	fma.rn.f32 	%f5610, %f4108, %f4109, %f5610;
$L__BB0_714:
	add.s32 	%r2697, %r2697, 1;
	setp.lt.s32 	%p906, %r2697, %r88;
	@%p906 bra 	$L__BB0_700;
$L__BB0_715:
	add.s32 	%r2696, %r2696, 1;
	setp.ne.s32 	%p907, %r2696, %r942;
	@%p907 bra 	$L__BB0_698;
	st.global.f32 	[%rd64], %f5610;
$L__BB0_717:
	ld.param.u32 	%r2490, [_Z13DPUDirectConviiiiPfiiiiS_iiiiS_iiii_param_12];
	ld.param.u32 	%r2400, [_Z13DPUDirectConviiiiPfiiiiS_iiiiS_iiii_param_11];
	mov.u32 	%r2051, %ctaid.y;
	mov.u32 	%r2052, %ntid.y;
	mov.u32 	%r2053, %tid.y;
	mad.lo.s32 	%r2054, %r2051, %r2052, %r2053;
	mad.lo.s32 	%r2055, %r2054, 7, 5;
	setp.ge.s32 	%p908, %r2055, %r2490;
	setp.ge.s32 	%p909, %r1173, %r949;
	or.pred  	%p910, %p908, %p909;
	setp.ge.s32 	%p911, %r3, %r2400;
	or.pred  	%p912, %p910, %p911;
	@%p912 bra 	$L__BB0_738;
	mov.f32 	%f5621, 0f00000000;
	mov.b32 	%r2703, 0;
$L__BB0_719:
	setp.ge.s32 	%p913, %r87, %r88;
	@%p913 bra 	$L__BB0_736;
	add.s32 	%r2059, %r2703, %r95;
	mad.lo.s32 	%r591, %r2059, %r943, %r86;
	add.s32 	%r2060, %r2703, %r4;
	mul.lo.s32 	%r592, %r2060, %r945;
	mov.u32 	%r2704, %r87;
$L__BB0_721:
	setp.ge.s32 	%p914, %r22, %r21;
	@%p914 bra 	$L__BB0_735;
	setp.gt.u32 	%p915, %r24, -16;
	add.s32 	%r2061, %r2704, %r591;
	mad.lo.s32 	%r594, %r2061, %r944, %r20;
	add.s32 	%r2062, %r592, %r2704;
	mul.lo.s32 	%r595, %r2062, %r946;
	mov.u32 	%r2707, %r23;
	@%p915 bra 	$L__BB0_725;
	mov.b32 	%r2706, 0;
	mov.u32 	%r2707, %r23;
$L__BB0_724:
	.pragma "nounroll";
	add.s32 	%r2064, %r594, %r2707;
	mul.wide.s32 	%rd636, %r2064, 4;
	add.s64 	%rd637, %rd2, %rd636;
	ld.global.f32 	%f4112, [%rd637];
	add.s32 	%r2065, %r2707, %r595;
	mul.wide.s32 	%rd638, %r2065, 4;
	add.s64 	%rd639, %rd1, %rd638;
	ld.global.f32 	%f4113, [%rd639];
	fma.rn.f32 	%f4114, %f4112, %f4113, %f5621;
	ld.global.f32 	%f4115, [%rd637+4];
	ld.global.f32 	%f4116, [%rd639+4];
	fma.rn.f32 	%f4117, %f4115, %f4116, %f4114;
	ld.global.f32 	%f4118, [%rd637+8];
	ld.global.f32 	%f4119, [%rd639+8];
	fma.rn.f32 	%f4120, %f4118, %f4119, %f4117;
	ld.global.f32 	%f4121, [%rd637+12];
	ld.global.f32 	%f4122, [%rd639+12];
	fma.rn.f32 	%f4123, %f4121, %f4122, %f4120;
	ld.global.f32 	%f4124, [%rd637+16];
	ld.global.f32 	%f4125, [%rd639+16];
	fma.rn.f32 	%f4126, %f4124, %f4125, %f4123;
	ld.global.f32 	%f4127, [%rd637+20];
	ld.global.f32 	%f4128, [%rd639+20];
	fma.rn.f32 	%f4129, %f4127, %f4128, %f4126;
	ld.global.f32 	%f4130, [%rd637+24];
	ld.global.f32 	%f4131, [%rd639+24];
	fma.rn.f32 	%f4132, %f4130, %f4131, %f4129;
	ld.global.f32 	%f4133, [%rd637+28];
	ld.global.f32 	%f4134, [%rd639+28];
	fma.rn.f32 	%f4135, %f4133, %f4134, %f4132;
	ld.global.f32 	%f4136, [%rd637+32];
	ld.global.f32 	%f4137, [%rd639+32];
	fma.rn.f32 	%f4138, %f4136, %f4137, %f4135;
	ld.global.f32 	%f4139, [%rd637+36];
	ld.global.f32 	%f4140, [%rd639+36];
	fma.rn.f32 	%f4141, %f4139, %f4140, %f4138;
	ld.global.f32 	%f4142, [%rd637+40];
	ld.global.f32 	%f4143, [%rd639+40];
	fma.rn.f32 	%f4144, %f4142, %f4143, %f4141;
	ld.global.f32 	%f4145, [%rd637+44];
	ld.global.f32 	%f4146, [%rd639+44];
	fma.rn.f32 	%f4147, %f4145, %f4146, %f4144;
	ld.global.f32 	%f4148, [%rd637+48];
	ld.global.f32 	%f4149, [%rd639+48];
	fma.rn.f32 	%f4150, %f4148, %f4149, %f4147;
	ld.global.f32 	%f4151, [%rd637+52];
	ld.global.f32 	%f4152, [%rd639+52];
	fma.rn.f32 	%f4153, %f4151, %f4152, %f4150;
	ld.global.f32 	%f4154, [%rd637+56];
	ld.global.f32 	%f4155, [%rd639+56];
	fma.rn.f32 	%f4156, %f4154, %f4155, %f4153;
	ld.global.f32 	%f4157, [%rd637+60];
	ld.global.f32 	%f4158, [%rd639+60];
	fma.rn.f32 	%f5621, %f4157, %f4158, %f4156;
	add.s32 	%r2707, %r2707, 16;
	add.s32 	%r2706, %r2706, 16;
	setp.ne.s32 	%p916, %r2706, %r25;
	@%p916 bra 	$L__BB0_724;
$L__BB0_725:
	setp.eq.s32 	%p917, %r18, 0;
	@%p917 bra 	$L__BB0_735;
	setp.lt.u32 	%p918, %r19, 7;
	@%p918 bra 	$L__BB0_728;
	add.s32 	%r2066, %r594, %r2707;
	mul.wide.s32 	%rd640, %r2066, 4;
	add.s64 	%rd641, %rd2, %rd640;
	ld.global.f32 	%f4160, [%rd641];
	add.s32 	%r2067, %r2707, %r595;
	mul.wide.s32 	%rd642, %r2067, 4;
	add.s64 	%rd643, %rd1, %rd642;
	ld.global.f32 	%f4161, [%rd643];
	fma.rn.f32 	%f4162, %f4160, %f4161, %f5621;
	ld.global.f32 	%f4163, [%rd641+4];
	ld.global.f32 	%f4164, [%rd643+4];
	fma.rn.f32 	%f4165, %f4163, %f4164, %f4162;
	ld.global.f32 	%f4166, [%rd641+8];
	ld.global.f32 	%f4167, [%rd643+8];
	fma.rn.f32 	%f4168, %f4166, %f4167, %f4165;
	ld.global.f32 	%f4169, [%rd641+12];
	ld.global.f32 	%f4170, [%rd643+12];
	fma.rn.f32 	%f4171, %f4169, %f4170, %f4168;
	ld.global.f32 	%f4172, [%rd641+16];
	ld.global.f32 	%f4173, [%rd643+16];
	fma.rn.f32 	%f4174, %f4172, %f4173, %f4171;
	ld.global.f32 	%f4175, [%rd641+20];
	ld.global.f32 	%f4176, [%rd643+20];
	fma.rn.f32 	%f4177, %f4175, %f4176, %f4174;
	ld.global.f32 	%f4178, [%rd641+24];
	ld.global.f32 	%f4179, [%rd643+24];
	fma.rn.f32 	%f4180, %f4178, %f4179, %f4177;
	ld.global.f32 	%f4181, [%rd641+28];
	ld.global.f32 	%f4182, [%rd643+28];
	fma.rn.f32 	%f5621, %f4181, %f4182, %f4180;
	add.s32 	%r2707, %r2707, 8;
$L__BB0_728:
	setp.eq.s32 	%p919, %r17, 0;
	@%p919 bra 	$L__BB0_735;
	add.s32 	%r2068, %r17, -1;
	setp.lt.u32 	%p920, %r2068, 3;
	@%p920 bra 	$L__BB0_731;
	add.s32 	%r2069, %r594, %r2707;
	mul.wide.s32 	%rd644, %r2069, 4;
	add.s64 	%rd645, %rd2, %rd644;
	ld.global.f32 	%f4184, [%rd645];
	add.s32 	%r2070, %r2707, %r595;
	mul.wide.s32 	%rd646, %r2070, 4;
	add.s64 	%rd647, %rd1, %rd646;
	ld.global.f32 	%f4185, [%rd647];
	fma.rn.f32 	%f4186, %f4184, %f4185, %f5621;
	ld.global.f32 	%f4187, [%rd645+4];
	ld.global.f32 	%f4188, [%rd647+4];
	fma.rn.f32 	%f4189, %f4187, %f4188, %f4186;
	ld.global.f32 	%f4190, [%rd645+8];
	ld.global.f32 	%f4191, [%rd647+8];
	fma.rn.f32 	%f4192, %f4190, %f4191, %f4189;
	ld.global.f32 	%f4193, [%rd645+12];
	ld.global.f32 	%f4194, [%rd647+12];
	fma.rn.f32 	%f5621, %f4193, %f4194, %f4192;
	add.s32 	%r2707, %r2707, 4;
$L__BB0_731:
	setp.eq.s32 	%p921, %r26, 0;
	@%p921 bra 	$L__BB0_735;
	setp.eq.s32 	%p922, %r26, 1;
	add.s32 	%r2071, %r594, %r2707;
	mul.wide.s32 	%rd648, %r2071, 4;
	add.s64 	%rd67, %rd2, %rd648;
	ld.global.f32 	%f4195, [%rd67];
	add.s32 	%r2072, %r2707, %r595;
	mul.wide.s32 	%rd649, %r2072, 4;
	add.s64 	%rd68, %rd1, %rd649;
	ld.global.f32 	%f4196, [%rd68];
	fma.rn.f32 	%f5621, %f4195, %f4196, %f5621;
	@%p922 bra 	$L__BB0_735;
	setp.eq.s32 	%p923, %r26, 2;
	ld.global.f32 	%f4197, [%rd67+4];
	ld.global.f32 	%f4198, [%rd68+4];
	fma.rn.f32 	%f5621, %f4197, %f4198, %f5621;
	@%p923 bra 	$L__BB0_735;
	ld.global.f32 	%f4199, [%rd67+8];
	ld.global.f32 	%f4200, [%rd68+8];
	fma.rn.f32 	%f5621, %f4199, %f4200, %f5621;
$L__BB0_735:
	add.s32 	%r2704, %r2704, 1;
	setp.lt.s32 	%p924, %r2704, %r88;
	@%p924 bra 	$L__BB0_721;
$L__BB0_736:
	add.s32 	%r2703, %r2703, 1;
	setp.ne.s32 	%p925, %r2703, %r942;
	@%p925 bra 	$L__BB0_719;
	st.global.f32 	[%rd64+4], %f5621;
$L__BB0_738:
	ld.param.u32 	%r2491, [_Z13DPUDirectConviiiiPfiiiiS_iiiiS_iiii_param_12];
	ld.param.u32 	%r2401, [_Z13DPUDirectConviiiiPfiiiiS_iiiiS_iiii_param_11];
	mov.u32 	%r2073, %ctaid.y;
	mov.u32 	%r2074, %ntid.y;
	mov.u32 	%r2075, %tid.y;
	mad.lo.s32 	%r2076, %r2073, %r2074, %r2075;
	mad.lo.s32 	%r2077, %r2076, 7, 5;
	setp.ge.s32 	%p926, %r2077, %r2491;
	setp.ge.s32 	%p927, %r1291, %r949;
	or.pred  	%p928, %p926, %p927;
	setp.ge.s32 	%p929, %r3, %r2401;
	or.pred  	%p930, %p928, %p929;
	@%p930 bra 	$L__BB0_759;
	mov.f32 	%f5632, 0f00000000;
	mov.b32 	%r2710, 0;
$L__BB0_740:
	setp.ge.s32 	%p931, %r87, %r88;
	@%p931 bra 	$L__BB0_757;
	add.s32 	%r2081, %r2710, %r95;
	mad.lo.s32 	%r608, %r2081, %r943, %r86;
	add.s32 	%r2082, %r2710, %r4;
	mul.lo.s32 	%r609, %r2082, %r945;
	mov.u32 	%r2711, %r87;
$L__BB0_742:
	setp.ge.s32 	%p932, %r32, %r31;
	@%p932 bra 	$L__BB0_756;
	setp.gt.u32 	%p933, %r34, -16;
	add.s32 	%r2083, %r2711, %r608;
	mad.lo.s32 	%r611, %r2083, %r944, %r30;
	add.s32 	%r2084, %r609, %r2711;
	mul.lo.s32 	%r612, %r2084, %r946;
	mov.u32 	%r2714, %r33;
	@%p933 bra 	$L__BB0_746;
	mov.b32 	%r2713, 0;
	mov.u32 	%r2714, %r33;
$L__BB0_745:
	.pragma "nounroll";
	add.s32 	%r2086, %r611, %r2714;
	mul.wide.s32 	%rd650, %r2086, 4;
	add.s64 	%rd651, %rd2, %rd650;
	ld.global.f32 	%f4203, [%rd651];
	add.s32 	%r2087, %r2714, %r612;
	mul.wide.s32 	%rd652, %r2087, 4;
	add.s64 	%rd653, %rd1, %rd652;
	ld.global.f32 	%f4204, [%rd653];
	fma.rn.f32 	%f4205, %f4203, %f4204, %f5632;
	ld.global.f32 	%f4206, [%rd651+4];
	ld.global.f32 	%f4207, [%rd653+4];
	fma.rn.f32 	%f4208, %f4206, %f4207, %f4205;
	ld.global.f32 	%f4209, [%rd651+8];
	ld.global.f32 	%f4210, [%rd653+8];
	fma.rn.f32 	%f4211, %f4209, %f4210, %f4208;
	ld.global.f32 	%f4212, [%rd651+12];
	ld.global.f32 	%f4213, [%rd653+12];
	fma.rn.f32 	%f4214, %f4212, %f4213, %f4211;
	ld.global.f32 	%f4215, [%rd651+16];
	ld.global.f32 	%f4216, [%rd653+16];
	fma.rn.f32 	%f4217, %f4215, %f4216, %f4214;
	ld.global.f32 	%f4218, [%rd651+20];
	ld.global.f32 	%f4219, [%rd653+20];
	fma.rn.f32 	%f4220, %f4218, %f4219, %f4217;
	ld.global.f32 	%f4221, [%rd651+24];
	ld.global.f32 	%f4222, [%rd653+24];
	fma.rn.f32 	%f4223, %f4221, %f4222, %f4220;
	ld.global.f32 	%f4224, [%rd651+28];
	ld.global.f32 	%f4225, [%rd653+28];
	fma.rn.f32 	%f4226, %f4224, %f4225, %f4223;
	ld.global.f32 	%f4227, [%rd651+32];
	ld.global.f32 	%f4228, [%rd653+32];
	fma.rn.f32 	%f4229, %f4227, %f4228, %f4226;
	ld.global.f32 	%f4230, [%rd651+36];
	ld.global.f32 	%f4231, [%rd653+36];
	fma.rn.f32 	%f4232, %f4230, %f4231, %f4229;
	ld.global.f32 	%f4233, [%rd651+40];
	ld.global.f32 	%f4234, [%rd653+40];
	fma.rn.f32 	%f4235, %f4233, %f4234, %f4232;
	ld.global.f32 	%f4236, [%rd651+44];
	ld.global.f32 	%f4237, [%rd653+44];
	fma.rn.f32 	%f4238, %f4236, %f4237, %f4235;
	ld.global.f32 	%f4239, [%rd651+48];
	ld.global.f32 	%f4240, [%rd653+48];
	fma.rn.f32 	%f4241, %f4239, %f4240, %f4238;
	ld.global.f32 	%f4242, [%rd651+52];
	ld.global.f32 	%f4243, [%rd653+52];
	fma.rn.f32 	%f4244, %f4242, %f4243, %f4241;
	ld.global.f32 	%f4245, [%rd651+56];
	ld.global.f32 	%f4246, [%rd653+56];
	fma.rn.f32 	%f4247, %f4245, %f4246, %f4244;
	ld.global.f32 	%f4248, [%rd651+60];
	ld.global.f32 	%f4249, [%rd653+60];
	fma.rn.f32 	%f5632, %f4248, %f4249, %f4247;
	add.s32 	%r2714, %r2714, 16;
	add.s32 	%r2713, %r2713, 16;
	setp.ne.s32 	%p934, %r2713, %r35;
	@%p934 bra 	$L__BB0_745;
$L__BB0_746:
	setp.eq.s32 	%p935, %r28, 0;
	@%p935 bra 	$L__BB0_756;
	setp.lt.u32 	%p936, %r29, 7;
	@%p936 bra 	$L__BB0_749;
	add.s32 	%r2088, %r611, %r2714;
	mul.wide.s32 	%rd654, %r2088, 4;
	add.s64 	%rd655, %rd2, %rd654;
	ld.global.f32 	%f4251, [%rd655];
	add.s32 	%r2089, %r2714, %r612;
	mul.wide.s32 	%rd656, %r2089, 4;
	add.s64 	%rd657, %rd1, %rd656;
	ld.global.f32 	%f4252, [%rd657];
	fma.rn.f32 	%f4253, %f4251, %f4252, %f5632;
	ld.global.f32 	%f4254, [%rd655+4];
	ld.global.f32 	%f4255, [%rd657+4];
	fma.rn.f32 	%f4256, %f4254, %f4255, %f4253;
	ld.global.f32 	%f4257, [%rd655+8];
	ld.global.f32 	%f4258, [%rd657+8];
	fma.rn.f32 	%f4259, %f4257, %f4258, %f4256;
	ld.global.f32 	%f4260, [%rd655+12];
	ld.global.f32 	%f4261, [%rd657+12];
	fma.rn.f32 	%f4262, %f4260, %f4261, %f4259;
	ld.global.f32 	%f4263, [%rd655+16];
	ld.global.f32 	%f4264, [%rd657+16];
	fma.rn.f32 	%f4265, %f4263, %f4264, %f4262;
	ld.global.f32 	%f4266, [%rd655+20];
	ld.global.f32 	%f4267, [%rd657+20];
	fma.rn.f32 	%f4268, %f4266, %f4267, %f4265;
	ld.global.f32 	%f4269, [%rd655+24];
	ld.global.f32 	%f4270, [%rd657+24];
	fma.rn.f32 	%f4271, %f4269, %f4270, %f4268;
	ld.global.f32 	%f4272, [%rd655+28];
	ld.global.f32 	%f4273, [%rd657+28];
	fma.rn.f32 	%f5632, %f4272, %f4273, %f4271;
	add.s32 	%r2714, %r2714, 8;
$L__BB0_749:
	setp.eq.s32 	%p937, %r27, 0;
	@%p937 bra 	$L__BB0_756;
	add.s32 	%r2090, %r27, -1;
	setp.lt.u32 	%p938, %r2090, 3;
	@%p938 bra 	$L__BB0_752;
	add.s32 	%r2091, %r611, %r2714;
	mul.wide.s32 	%rd658, %r2091, 4;
	add.s64 	%rd659, %rd2, %rd658;
	ld.global.f32 	%f4275, [%rd659];
	add.s32 	%r2092, %r2714, %r612;
	mul.wide.s32 	%rd660, %r2092, 4;
	add.s64 	%rd661, %rd1, %rd660;
	ld.global.f32 	%f4276, [%rd661];
	fma.rn.f32 	%f4277, %f4275, %f4276, %f5632;
	ld.global.f32 	%f4278, [%rd659+4];
	ld.global.f32 	%f4279, [%rd661+4];
	fma.rn.f32 	%f4280, %f4278, %f4279, %f4277;
	ld.global.f32 	%f4281, [%rd659+8];
	ld.global.f32 	%f4282, [%rd661+8];
	fma.rn.f32 	%f4283, %f4281, %f4282, %f4280;
	ld.global.f32 	%f4284, [%rd659+12];
	ld.global.f32 	%f4285, [%rd661+12];
	fma.rn.f32 	%f5632, %f4284, %f4285, %f4283;
	add.s32 	%r2714, %r2714, 4;
$L__BB0_752:
	setp.eq.s32 	%p939, %r36, 0;
	@%p939 bra 	$L__BB0_756;
	setp.eq.s32 	%p940, %r36, 1;
	add.s32 	%r2093, %r611, %r2714;
	mul.wide.s32 	%rd662, %r2093, 4;
	add.s64 	%rd69, %rd2, %rd662;
	ld.global.f32 	%f4286, [%rd69];
	add.s32 	%r2094, %r2714, %r612;
	mul.wide.s32 	%rd663, %r2094, 4;
	add.s64 	%rd70, %rd1, %rd663;
	ld.global.f32 	%f4287, [%rd70];
	fma.rn.f32 	%f5632, %f4286, %f4287, %f5632;
	@%p940 bra 	$L__BB0_756;
	setp.eq.s32 	%p941, %r36, 2;
	ld.global.f32 	%f4288, [%rd69+4];
	ld.global.f32 	%f4289, [%rd70+4];
	fma.rn.f32 	%f5632, %f4288, %f4289, %f5632;
	@%p941 bra 	$L__BB0_756;
	ld.global.f32 	%f4290, [%rd69+8];
	ld.global.f32 	%f4291, [%rd70+8];
	fma.rn.f32 	%f5632, %f4290, %f4291, %f5632;
$L__BB0_756:
	add.s32 	%r2711, %r2711, 1;
	setp.lt.s32 	%p942, %r2711, %r88;
	@%p942 bra 	$L__BB0_742;
$L__BB0_757:
	add.s32 	%r2710, %r2710, 1;
	setp.ne.s32 	%p943, %r2710, %r942;
	@%p943 bra 	$L__BB0_740;
	st.global.f32 	[%rd64+8], %f5632;
$L__BB0_759:
	@%p944 bra 	$L__BB0_780;
	mov.f32 	%f5643, 0f00000000;
	mov.b32 	%r2717, 0;
$L__BB0_761:
	setp.ge.s32 	%p945, %r87, %r88;
	@%p945 bra 	$L__BB0_778;
	add.s32 	%r2096, %r2717, %r95;
	mad.lo.s32 	%r625, %r2096, %r943, %r86;
	add.s32 	%r2097, %r2717, %r4;
	mul.lo.s32 	%r626, %r2097, %r945;
	mov.u32 	%r2718, %r87;
$L__BB0_763:
	setp.ge.s32 	%p946, %r41, %r40;
	@%p946 bra 	$L__BB0_777;
	setp.gt.u32 	%p947, %r43, -16;
	add.s32 	%r2098, %r2718, %r625;
	mad.lo.s32 	%r628, %r2098, %r944, %r39;
	add.s32 	%r2099, %r626, %r2718;
	mul.lo.s32 	%r629, %r2099, %r946;
	mov.u32 	%r2721, %r42;
	@%p947 bra 	$L__BB0_767;
	mov.b32 	%r2720, 0;
	mov.u32 	%r2721, %r42;
$L__BB0_766:
	.pragma "nounroll";
	add.s32 	%r2101, %r628, %r2721;
	mul.wide.s32 	%rd664, %r2101, 4;
	add.s64 	%rd665, %rd2, %rd664;
	ld.global.f32 	%f4294, [%rd665];
	add.s32 	%r2102, %r2721, %r629;
	mul.wide.s32 	%rd666, %r2102, 4;
	add.s64 	%rd667, %rd1, %rd666;
	ld.global.f32 	%f4295, [%rd667];
	fma.rn.f32 	%f4296, %f4294, %f4295, %f5643;
	ld.global.f32 	%f4297, [%rd665+4];
	ld.global.f32 	%f4298, [%rd667+4];
	fma.rn.f32 	%f4299, %f4297, %f4298, %f4296;
	ld.global.f32 	%f4300, [%rd665+8];
	ld.global.f32 	%f4301, [%rd667+8];
	fma.rn.f32 	%f4302, %f4300, %f4301, %f4299;
	ld.global.f32 	%f4303, [%rd665+12];
	ld.global.f32 	%f4304, [%rd667+12];
	fma.rn.f32 	%f4305, %f4303, %f4304, %f4302;
	ld.global.f32 	%f4306, [%rd665+16];
	ld.global.f32 	%f4307, [%rd667+16];
	fma.rn.f32 	%f4308, %f4306, %f4307, %f4305;
	ld.global.f32 	%f4309, [%rd665+20];
	ld.global.f32 	%f4310, [%rd667+20];
	fma.rn.f32 	%f4311, %f4309, %f4310, %f4308;
	ld.global.f32 	%f4312, [%rd665+24];
	ld.global.f32 	%f4313, [%rd667+24];
	fma.rn.f32 	%f4314, %f4312, %f4313, %f4311;
	ld.global.f32 	%f4315, [%rd665+28];
	ld.global.f32 	%f4316, [%rd667+28];
	fma.rn.f32 	%f4317, %f4315, %f4316, %f4314;
	ld.global.f32 	%f4318, [%rd665+32];
	ld.global.f32 	%f4319, [%rd667+32];
	fma.rn.f32 	%f4320, %f4318, %f4319, %f4317;
	ld.global.f32 	%f4321, [%rd665+36];
	ld.global.f32 	%f4322, [%rd667+36];
	fma.rn.f32 	%f4323, %f4321, %f4322, %f4320;
	ld.global.f32 	%f4324, [%rd665+40];
	ld.global.f32 	%f4325, [%rd667+40];
	fma.rn.f32 	%f4326, %f4324, %f4325, %f4323;
	ld.global.f32 	%f4327, [%rd665+44];
	ld.global.f32 	%f4328, [%rd667+44];
	fma.rn.f32 	%f4329, %f4327, %f4328, %f4326;
	ld.global.f32 	%f4330, [%rd665+48];
	ld.global.f32 	%f4331, [%rd667+48];
	fma.rn.f32 	%f4332, %f4330, %f4331, %f4329;
	ld.global.f32 	%f4333, [%rd665+52];
	ld.global.f32 	%f4334, [%rd667+52];
	fma.rn.f32 	%f4335, %f4333, %f4334, %f4332;
	ld.global.f32 	%f4336, [%rd665+56];
	ld.global.f32 	%f4337, [%rd667+56];
	fma.rn.f32 	%f4338, %f4336, %f4337, %f4335;
	ld.global.f32 	%f4339, [%rd665+60];
	ld.global.f32 	%f4340, [%rd667+60];
	fma.rn.f32 	%f5643, %f4339, %f4340, %f4338;
	add.s32 	%r2721, %r2721, 16;
	add.s32 	%r2720, %r2720, 16;
	setp.ne.s32 	%p948, %r2720, %r44;
	@%p948 bra 	$L__BB0_766;
$L__BB0_767:
	setp.eq.s32 	%p949, %r38, 0;
	@%p949 bra 	$L__BB0_777;
	add.s32 	%r2103, %r38, -1;
	setp.lt.u32 	%p950, %r2103, 7;
	@%p950 bra 	$L__BB0_770;
	add.s32 	%r2104, %r628, %r2721;
	mul.wide.s32 	%rd668, %r2104, 4;
	add.s64 	%rd669, %rd2, %rd668;
	ld.global.f32 	%f4342, [%rd669];
	add.s32 	%r2105, %r2721, %r629;
	mul.wide.s32 	%rd670, %r2105, 4;
	add.s64 	%rd671, %rd1, %rd670;
	ld.global.f32 	%f4343, [%rd671];
	fma.rn.f32 	%f4344, %f4342, %f4343, %f5643;
	ld.global.f32 	%f4345, [%rd669+4];
	ld.global.f32 	%f4346, [%rd671+4];
	fma.rn.f32 	%f4347, %f4345, %f4346, %f4344;
	ld.global.f32 	%f4348, [%rd669+8];
	ld.global.f32 	%f4349, [%rd671+8];
	fma.rn.f32 	%f4350, %f4348, %f4349, %f4347;
	ld.global.f32 	%f4351, [%rd669+12];
	ld.global.f32 	%f4352, [%rd671+12];
	fma.rn.f32 	%f4353, %f4351, %f4352, %f4350;
	ld.global.f32 	%f4354, [%rd669+16];
	ld.global.f32 	%f4355, [%rd671+16];
	fma.rn.f32 	%f4356, %f4354, %f4355, %f4353;
	ld.global.f32 	%f4357, [%rd669+20];
	ld.global.f32 	%f4358, [%rd671+20];
	fma.rn.f32 	%f4359, %f4357, %f4358, %f4356;
	ld.global.f32 	%f4360, [%rd669+24];
	ld.global.f32 	%f4361, [%rd671+24];
	fma.rn.f32 	%f4362, %f4360, %f4361, %f4359;
	ld.global.f32 	%f4363, [%rd669+28];
	ld.global.f32 	%f4364, [%rd671+28];
	fma.rn.f32 	%f5643, %f4363, %f4364, %f4362;
	add.s32 	%r2721, %r2721, 8;
$L__BB0_770:
	setp.eq.s32 	%p951, %r37, 0;
	@%p951 bra 	$L__BB0_777;
	add.s32 	%r2106, %r37, -1;
	setp.lt.u32 	%p952, %r2106, 3;
	@%p952 bra 	$L__BB0_773;
	add.s32 	%r2107, %r628, %r2721;
	mul.wide.s32 	%rd672, %r2107, 4;
	add.s64 	%rd673, %rd2, %rd672;
	ld.global.f32 	%f4366, [%rd673];
	add.s32 	%r2108, %r2721, %r629;
	mul.wide.s32 	%rd674, %r2108, 4;
	add.s64 	%rd675, %rd1, %rd674;
	ld.global.f32 	%f4367, [%rd675];
	fma.rn.f32 	%f4368, %f4366, %f4367, %f5643;
	ld.global.f32 	%f4369, [%rd673+4];
	ld.global.f32 	%f4370, [%rd675+4];
	fma.rn.f32 	%f4371, %f4369, %f4370, %f4368;
	ld.global.f32 	%f4372, [%rd673+8];
	ld.global.f32 	%f4373, [%rd675+8];
	fma.rn.f32 	%f4374, %f4372, %f4373, %f4371;
	ld.global.f32 	%f4375, [%rd673+12];
	ld.global.f32 	%f4376, [%rd675+12];
	fma.rn.f32 	%f5643, %f4375, %f4376, %f4374;
	add.s32 	%r2721, %r2721, 4;
$L__BB0_773:
	setp.eq.s32 	%p953, %r45, 0;
	@%p953 bra 	$L__BB0_777;
	setp.eq.s32 	%p954, %r45, 1;
	add.s32 	%r2109, %r628, %r2721;
	mul.wide.s32 	%rd676, %r2109, 4;
	add.s64 	%rd71, %rd2, %rd676;
	ld.global.f32 	%f4377, [%rd71];
	add.s32 	%r2110, %r2721, %r629;
	mul.wide.s32 	%rd677, %r2110, 4;
	add.s64 	%rd72, %rd1, %rd677;
	ld.global.f32 	%f4378, [%rd72];
	fma.rn.f32 	%f5643, %f4377, %f4378, %f5643;
	@%p954 bra 	$L__BB0_777;
	setp.eq.s32 	%p955, %r45, 2;
	ld.global.f32 	%f4379, [%rd71+4];
	ld.global.f32 	%f4380, [%rd72+4];
	fma.rn.f32 	%f5643, %f4379, %f4380, %f5643;
	@%p955 bra 	$L__BB0_777;
	ld.global.f32 	%f4381, [%rd71+8];
	ld.global.f32 	%f4382, [%rd72+8];
	fma.rn.f32 	%f5643, %f4381, %f4382, %f5643;
$L__BB0_777:
	add.s32 	%r2718, %r2718, 1;
	setp.lt.s32 	%p956, %r2718, %r88;
	@%p956 bra 	$L__BB0_763;
$L__BB0_778:
	add.s32 	%r2717, %r2717, 1;
	setp.ne.s32 	%p957, %r2717, %r942;
	@%p957 bra 	$L__BB0_761;
	st.global.f32 	[%rd64+12], %f5643;
$L__BB0_780:
	@%p958 bra 	$L__BB0_801;
	mov.f32 	%f5654, 0f00000000;
	mov.b32 	%r2724, 0;
$L__BB0_782:
	setp.ge.s32 	%p959, %r87, %r88;
	@%p959 bra 	$L__BB0_799;
	add.s32 	%r2112, %r2724, %r95;
	mad.lo.s32 	%r642, %r2112, %r943, %r86;
	add.s32 	%r2113, %r2724, %r4;
	mul.lo.s32 	%r643, %r2113, %r945;
	mov.u32 	%r2725, %r87;
$L__BB0_784:
	setp.ge.s32 	%p960, %r50, %r49;
	@%p960 bra 	$L__BB0_798;
	setp.gt.u32 	%p961, %r52, -16;
	add.s32 	%r2114, %r2725, %r642;
	mad.lo.s32 	%r645, %r2114, %r944, %r48;
	add.s32 	%r2115, %r643, %r2725;
	mul.lo.s32 	%r646, %r2115, %r946;
	mov.u32 	%r2728, %r51;
	@%p961 bra 	$L__BB0_788;
	mov.b32 	%r2727, 0;
	mov.u32 	%r2728, %r51;
$L__BB0_787:
	.pragma "nounroll";
	add.s32 	%r2117, %r645, %r2728;
	mul.wide.s32 	%rd678, %r2117, 4;
	add.s64 	%rd679, %rd2, %rd678;
	ld.global.f32 	%f4385, [%rd679];
	add.s32 	%r2118, %r2728, %r646;
	mul.wide.s32 	%rd680, %r2118, 4;
	add.s64 	%rd681, %rd1, %rd680;
	ld.global.f32 	%f4386, [%rd681];
	fma.rn.f32 	%f4387, %f4385, %f4386, %f5654;
	ld.global.f32 	%f4388, [%rd679+4];
	ld.global.f32 	%f4389, [%rd681+4];
	fma.rn.f32 	%f4390, %f4388, %f4389, %f4387;
	ld.global.f32 	%f4391, [%rd679+8];
	ld.global.f32 	%f4392, [%rd681+8];
	fma.rn.f32 	%f4393, %f4391, %f4392, %f4390;
	ld.global.f32 	%f4394, [%rd679+12];
	ld.global.f32 	%f4395, [%rd681+12];
	fma.rn.f32 	%f4396, %f4394, %f4395, %f4393;
	ld.global.f32 	%f4397, [%rd679+16];
	ld.global.f32 	%f4398, [%rd681+16];
	fma.rn.f32 	%f4399, %f4397, %f4398, %f4396;
	ld.global.f32 	%f4400, [%rd679+20];
	ld.global.f32 	%f4401, [%rd681+20];
	fma.rn.f32 	%f4402, %f4400, %f4401, %f4399;
	ld.global.f32 	%f4403, [%rd679+24];
	ld.global.f32 	%f4404, [%rd681+24];
	fma.rn.f32 	%f4405, %f4403, %f4404, %f4402;
	ld.global.f32 	%f4406, [%rd679+28];
	ld.global.f32 	%f4407, [%rd681+28];
	fma.rn.f32 	%f4408, %f4406, %f4407, %f4405;
	ld.global.f32 	%f4409, [%rd679+32];
	ld.global.f32 	%f4410, [%rd681+32];
	fma.rn.f32 	%f4411, %f4409, %f4410, %f4408;
	ld.global.f32 	%f4412, [%rd679+36];
	ld.global.f32 	%f4413, [%rd681+36];
	fma.rn.f32 	%f4414, %f4412, %f4413, %f4411;
	ld.global.f32 	%f4415, [%rd679+40];
	ld.global.f32 	%f4416, [%rd681+40];
	fma.rn.f32 	%f4417, %f4415, %f4416, %f4414;
	ld.global.f32 	%f4418, [%rd679+44];
	ld.global.f32 	%f4419, [%rd681+44];
	fma.rn.f32 	%f4420, %f4418, %f4419, %f4417;
	ld.global.f32 	%f4421, [%rd679+48];
	ld.global.f32 	%f4422, [%rd681+48];
	fma.rn.f32 	%f4423, %f4421, %f4422, %f4420;
	ld.global.f32 	%f4424, [%rd679+52];
	ld.global.f32 	%f4425, [%rd681+52];
	fma.rn.f32 	%f4426, %f4424, %f4425, %f4423;
	ld.global.f32 	%f4427, [%rd679+56];
	ld.global.f32 	%f4428, [%rd681+56];
	fma.rn.f32 	%f4429, %f4427, %f4428, %f4426;
	ld.global.f32 	%f4430, [%rd679+60];
	ld.global.f32 	%f4431, [%rd681+60];
	fma.rn.f32 	%f5654, %f4430, %f4431, %f4429;
	add.s32 	%r2728, %r2728, 16;
	add.s32 	%r2727, %r2727, 16;
	setp.ne.s32 	%p962, %r2727, %r53;
	@%p962 bra 	$L__BB0_787;
$L__BB0_788:
	setp.eq.s32 	%p963, %r47, 0;
	@%p963 bra 	$L__BB0_798;
	add.s32 	%r2119, %r47, -1;
	setp.lt.u32 	%p964, %r2119, 7;
	@%p964 bra 	$L__BB0_791;
	add.s32 	%r2120, %r645, %r2728;
	mul.wide.s32 	%rd682, %r2120, 4;
	add.s64 	%rd683, %rd2, %rd682;
	ld.global.f32 	%f4433, [%rd683];
	add.s32 	%r2121, %r2728, %r646;
	mul.wide.s32 	%rd684, %r2121, 4;
	add.s64 	%rd685, %rd1, %rd684;
	ld.global.f32 	%f4434, [%rd685];
	fma.rn.f32 	%f4435, %f4433, %f4434, %f5654;
	ld.global.f32 	%f4436, [%rd683+4];
	ld.global.f32 	%f4437, [%rd685+4];
	fma.rn.f32 	%f4438, %f4436, %f4437, %f4435;
	ld.global.f32 	%f4439, [%rd683+8];
	ld.global.f32 	%f4440, [%rd685+8];
	fma.rn.f32 	%f4441, %f4439, %f4440, %f4438;
	ld.global.f32 	%f4442, [%rd683+12];
	ld.global.f32 	%f4443, [%rd685+12];
	fma.rn.f32 	%f4444, %f4442, %f4443, %f4441;
	ld.global.f32 	%f4445, [%rd683+16];
	ld.global.f32 	%f4446, [%rd685+16];
	fma.rn.f32 	%f4447, %f4445, %f4446, %f4444;
	ld.global.f32 	%f4448, [%rd683+20];
	ld.global.f32 	%f4449, [%rd685+20];
	fma.rn.f32 	%f4450, %f4448, %f4449, %f4447;
	ld.global.f32 	%f4451, [%rd683+24];
	ld.global.f32 	%f4452, [%rd685+24];
	fma.rn.f32 	%f4453, %f4451, %f4452, %f4450;
	ld.global.f32 	%f4454, [%rd683+28];
	ld.global.f32 	%f4455, [%rd685+28];
	fma.rn.f32 	%f5654, %f4454, %f4455, %f4453;
	add.s32 	%r2728, %r2728, 8;
$L__BB0_791:
	setp.eq.s32 	%p965, %r46, 0;
	@%p965 bra 	$L__BB0_798;
	add.s32 	%r2122, %r46, -1;
	setp.lt.u32 	%p966, %r2122, 3;
	@%p966 bra 	$L__BB0_794;
	add.s32 	%r2123, %r645, %r2728;
	mul.wide.s32 	%rd686, %r2123, 4;
	add.s64 	%rd687, %rd2, %rd686;
	ld.global.f32 	%f4457, [%rd687];
	add.s32 	%r2124, %r2728, %r646;
	mul.wide.s32 	%rd688, %r2124, 4;
	add.s64 	%rd689, %rd1, %rd688;
	ld.global.f32 	%f4458, [%rd689];
	fma.rn.f32 	%f4459, %f4457, %f4458, %f5654;
	ld.global.f32 	%f4460, [%rd687+4];
	ld.global.f32 	%f4461, [%rd689+4];
	fma.rn.f32 	%f4462, %f4460, %f4461, %f4459;
	ld.global.f32 	%f4463, [%rd687+8];
	ld.global.f32 	%f4464, [%rd689+8];
	fma.rn.f32 	%f4465, %f4463, %f4464, %f4462;
	ld.global.f32 	%f4466, [%rd687+12];
	ld.global.f32 	%f4467, [%rd689+12];
	fma.rn.f32 	%f5654, %f4466, %f4467, %f4465;
	add.s32 	%r2728, %r2728, 4;
$L__BB0_794:
	setp.eq.s32 	%p967, %r54, 0;
	@%p967 bra 	$L__BB0_798;
	setp.eq.s32 	%p968, %r54, 1;
	add.s32 	%r2125, %r645, %r2728;
	mul.wide.s32 	%rd690, %r2125, 4;
	add.s64 	%rd73, %rd2, %rd690;
	ld.global.f32 	%f4468, [%rd73];
	add.s32 	%r2126, %r2728, %r646;
	mul.wide.s32 	%rd691, %r2126, 4;
	add.s64 	%rd74, %rd1, %rd691;
	ld.global.f32 	%f4469, [%rd74];
	fma.rn.f32 	%f5654, %f4468, %f4469, %f5654;
	@%p968 bra 	$L__BB0_798;
	setp.eq.s32 	%p969, %r54, 2;
	ld.global.f32 	%f4470, [%rd73+4];
	ld.global.f32 	%f4471, [%rd74+4];
	fma.rn.f32 	%f5654, %f4470, %f4471, %f5654;
	@%p969 bra 	$L__BB0_798;
	ld.global.f32 	%f4472, [%rd73+8];
	ld.global.f32 	%f4473, [%rd74+8];
	fma.rn.f32 	%f5654, %f4472, %f4473, %f5654;
$L__BB0_798:
	add.s32 	%r2725, %r2725, 1;
	setp.lt.s32 	%p970, %r2725, %r88;
	@%p970 bra 	$L__BB0_784;
$L__BB0_799:
	add.s32 	%r2724, %r2724, 1;
	setp.ne.s32 	%p971, %r2724, %r942;
	@%p971 bra 	$L__BB0_782;
	st.global.f32 	[%rd64+16], %f5654;
$L__BB0_801:
	@%p972 bra 	$L__BB0_822;
	mov.f32 	%f5665, 0f00000000;
	mov.b32 	%r2731, 0;
$L__BB0_803:
	setp.ge.s32 	%p973, %r87, %r88;
	@%p973 bra 	$L__BB0_820;
	add.s32 	%r2128, %r2731, %r95;
	mad.lo.s32 	%r659, %r2128, %r943, %r86;
	add.s32 	%r2129, %r2731, %r4;
	mul.lo.s32 	%r660, %r2129, %r945;
	mov.u32 	%r2732, %r87;
$L__BB0_805:
	setp.ge.s32 	%p974, %r59, %r58;
	@%p974 bra 	$L__BB0_819;
	setp.gt.u32 	%p975, %r61, -16;
	add.s32 	%r2130, %r2732, %r659;
	mad.lo.s32 	%r662, %r2130, %r944, %r57;
	add.s32 	%r2131, %r660, %r2732;
	mul.lo.s32 	%r663, %r2131, %r946;
	mov.u32 	%r2735, %r60;
	@%p975 bra 	$L__BB0_809;
	mov.b32 	%r2734, 0;
	mov.u32 	%r2735, %r60;
$L__BB0_808:
	.pragma "nounroll";
	add.s32 	%r2133, %r662, %r2735;
	mul.wide.s32 	%rd692, %r2133, 4;
	add.s64 	%rd693, %rd2, %rd692;
	ld.global.f32 	%f4476, [%rd693];
	add.s32 	%r2134, %r2735, %r663;
	mul.wide.s32 	%rd694, %r2134, 4;
	add.s64 	%rd695, %rd1, %rd694;
	ld.global.f32 	%f4477, [%rd695];
	fma.rn.f32 	%f4478, %f4476, %f4477, %f5665;
	ld.global.f32 	%f4479, [%rd693+4];
	ld.global.f32 	%f4480, [%rd695+4];
	fma.rn.f32 	%f4481, %f4479, %f4480, %f4478;
	ld.global.f32 	%f4482, [%rd693+8];
	ld.global.f32 	%f4483, [%rd695+8];
	fma.rn.f32 	%f4484, %f4482, %f4483, %f4481;
	ld.global.f32 	%f4485, [%rd693+12];
	ld.global.f32 	%f4486, [%rd695+12];
	fma.rn.f32 	%f4487, %f4485, %f4486, %f4484;
	ld.global.f32 	%f4488, [%rd693+16];
	ld.global.f32 	%f4489, [%rd695+16];
	fma.rn.f32 	%f4490, %f4488, %f4489, %f4487;
	ld.global.f32 	%f4491, [%rd693+20];
	ld.global.f32 	%f4492, [%rd695+20];
	fma.rn.f32 	%f4493, %f4491, %f4492, %f4490;
	ld.global.f32 	%f4494, [%rd693+24];
	ld.global.f32 	%f4495, [%rd695+24];
	fma.rn.f32 	%f4496, %f4494, %f4495, %f4493;
	ld.global.f32 	%f4497, [%rd693+28];
	ld.global.f32 	%f4498, [%rd695+28];
	fma.rn.f32 	%f4499, %f4497, %f4498, %f4496;
	ld.global.f32 	%f4500, [%rd693+32];
	ld.global.f32 	%f4501, [%rd695+32];
	fma.rn.f32 	%f4502, %f4500, %f4501, %f4499;
	ld.global.f32 	%f4503, [%rd693+36];
	ld.global.f32 	%f4504, [%rd695+36];
	fma.rn.f32 	%f4505, %f4503, %f4504, %f4502;
	ld.global.f32 	%f4506, [%rd693+40];
	ld.global.f32 	%f4507, [%rd695+40];
	fma.rn.f32 	%f4508, %f4506, %f4507, %f4505;
	ld.global.f32 	%f4509, [%rd693+44];
	ld.global.f32 	%f4510, [%rd695+44];
	fma.rn.f32 	%f4511, %f4509, %f4510, %f4508;
	ld.global.f32 	%f4512, [%rd693+48];
	ld.global.f32 	%f4513, [%rd695+48];
	fma.rn.f32 	%f4514, %f4512, %f4513, %f4511;
	ld.global.f32 	%f4515, [%rd693+52];
	ld.global.f32 	%f4516, [%rd695+52];
	fma.rn.f32 	%f4517, %f4515, %f4516, %f4514;
	ld.global.f32 	%f4518, [%rd693+56];
	ld.global.f32 	%f4519, [%rd695+56];
	fma.rn.f32 	%f4520, %f4518, %f4519, %f4517;
	ld.global.f32 	%f4521, [%rd693+60];
	ld.global.f32 	%f4522, [%rd695+60];
	fma.rn.f32 	%f5665, %f4521, %f4522, %f4520;
	add.s32 	%r2735, %r2735, 16;
	add.s32 	%r2734, %r2734, 16;
	setp.ne.s32 	%p976, %r2734, %r62;
	@%p976 bra 	$L__BB0_808;
$L__BB0_809:
	setp.eq.s32 	%p977, %r56, 0;
	@%p977 bra 	$L__BB0_819;
	add.s32 	%r2135, %r56, -1;
	setp.lt.u32 	%p978, %r2135, 7;
	@%p978 bra 	$L__BB0_812;
	add.s32 	%r2136, %r662, %r2735;
	mul.wide.s32 	%rd696, %r2136, 4;
	add.s64 	%rd697, %rd2, %rd696;
	ld.global.f32 	%f4524, [%rd697];
	add.s32 	%r2137, %r2735, %r663;
	mul.wide.s32 	%rd698, %r2137, 4;
	add.s64 	%rd699, %rd1, %rd698;
	ld.global.f32 	%f4525, [%rd699];
	fma.rn.f32 	%f4526, %f4524, %f4525, %f5665;
	ld.global.f32 	%f4527, [%rd697+4];
	ld.global.f32 	%f4528, [%rd699+4];
	fma.rn.f32 	%f4529, %f4527, %f4528, %f4526;
	ld.global.f32 	%f4530, [%rd697+8];
	ld.global.f32 	%f4531, [%rd699+8];
	fma.rn.f32 	%f4532, %f4530, %f4531, %f4529;
	ld.global.f32 	%f4533, [%rd697+12];
	ld.global.f32 	%f4534, [%rd699+12];
	fma.rn.f32 	%f4535, %f4533, %f4534, %f4532;
	ld.global.f32 	%f4536, [%rd697+16];
	ld.global.f32 	%f4537, [%rd699+16];
	fma.rn.f32 	%f4538, %f4536, %f4537, %f4535;
	ld.global.f32 	%f4539, [%rd697+20];
	ld.global.f32 	%f4540, [%rd699+20];
	fma.rn.f32 	%f4541, %f4539, %f4540, %f4538;
	ld.global.f32 	%f4542, [%rd697+24];
	ld.global.f32 	%f4543, [%rd699+24];
	fma.rn.f32 	%f4544, %f4542, %f4543, %f4541;
	ld.global.f32 	%f4545, [%rd697+28];
	ld.global.f32 	%f4546, [%rd699+28];
	fma.rn.f32 	%f5665, %f4545, %f4546, %f4544;
	add.s32 	%r2735, %r2735, 8;
$L__BB0_812:
	setp.eq.s32 	%p979, %r55, 0;
	@%p979 bra 	$L__BB0_819;
	add.s32 	%r2138, %r55, -1;
	setp.lt.u32 	%p980, %r2138, 3;
	@%p980 bra 	$L__BB0_815;
	add.s32 	%r2139, %r662, %r2735;
	mul.wide.s32 	%rd700, %r2139, 4;
	add.s64 	%rd701, %rd2, %rd700;
	ld.global.f32 	%f4548, [%rd701];
	add.s32 	%r2140, %r2735, %r663;
	mul.wide.s32 	%rd702, %r2140, 4;
	add.s64 	%rd703, %rd1, %rd702;
	ld.global.f32 	%f4549, [%rd703];
	fma.rn.f32 	%f4550, %f4548, %f4549, %f5665;
	ld.global.f32 	%f4551, [%rd701+4];
	ld.global.f32 	%f4552, [%rd703+4];
	fma.rn.f32 	%f4553, %f4551, %f4552, %f4550;
	ld.global.f32 	%f4554, [%rd701+8];
	ld.global.f32 	%f4555, [%rd703+8];
	fma.rn.f32 	%f4556, %f4554, %f4555, %f4553;
	ld.global.f32 	%f4557, [%rd701+12];
	ld.global.f32 	%f4558, [%rd703+12];
	fma.rn.f32 	%f5665, %f4557, %f4558, %f4556;
	add.s32 	%r2735, %r2735, 4;
$L__BB0_815:
	setp.eq.s32 	%p981, %r63, 0;
	@%p981 bra 	$L__BB0_819;
	setp.eq.s32 	%p982, %r63, 1;
	add.s32 	%r2141, %r662, %r2735;
	mul.wide.s32 	%rd704, %r2141, 4;
	add.s64 	%rd75, %rd2, %rd704;
	ld.global.f32 	%f4559, [%rd75];
	add.s32 	%r2142, %r2735, %r663;
	mul.wide.s32 	%rd705, %r2142, 4;
	add.s64 	%rd76, %rd1, %rd705;
	ld.global.f32 	%f4560, [%rd76];
	fma.rn.f32 	%f5665, %f4559, %f4560, %f5665;
	@%p982 bra 	$L__BB0_819;
	setp.eq.s32 	%p983, %r63, 2;
	ld.global.f32 	%f4561, [%rd75+4];
	ld.global.f32 	%f4562, [%rd76+4];
	fma.rn.f32 	%f5665, %f4561, %f4562, %f5665;
	@%p983 bra 	$L__BB0_819;
	ld.global.f32 	%f4563, [%rd75+8];
	ld.global.f32 	%f4564, [%rd76+8];
	fma.rn.f32 	%f5665, %f4563, %f4564, %f5665;
$L__BB0_819:
	add.s32 	%r2732, %r2732, 1;
	setp.lt.s32 	%p984, %r2732, %r88;
	@%p984 bra 	$L__BB0_805;
$L__BB0_820:
	add.s32 	%r2731, %r2731, 1;
	setp.ne.s32 	%p985, %r2731, %r942;
	@%p985 bra 	$L__BB0_803;
	st.global.f32 	[%rd64+20], %f5665;
$L__BB0_822:
	@%p986 bra 	$L__BB0_843;
	mov.f32 	%f5676, 0f00000000;
	mov.b32 	%r2738, 0;
$L__BB0_824:
	setp.ge.s32 	%p987, %r87, %r88;
	@%p987 bra 	$L__BB0_841;
	add.s32 	%r2144, %r2738, %r95;
	mad.lo.s32 	%r676, %r2144, %r943, %r86;
	add.s32 	%r2145, %r2738, %r4;
	mul.lo.s32 	%r677, %r2145, %r945;
	mov.u32 	%r2739, %r87;
$L__BB0_826:
	setp.ge.s32 	%p988, %r69, %r68;
	@%p988 bra 	$L__BB0_840;
	setp.gt.u32 	%p989, %r71, -16;
	add.s32 	%r2146, %r2739, %r676;
	mad.lo.s32 	%r679, %r2146, %r944, %r67;
	add.s32 	%r2147, %r677, %r2739;
	mul.lo.s32 	%r680, %r2147, %r946;
	mov.u32 	%r2742, %r70;
	@%p989 bra 	$L__BB0_830;
	mov.b32 	%r2741, 0;
	mov.u32 	%r2742, %r70;
$L__BB0_829:
	.pragma "nounroll";
	add.s32 	%r2149, %r679, %r2742;
	mul.wide.s32 	%rd706, %r2149, 4;
	add.s64 	%rd707, %rd2, %rd706;
	ld.global.f32 	%f4567, [%rd707];
	add.s32 	%r2150, %r2742, %r680;
	mul.wide.s32 	%rd708, %r2150, 4;
	add.s64 	%rd709, %rd1, %rd708;
	ld.global.f32 	%f4568, [%rd709];
	fma.rn.f32 	%f4569, %f4567, %f4568, %f5676;
	ld.global.f32 	%f4570, [%rd707+4];
	ld.global.f32 	%f4571, [%rd709+4];
	fma.rn.f32 	%f4572, %f4570, %f4571, %f4569;
	ld.global.f32 	%f4573, [%rd707+8];
	ld.global.f32 	%f4574, [%rd709+8];
	fma.rn.f32 	%f4575, %f4573, %f4574, %f4572;
	ld.global.f32 	%f4576, [%rd707+12];
	ld.global.f32 	%f4577, [%rd709+12];
	fma.rn.f32 	%f4578, %f4576, %f4577, %f4575;
	ld.global.f32 	%f4579, [%rd707+16];
	ld.global.f32 	%f4580, [%rd709+16];
	fma.rn.f32 	%f4581, %f4579, %f4580, %f4578;
	ld.global.f32 	%f4582, [%rd707+20];
	ld.global.f32 	%f4583, [%rd709+20];
	fma.rn.f32 	%f4584, %f4582, %f4583, %f4581;
	ld.global.f32 	%f4585, [%rd707+24];
	ld.global.f32 	%f4586, [%rd709+24];
	fma.rn.f32 	%f4587, %f4585, %f4586, %f4584;
	ld.global.f32 	%f4588, [%rd707+28];
	ld.global.f32 	%f4589, [%rd709+28];
	fma.rn.f32 	%f4590, %f4588, %f4589, %f4587;
	ld.global.f32 	%f4591, [%rd707+32];
	ld.global.f32 	%f4592, [%rd709+32];
	fma.rn.f32 	%f4593, %f4591, %f4592, %f4590;
	ld.global.f32 	%f4594, [%rd707+36];
	ld.global.f32 	%f4595, [%rd709+36];
	fma.rn.f32 	%f4596, %f4594, %f4595, %f4593;
	ld.global.f32 	%f4597, [%rd707+40];
	ld.global.f32 	%f4598, [%rd709+40];
	fma.rn.f32 	%f4599, %f4597, %f4598, %f4596;
	ld.global.f32 	%f4600, [%rd707+44];
	ld.global.f32 	%f4601, [%rd709+44];
	fma.rn.f32 	%f4602, %f4600, %f4601, %f4599;
	ld.global.f32 	%f4603, [%rd707+48];
	ld.global.f32 	%f4604, [%rd709+48];
	fma.rn.f32 	%f4605, %f4603, %f4604, %f4602;
	ld.global.f32 	%f4606, [%rd707+52];
	ld.global.f32 	%f4607, [%rd709+52];
	fma.rn.f32 	%f4608, %f4606, %f4607, %f4605;
	ld.global.f32 	%f4609, [%rd707+56];
	ld.global.f32 	%f4610, [%rd709+56];
	fma.rn.f32 	%f4611, %f4609, %f4610, %f4608;
	ld.global.f32 	%f4612, [%rd707+60];
	ld.global.f32 	%f4613, [%rd709+60];
	fma.rn.f32 	%f5676, %f4612, %f4613, %f4611;
	add.s32 	%r2742, %r2742, 16;
	add.s32 	%r2741, %r2741, 16;
	setp.ne.s32 	%p990, %r2741, %r72;
	@%p990 bra 	$L__BB0_829;
$L__BB0_830:
	setp.eq.s32 	%p991, %r65, 0;
	@%p991 bra 	$L__BB0_840;
	setp.lt.u32 	%p992, %r66, 7;
	@%p992 bra 	$L__BB0_833;
	add.s32 	%r2151, %r679, %r2742;
	mul.wide.s32 	%rd710, %r2151, 4;
	add.s64 	%rd711, %rd2, %rd710;
	ld.global.f32 	%f4615, [%rd711];
	add.s32 	%r2152, %r2742, %r680;
	mul.wide.s32 	%rd712, %r2152, 4;
	add.s64 	%rd713, %rd1, %rd712;
	ld.global.f32 	%f4616, [%rd713];
	fma.rn.f32 	%f4617, %f4615, %f4616, %f5676;
	ld.global.f32 	%f4618, [%rd711+4];
	ld.global.f32 	%f4619, [%rd713+4];
	fma.rn.f32 	%f4620, %f4618, %f4619, %f4617;
	ld.global.f32 	%f4621, [%rd711+8];
	ld.global.f32 	%f4622, [%rd713+8];
	fma.rn.f32 	%f4623, %f4621, %f4622, %f4620;
	ld.global.f32 	%f4624, [%rd711+12];
	ld.global.f32 	%f4625, [%rd713+12];
	fma.rn.f32 	%f4626, %f4624, %f4625, %f4623;
	ld.global.f32 	%f4627, [%rd711+16];
	ld.global.f32 	%f4628, [%rd713+16];
	fma.rn.f32 	%f4629, %f4627, %f4628, %f4626;
	ld.global.f32 	%f4630, [%rd711+20];
	ld.global.f32 	%f4631, [%rd713+20];
	fma.rn.f32 	%f4632, %f4630, %f4631, %f4629;
	ld.global.f32 	%f4633, [%rd711+24];
	ld.global.f32 	%f4634, [%rd713+24];
	fma.rn.f32 	%f4635, %f4633, %f4634, %f4632;
	ld.global.f32 	%f4636, [%rd711+28];
	ld.global.f32 	%f4637, [%rd713+28];
	fma.rn.f32 	%f5676, %f4636, %f4637, %f4635;
	add.s32 	%r2742, %r2742, 8;
$L__BB0_833:
	setp.eq.s32 	%p993, %r64, 0;
	@%p993 bra 	$L__BB0_840;
	add.s32 	%r2153, %r64, -1;
	setp.lt.u32 	%p994, %r2153, 3;
	@%p994 bra 	$L__BB0_836;
	add.s32 	%r2154, %r679, %r2742;
	mul.wide.s32 	%rd714, %r2154, 4;
	add.s64 	%rd715, %rd2, %rd714;
	ld.global.f32 	%f4639, [%rd715];
	add.s32 	%r2155, %r2742, %r680;
	mul.wide.s32 	%rd716, %r2155, 4;
	add.s64 	%rd717, %rd1, %rd716;
	ld.global.f32 	%f4640, [%rd717];
	fma.rn.f32 	%f4641, %f4639, %f4640, %f5676;
	ld.global.f32 	%f4642, [%rd715+4];
	ld.global.f32 	%f4643, [%rd717+4];
	fma.rn.f32 	%f4644, %f4642, %f4643, %f4641;
	ld.global.f32 	%f4645, [%rd715+8];
	ld.global.f32 	%f4646, [%rd717+8];
	fma.rn.f32 	%f4647, %f4645, %f4646, %f4644;
	ld.global.f32 	%f4648, [%rd715+12];
	ld.global.f32 	%f4649, [%rd717+12];
	fma.rn.f32 	%f5676, %f4648, %f4649, %f4647;
	add.s32 	%r2742, %r2742, 4;
$L__BB0_836:
	setp.eq.s32 	%p995, %r73, 0;
	@%p995 bra 	$L__BB0_840;
	setp.eq.s32 	%p996, %r73, 1;
	add.s32 	%r2156, %r679, %r2742;
	mul.wide.s32 	%rd718, %r2156, 4;
	add.s64 	%rd77, %rd2, %rd718;
	ld.global.f32 	%f4650, [%rd77];
	add.s32 	%r2157, %r2742, %r680;
	mul.wide.s32 	%rd719, %r2157, 4;
	add.s64 	%rd78, %rd1, %rd719;
	ld.global.f32 	%f4651, [%rd78];
	fma.rn.f32 	%f5676, %f4650, %f4651, %f5676;
	@%p996 bra 	$L__BB0_840;
	setp.eq.s32 	%p997, %r73, 2;
	ld.global.f32 	%f4652, [%rd77+4];
	ld.global.f32 	%f4653, [%rd78+4];
	fma.rn.f32 	%f5676, %f4652, %f4653, %f5676;
	@%p997 bra 	$L__BB0_840;
	ld.global.f32 	%f4654, [%rd77+8];
	ld.global.f32 	%f4655, [%rd78+8];
	fma.rn.f32 	%f5676, %f4654, %f4655, %f5676;
$L__BB0_840:
	add.s32 	%r2739, %r2739, 1;
	setp.lt.s32 	%p998, %r2739, %r88;
	@%p998 bra 	$L__BB0_826;
$L__BB0_841:
	add.s32 	%r2738, %r2738, 1;
	setp.ne.s32 	%p999, %r2738, %r942;
	@%p999 bra 	$L__BB0_824;
	st.global.f32 	[%rd64+24], %f5676;
$L__BB0_843:
	ld.param.u32 	%r2492, [_Z13DPUDirectConviiiiPfiiiiS_iiiiS_iiii_param_12];
	ld.param.u32 	%r2402, [_Z13DPUDirectConviiiiPfiiiiS_iiiiS_iiii_param_11];
	add.s32 	%r2158, %r96, 6;
	mad.lo.s32 	%r2160, %r2158, %r949, %r1;
	mul.wide.s32 	%rd720, %r2160, 4;
	add.s64 	%rd79, %rd3, %rd720;
	mov.u32 	%r2161, %ctaid.y;
	mov.u32 	%r2162, %ntid.y;
	mov.u32 	%r2163, %tid.y;
	mad.lo.s32 	%r2164, %r2161, %r2162, %r2163;
	mad.lo.s32 	%r2165, %r2164, 7, 6;
	setp.ge.s32 	%p1000, %r2165, %r2492;
	setp.ge.s32 	%p1001, %r1, %r949;
	or.pred  	%p1002, %p1000, %p1001;
	setp.ge.s32 	%p1003, %r3, %r2402;
	or.pred  	%p1004, %p1002, %p1003;
	@%p1004 bra 	$L__BB0_864;
	mov.f32 	%f5687, 0f00000000;
	mov.b32 	%r2745, 0;
$L__BB0_845:
	setp.ge.s32 	%p1005, %r90, %r91;
	@%p1005 bra 	$L__BB0_862;
	add.s32 	%r2167, %r2745, %r95;
	mad.lo.s32 	%r693, %r2167, %r943, %r89;
	add.s32 	%r2168, %r2745, %r4;
	mul.lo.s32 	%r694, %r2168, %r945;
	mov.u32 	%r2746, %r90;
$L__BB0_847:
	setp.ge.s32 	%p1006, %r9, %r12;
	@%p1006 bra 	$L__BB0_861;
	setp.gt.u32 	%p1007, %r14, -16;
	add.s32 	%r2169, %r2746, %r693;
	mad.lo.s32 	%r696, %r2169, %r944, %r5;
	add.s32 	%r2170, %r694, %r2746;
	mul.lo.s32 	%r697, %r2170, %r946;
	mov.u32 	%r2749, %r13;
	@%p1007 bra 	$L__BB0_851;
	mov.b32 	%r2748, 0;
	mov.u32 	%r2749, %r13;
$L__BB0_850:
	.pragma "nounroll";
	add.s32 	%r2172, %r696, %r2749;
	mul.wide.s32 	%rd721, %r2172, 4;
	add.s64 	%rd722, %rd2, %rd721;
	ld.global.f32 	%f4658, [%rd722];
	add.s32 	%r2173, %r2749, %r697;
	mul.wide.s32 	%rd723, %r2173, 4;
	add.s64 	%rd724, %rd1, %rd723;
	ld.global.f32 	%f4659, [%rd724];
	fma.rn.f32 	%f4660, %f4658, %f4659, %f5687;
	ld.global.f32 	%f4661, [%rd722+4];
	ld.global.f32 	%f4662, [%rd724+4];
	fma.rn.f32 	%f4663, %f4661, %f4662, %f4660;
	ld.global.f32 	%f4664, [%rd722+8];
	ld.global.f32 	%f4665, [%rd724+8];
	fma.rn.f32 	%f4666, %f4664, %f4665, %f4663;
	ld.global.f32 	%f4667, [%rd722+12];
	ld.global.f32 	%f4668, [%rd724+12];
	fma.rn.f32 	%f4669, %f4667, %f4668, %f4666;
	ld.global.f32 	%f4670, [%rd722+16];
	ld.global.f32 	%f4671, [%rd724+16];
	fma.rn.f32 	%f4672, %f4670, %f4671, %f4669;
	ld.global.f32 	%f4673, [%rd722+20];
	ld.global.f32 	%f4674, [%rd724+20];
	fma.rn.f32 	%f4675, %f4673, %f4674, %f4672;
	ld.global.f32 	%f4676, [%rd722+24];
	ld.global.f32 	%f4677, [%rd724+24];
	fma.rn.f32 	%f4678, %f4676, %f4677, %f4675;
	ld.global.f32 	%f4679, [%rd722+28];
	ld.global.f32 	%f4680, [%rd724+28];
	fma.rn.f32 	%f4681, %f4679, %f4680, %f4678;
	ld.global.f32 	%f4682, [%rd722+32];
	ld.global.f32 	%f4683, [%rd724+32];
	fma.rn.f32 	%f4684, %f4682, %f4683, %f4681;
	ld.global.f32 	%f4685, [%rd722+36];
	ld.global.f32 	%f4686, [%rd724+36];
	fma.rn.f32 	%f4687, %f4685, %f4686, %f4684;
	ld.global.f32 	%f4688, [%rd722+40];
	ld.global.f32 	%f4689, [%rd724+40];
	fma.rn.f32 	%f4690, %f4688, %f4689, %f4687;
	ld.global.f32 	%f4691, [%rd722+44];
	ld.global.f32 	%f4692, [%rd724+44];
	fma.rn.f32 	%f4693, %f4691, %f4692, %f4690;
	ld.global.f32 	%f4694, [%rd722+48];
	ld.global.f32 	%f4695, [%rd724+48];
	fma.rn.f32 	%f4696, %f4694, %f4695, %f4693;
	ld.global.f32 	%f4697, [%rd722+52];
	ld.global.f32 	%f4698, [%rd724+52];
	fma.rn.f32 	%f4699, %f4697, %f4698, %f4696;
	ld.global.f32 	%f4700, [%rd722+56];
	ld.global.f32 	%f4701, [%rd724+56];
	fma.rn.f32 	%f4702, %f4700, %f4701, %f4699;
	ld.global.f32 	%f4703, [%rd722+60];
	ld.global.f32 	%f4704, [%rd724+60];
	fma.rn.f32 	%f5687, %f4703, %f4704, %f4702;
	add.s32 	%r2749, %r2749, 16;
	add.s32 	%r2748, %r2748, 16;
	setp.ne.s32 	%p1008, %r2748, %r15;
	@%p1008 bra 	$L__BB0_850;
$L__BB0_851:
	setp.eq.s32 	%p1009, %r11, 0;
	@%p1009 bra 	$L__BB0_861;
	add.s32 	%r2174, %r11, -1;
	setp.lt.u32 	%p1010, %r2174, 7;
	@%p1010 bra 	$L__BB0_854;
	add.s32 	%r2175, %r696, %r2749;
	mul.wide.s32 	%rd725, %r2175, 4;
	add.s64 	%rd726, %rd2, %rd725;
	ld.global.f32 	%f4706, [%rd726];
	add.s32 	%r2176, %r2749, %r697;
	mul.wide.s32 	%rd727, %r2176, 4;
	add.s64 	%rd728, %rd1, %rd727;
	ld.global.f32 	%f4707, [%rd728];
	fma.rn.f32 	%f4708, %f4706, %f4707, %f5687;
	ld.global.f32 	%f4709, [%rd726+4];
	ld.global.f32 	%f4710, [%rd728+4];
	fma.rn.f32 	%f4711, %f4709, %f4710, %f4708;
	ld.global.f32 	%f4712, [%rd726+8];
	ld.global.f32 	%f4713, [%rd728+8];
	fma.rn.f32 	%f4714, %f4712, %f4713, %f4711;
	ld.global.f32 	%f4715, [%rd726+12];
	ld.global.f32 	%f4716, [%rd728+12];
	fma.rn.f32 	%f4717, %f4715, %f4716, %f4714;
	ld.global.f32 	%f4718, [%rd726+16];
	ld.global.f32 	%f4719, [%rd728+16];
	fma.rn.f32 	%f4720, %f4718, %f4719, %f4717;
	ld.global.f32 	%f4721, [%rd726+20];
	ld.global.f32 	%f4722, [%rd728+20];
	fma.rn.f32 	%f4723, %f4721, %f4722, %f4720;
	ld.global.f32 	%f4724, [%rd726+24];
	ld.global.f32 	%f4725, [%rd728+24];
	fma.rn.f32 	%f4726, %f4724, %f4725, %f4723;
	ld.global.f32 	%f4727, [%rd726+28];
	ld.global.f32 	%f4728, [%rd728+28];
	fma.rn.f32 	%f5687, %f4727, %f4728, %f4726;
	add.s32 	%r2749, %r2749, 8;
$L__BB0_854:
	setp.eq.s32 	%p1011, %r10, 0;
	@%p1011 bra 	$L__BB0_861;
	add.s32 	%r2177, %r10, -1;
	setp.lt.u32 	%p1012, %r2177, 3;
	@%p1012 bra 	$L__BB0_857;
	add.s32 	%r2178, %r696, %r2749;
	mul.wide.s32 	%rd729, %r2178, 4;
	add.s64 	%rd730, %rd2, %rd729;
	ld.global.f32 	%f4730, [%rd730];
	add.s32 	%r2179, %r2749, %r697;
	mul.wide.s32 	%rd731, %r2179, 4;
	add.s64 	%rd732, %rd1, %rd731;
	ld.global.f32 	%f4731, [%rd732];
	fma.rn.f32 	%f4732, %f4730, %f4731, %f5687;
	ld.global.f32 	%f4733, [%rd730+4];
	ld.global.f32 	%f4734, [%rd732+4];
	fma.rn.f32 	%f4735, %f4733, %f4734, %f4732;
	ld.global.f32 	%f4736, [%rd730+8];
	ld.global.f32 	%f4737, [%rd732+8];
	fma.rn.f32 	%f4738, %f4736, %f4737, %f4735;
	ld.global.f32 	%f4739, [%rd730+12];
	ld.global.f32 	%f4740, [%rd732+12];
	fma.rn.f32 	%f5687, %f4739, %f4740, %f4738;
	add.s32 	%r2749, %r2749, 4;
$L__BB0_857:
	setp.eq.s32 	%p1013, %r16, 0;
	@%p1013 bra 	$L__BB0_861;
	setp.eq.s32 	%p1014, %r16, 1;
	add.s32 	%r2180, %r696, %r2749;
	mul.wide.s32 	%rd733, %r2180, 4;
	add.s64 	%rd80, %rd2, %rd733;
	ld.global.f32 	%f4741, [%rd80];
	add.s32 	%r2181, %r2749, %r697;
	mul.wide.s32 	%rd734, %r2181, 4;
	add.s64 	%rd81, %rd1, %rd734;
	ld.global.f32 	%f4742, [%rd81];
	fma.rn.f32 	%f5687, %f4741, %f4742, %f5687;
	@%p1014 bra 	$L__BB0_861;
	setp.eq.s32 	%p1015, %r16, 2;
	ld.global.f32 	%f4743, [%rd80+4];
	ld.global.f32 	%f4744, [%rd81+4];
	fma.rn.f32 	%f5687, %f4743, %f4744, %f5687;
	@%p1015 bra 	$L__BB0_861;
	ld.global.f32 	%f4745, [%rd80+8];
	ld.global.f32 	%f4746, [%rd81+8];
	fma.rn.f32 	%f5687, %f4745, %f4746, %f5687;
$L__BB0_861:
	add.s32 	%r2746, %r2746, 1;
	setp.lt.s32 	%p1016, %r2746, %r91;
	@%p1016 bra 	$L__BB0_847;
$L__BB0_862:
	add.s32 	%r2745, %r2745, 1;
	setp.ne.s32 	%p1017, %r2745, %r942;
	@%p1017 bra 	$L__BB0_845;
	st.global.f32 	[%rd79], %f5687;
$L__BB0_864:
	ld.param.u32 	%r2493, [_Z13DPUDirectConviiiiPfiiiiS_iiiiS_iiii_param_12];
	ld.param.u32 	%r2403, [_Z13DPUDirectConviiiiPfiiiiS_iiiiS_iiii_param_11];
	mov.u32 	%r2182, %ctaid.y;
	mov.u32 	%r2183, %ntid.y;
	mov.u32 	%r2184, %tid.y;
	mad.lo.s32 	%r2185, %r2182, %r2183, %r2184;
	mad.lo.s32 	%r2186, %r2185, 7, 6;
	setp.ge.s32 	%p1018, %r2186, %r2493;
	setp.ge.s32 	%p1019, %r1173, %r949;
	or.pred  	%p1020, %p1018, %p1019;
	setp.ge.s32 	%p1021, %r3, %r2403;
	or.pred  	%p1022, %p1020, %p1021;
	@%p1022 bra 	$L__BB0_885;
	mov.f32 	%f5698, 0f00000000;
	mov.b32 	%r2752, 0;
$L__BB0_866:
	setp.ge.s32 	%p1023, %r90, %r91;
	@%p1023 bra 	$L__BB0_883;
	add.s32 	%r2190, %r2752, %r95;
	mad.lo.s32 	%r710, %r2190, %r943, %r89;
	add.s32 	%r2191, %r2752, %r4;
	mul.lo.s32 	%r711, %r2191, %r945;
	mov.u32 	%r2753, %r90;
$L__BB0_868:
	setp.ge.s32 	%p1024, %r22, %r21;
	@%p1024 bra 	$L__BB0_882;
	setp.gt.u32 	%p1025, %r24, -16;
	add.s32 	%r2192, %r2753, %r710;
	mad.lo.s32 	%r713, %r2192, %r944, %r20;
	add.s32 	%r2193, %r711, %r2753;
	mul.lo.s32 	%r714, %r2193, %r946;
	mov.u32 	%r2756, %r23;
	@%p1025 bra 	$L__BB0_872;
	mov.b32 	%r2755, 0;
	mov.u32 	%r2756, %r23;
$L__BB0_871:
	.pragma "nounroll";
	add.s32 	%r2195, %r713, %r2756;
	mul.wide.s32 	%rd735, %r2195, 4;
	add.s64 	%rd736, %rd2, %rd735;
	ld.global.f32 	%f4749, [%rd736];
	add.s32 	%r2196, %r2756, %r714;
	mul.wide.s32 	%rd737, %r2196, 4;
	add.s64 	%rd738, %rd1, %rd737;
	ld.global.f32 	%f4750, [%rd738];
	fma.rn.f32 	%f4751, %f4749, %f4750, %f5698;
	ld.global.f32 	%f4752, [%rd736+4];
	ld.global.f32 	%f4753, [%rd738+4];
	fma.rn.f32 	%f4754, %f4752, %f4753, %f4751;
	ld.global.f32 	%f4755, [%rd736+8];
	ld.global.f32 	%f4756, [%rd738+8];
	fma.rn.f32 	%f4757, %f4755, %f4756, %f4754;
	ld.global.f32 	%f4758, [%rd736+12];
	ld.global.f32 	%f4759, [%rd738+12];
	fma.rn.f32 	%f4760, %f4758, %f4759, %f4757;
	ld.global.f32 	%f4761, [%rd736+16];
	ld.global.f32 	%f4762, [%rd738+16];
	fma.rn.f32 	%f4763, %f4761, %f4762, %f4760;
	ld.global.f32 	%f4764, [%rd736+20];
	ld.global.f32 	%f4765, [%rd738+20];
	fma.rn.f32 	%f4766, %f4764, %f4765, %f4763;
	ld.global.f32 	%f4767, [%rd736+24];
	ld.global.f32 	%f4768, [%rd738+24];
	fma.rn.f32 	%f4769, %f4767, %f4768, %f4766;
	ld.global.f32 	%f4770, [%rd736+28];
	ld.global.f32 	%f4771, [%rd738+28];
	fma.rn.f32 	%f4772, %f4770, %f4771, %f4769;
	ld.global.f32 	%f4773, [%rd736+32];
	ld.global.f32 	%f4774, [%rd738+32];
	fma.rn.f32 	%f4775, %f4773, %f4774, %f4772;
	ld.global.f32 	%f4776, [%rd736+36];
	ld.global.f32 	%f4777, [%rd738+36];
	fma.rn.f32 	%f4778, %f4776, %f4777, %f4775;
	ld.global.f32 	%f4779, [%rd736+40];
	ld.global.f32 	%f4780, [%rd738+40];
	fma.rn.f32 	%f4781, %f4779, %f4780, %f4778;
	ld.global.f32 	%f4782, [%rd736+44];
	ld.global.f32 	%f4783, [%rd738+44];
	fma.rn.f32 	%f4784, %f4782, %f4783, %f4781;
	ld.global.f32 	%f4785, [%rd736+48];
	ld.global.f32 	%f4786, [%rd738+48];
	fma.rn.f32 	%f4787, %f4785, %f4786, %f4784;
	ld.global.f32 	%f4788, [%rd736+52];
	ld.global.f32 	%f4789, [%rd738+52];
	fma.rn.f32 	%f4790, %f4788, %f4789, %f4787;
	ld.global.f32 	%f4791, [%rd736+56];
	ld.global.f32 	%f4792, [%rd738+56];
	fma.rn.f32 	%f4793, %f4791, %f4792, %f4790;
	ld.global.f32 	%f4794, [%rd736+60];
	ld.global.f32 	%f4795, [%rd738+60];
	fma.rn.f32 	%f5698, %f4794, %f4795, %f4793;
	add.s32 	%r2756, %r2756, 16;
	add.s32 	%r2755, %r2755, 16;
	setp.ne.s32 	%p1026, %r2755, %r25;
	@%p1026 bra 	$L__BB0_871;
$L__BB0_872:
	setp.eq.s32 	%p1027, %r18, 0;
	@%p1027 bra 	$L__BB0_882;
	setp.lt.u32 	%p1028, %r19, 7;
	@%p1028 bra 	$L__BB0_875;
	add.s32 	%r2197, %r713, %r2756;
	mul.wide.s32 	%rd739, %r2197, 4;
	add.s64 	%rd740, %rd2, %rd739;
	ld.global.f32 	%f4797, [%rd740];
	add.s32 	%r2198, %r2756, %r714;
	mul.wide.s32 	%rd741, %r2198, 4;
	add.s64 	%rd742, %rd1, %rd741;
	ld.global.f32 	%f4798, [%rd742];
	fma.rn.f32 	%f4799, %f4797, %f4798, %f5698;
	ld.global.f32 	%f4800, [%rd740+4];
	ld.global.f32 	%f4801, [%rd742+4];
	fma.rn.f32 	%f4802, %f4800, %f4801, %f4799;
	ld.global.f32 	%f4803, [%rd740+8];
	ld.global.f32 	%f4804, [%rd742+8];
	fma.rn.f32 	%f4805, %f4803, %f4804, %f4802;
	ld.global.f32 	%f4806, [%rd740+12];
	ld.global.f32 	%f4807, [%rd742+12];
	fma.rn.f32 	%f4808, %f4806, %f4807, %f4805;
	ld.global.f32 	%f4809, [%rd740+16];
	ld.global.f32 	%f4810, [%rd742+16];
	fma.rn.f32 	%f4811, %f4809, %f4810, %f4808;
	ld.global.f32 	%f4812, [%rd740+20];
	ld.global.f32 	%f4813, [%rd742+20];
	fma.rn.f32 	%f4814, %f4812, %f4813, %f4811;
	ld.global.f32 	%f4815, [%rd740+24];
	ld.global.f32 	%f4816, [%rd742+24];
	fma.rn.f32 	%f4817, %f4815, %f4816, %f4814;
	ld.global.f32 	%f4818, [%rd740+28];
	ld.global.f32 	%f4819, [%rd742+28];
	fma.rn.f32 	%f5698, %f4818, %f4819, %f4817;
	add.s32 	%r2756, %r2756, 8;
$L__BB0_875:
	setp.eq.s32 	%p1029, %r17, 0;
	@%p1029 bra 	$L__BB0_882;
	add.s32 	%r2199, %r17, -1;
	setp.lt.u32 	%p1030, %r2199, 3;
	@%p1030 bra 	$L__BB0_878;
	add.s32 	%r2200, %r713, %r2756;
	mul.wide.s32 	%rd743, %r2200, 4;
	add.s64 	%rd744, %rd2, %rd743;
	ld.global.f32 	%f4821, [%rd744];
	add.s32 	%r2201, %r2756, %r714;
	mul.wide.s32 	%rd745, %r2201, 4;
	add.s64 	%rd746, %rd1, %rd745;
	ld.global.f32 	%f4822, [%rd746];
	fma.rn.f32 	%f4823, %f4821, %f4822, %f5698;
	ld.global.f32 	%f4824, [%rd744+4];
	ld.global.f32 	%f4825, [%rd746+4];
	fma.rn.f32 	%f4826, %f4824, %f4825, %f4823;
	ld.global.f32 	%f4827, [%rd744+8];
	ld.global.f32 	%f4828, [%rd746+8];
	fma.rn.f32 	%f4829, %f4827, %f4828, %f4826;
	ld.global.f32 	%f4830, [%rd744+12];
	ld.global.f32 	%f4831, [%rd746+12];
	fma.rn.f32 	%f5698, %f4830, %f4831, %f4829;
	add.s32 	%r2756, %r2756, 4;
$L__BB0_878:
	setp.eq.s32 	%p1031, %r26, 0;
	@%p1031 bra 	$L__BB0_882;
	setp.eq.s32 	%p1032, %r26, 1;
	add.s32 	%r2202, %r713, %r2756;
	mul.wide.s32 	%rd747, %r2202, 4;
	add.s64 	%rd82, %rd2, %rd747;
	ld.global.f32 	%f4832, [%rd82];
	add.s32 	%r2203, %r2756, %r714;
	mul.wide.s32 	%rd748, %r2203, 4;
	add.s64 	%rd83, %rd1, %rd748;
	ld.global.f32 	%f4833, [%rd83];
	fma.rn.f32 	%f5698, %f4832, %f4833, %f5698;
	@%p1032 bra 	$L__BB0_882;
	setp.eq.s32 	%p1033, %r26, 2;
	ld.global.f32 	%f4834, [%rd82+4];
	ld.global.f32 	%f4835, [%rd83+4];
	fma.rn.f32 	%f5698, %f4834, %f4835, %f5698;
	@%p1033 bra 	$L__BB0_882;
	ld.global.f32 	%f4836, [%rd82+8];
	ld.global.f32 	%f4837, [%rd83+8];
	fma.rn.f32 	%f5698, %f4836, %f4837, %f5698;
$L__BB0_882:
	add.s32 	%r2753, %r2753, 1;
	setp.lt.s32 	%p1034, %r2753, %r91;
	@%p1034 bra 	$L__BB0_868;
$L__BB0_883:
	add.s32 	%r2752, %r2752, 1;
	setp.ne.s32 	%p1035, %r2752, %r942;
	@%p1035 bra 	$L__BB0_866;
	st.global.f32 	[%rd79+4], %f5698;
$L__BB0_885:
	ld.param.u32 	%r2494, [_Z13DPUDirectConviiiiPfiiiiS_iiiiS_iiii_param_12];
	ld.param.u32 	%r2404, [_Z13DPUDirectConviiiiPfiiiiS_iiiiS_iiii_param_11];
	mov.u32 	%r2204, %ctaid.y;
	mov.u32 	%r2205, %ntid.y;
	mov.u32 	%r2206, %tid.y;
	mad.lo.s32 	%r2207, %r2204, %r2205, %r2206;
	mad.lo.s32 	%r2208, %r2207, 7, 6;
	setp.ge.s32 	%p1036, %r2208, %r2494;
	setp.ge.s32 	%p1037, %r1291, %r949;
	or.pred  	%p1038, %p1036, %p1037;
	setp.ge.s32 	%p1039, %r3, %r2404;
	or.pred  	%p1040, %p1038, %p1039;
	@%p1040 bra 	$L__BB0_906;
	mov.f32 	%f5709, 0f00000000;
	mov.b32 	%r2759, 0;
$L__BB0_887:
	setp.ge.s32 	%p1041, %r90, %r91;
	@%p1041 bra 	$L__BB0_904;
	add.s32 	%r2212, %r2759, %r95;
	mad.lo.s32 	%r727, %r2212, %r943, %r89;
	add.s32 	%r2213, %r2759, %r4;
	mul.lo.s32 	%r728, %r2213, %r945;
	mov.u32 	%r2760, %r90;
$L__BB0_889:
	setp.ge.s32 	%p1042, %r32, %r31;
	@%p1042 bra 	$L__BB0_903;
	setp.gt.u32 	%p1043, %r34, -16;
	add.s32 	%r2214, %r2760, %r727;
	mad.lo.s32 	%r730, %r2214, %r944, %r30;
	add.s32 	%r2215, %r728, %r2760;
	mul.lo.s32 	%r731, %r2215, %r946;
	mov.u32 	%r2763, %r33;
	@%p1043 bra 	$L__BB0_893;
	mov.b32 	%r2762, 0;
	mov.u32 	%r2763, %r33;
$L__BB0_892:
	.pragma "nounroll";
	add.s32 	%r2217, %r730, %r2763;
	mul.wide.s32 	%rd749, %r2217, 4;
	add.s64 	%rd750, %rd2, %rd749;
	ld.global.f32 	%f4840, [%rd750];
	add.s32 	%r2218, %r2763, %r731;
	mul.wide.s32 	%rd751, %r2218, 4;
	add.s64 	%rd752, %rd1, %rd751;
	ld.global.f32 	%f4841, [%rd752];
	fma.rn.f32 	%f4842, %f4840, %f4841, %f5709;
	ld.global.f32 	%f4843, [%rd750+4];
	ld.global.f32 	%f4844, [%rd752+4];
	fma.rn.f32 	%f4845, %f4843, %f4844, %f4842;
	ld.global.f32 	%f4846, [%rd750+8];
	ld.global.f32 	%f4847, [%rd752+8];
	fma.rn.f32 	%f4848, %f4846, %f4847, %f4845;
	ld.global.f32 	%f4849, [%rd750+12];
	ld.global.f32 	%f4850, [%rd752+12];
	fma.rn.f32 	%f4851, %f4849, %f4850, %f4848;
	ld.global.f32 	%f4852, [%rd750+16];
	ld.global.f32 	%f4853, [%rd752+16];
	fma.rn.f32 	%f4854, %f4852, %f4853, %f4851;
	ld.global.f32 	%f4855, [%rd750+20];
	ld.global.f32 	%f4856, [%rd752+20];
	fma.rn.f32 	%f4857, %f4855, %f4856, %f4854;
	ld.global.f32 	%f4858, [%rd750+24];
	ld.global.f32 	%f4859, [%rd752+24];
	fma.rn.f32 	%f4860, %f4858, %f4859, %f4857;
	ld.global.f32 	%f4861, [%rd750+28];
	ld.global.f32 	%f4862, [%rd752+28];
	fma.rn.f32 	%f4863, %f4861, %f4862, %f4860;
	ld.global.f32 	%f4864, [%rd750+32];
	ld.global.f32 	%f4865, [%rd752+32];
	fma.rn.f32 	%f4866, %f4864, %f4865, %f4863;
	ld.global.f32 	%f4867, [%rd750+36];
	ld.global.f32 	%f4868, [%rd752+36];
	fma.rn.f32 	%f4869, %f4867, %f4868, %f4866;
	ld.global.f32 	%f4870, [%rd750+40];
	ld.global.f32 	%f4871, [%rd752+40];
	fma.rn.f32 	%f4872, %f4870, %f4871, %f4869;
	ld.global.f32 	%f4873, [%rd750+44];
	ld.global.f32 	%f4874, [%rd752+44];
	fma.rn.f32 	%f4875, %f4873, %f4874, %f4872;
	ld.global.f32 	%f4876, [%rd750+48];
	ld.global.f32 	%f4877, [%rd752+48];
	fma.rn.f32 	%f4878, %f4876, %f4877, %f4875;
	ld.global.f32 	%f4879, [%rd750+52];
	ld.global.f32 	%f4880, [%rd752+52];
	fma.rn.f32 	%f4881, %f4879, %f4880, %f4878;
	ld.global.f32 	%f4882, [%rd750+56];
	ld.global.f32 	%f4883, [%rd752+56];
	fma.rn.f32 	%f4884, %f4882, %f4883, %f4881;
	ld.global.f32 	%f4885, [%rd750+60];
	ld.global.f32 	%f4886, [%rd752+60];
	fma.rn.f32 	%f5709, %f4885, %f4886, %f4884;
	add.s32 	%r2763, %r2763, 16;
	add.s32 	%r2762, %r2762, 16;
	setp.ne.s32 	%p1044, %r2762, %r35;
	@%p1044 bra 	$L__BB0_892;
$L__BB0_893:
	setp.eq.s32 	%p1045, %r28, 0;
	@%p1045 bra 	$L__BB0_903;
	setp.lt.u32 	%p1046, %r29, 7;
	@%p1046 bra 	$L__BB0_896;
	add.s32 	%r2219, %r730, %r2763;
	mul.wide.s32 	%rd753, %r2219, 4;
	add.s64 	%rd754, %rd2, %rd753;
	ld.global.f32 	%f4888, [%rd754];
	add.s32 	%r2220, %r2763, %r731;
	mul.wide.s32 	%rd755, %r2220, 4;
	add.s64 	%rd756, %rd1, %rd755;
	ld.global.f32 	%f4889, [%rd756];
	fma.rn.f32 	%f4890, %f4888, %f4889, %f5709;
	ld.global.f32 	%f4891, [%rd754+4];
	ld.global.f32 	%f4892, [%rd756+4];
	fma.rn.f32 	%f4893, %f4891, %f4892, %f4890;
	ld.global.f32 	%f4894, [%rd754+8];
	ld.global.f32 	%f4895, [%rd756+8];
	fma.rn.f32 	%f4896, %f4894, %f4895, %f4893;
	ld.global.f32 	%f4897, [%rd754+12];
	ld.global.f32 	%f4898, [%rd756+12];
	fma.rn.f32 	%f4899, %f4897, %f4898, %f4896;
	ld.global.f32 	%f4900, [%rd754+16];
	ld.global.f32 	%f4901, [%rd756+16];
	fma.rn.f32 	%f4902, %f4900, %f4901, %f4899;
	ld.global.f32 	%f4903, [%rd754+20];
	ld.global.f32 	%f4904, [%rd756+20];
	fma.rn.f32 	%f4905, %f4903, %f4904, %f4902;
	ld.global.f32 	%f4906, [%rd754+24];
	ld.global.f32 	%f4907, [%rd756+24];
	fma.rn.f32 	%f4908, %f4906, %f4907, %f4905;
	ld.global.f32 	%f4909, [%rd754+28];
	ld.global.f32 	%f4910, [%rd756+28];
	fma.rn.f32 	%f5709, %f4909, %f4910, %f4908;
	add.s32 	%r2763, %r2763, 8;
$L__BB0_896:
	setp.eq.s32 	%p1047, %r27, 0;
	@%p1047 bra 	$L__BB0_903;
	add.s32 	%r2221, %r27, -1;
	setp.lt.u32 	%p1048, %r2221, 3;
	@%p1048 bra 	$L__BB0_899;
	add.s32 	%r2222, %r730, %r2763;
	mul.wide.s32 	%rd757, %r2222, 4;
	add.s64 	%rd758, %rd2, %rd757;
	ld.global.f32 	%f4912, [%rd758];
	add.s32 	%r2223, %r2763, %r731;
	mul.wide.s32 	%rd759, %r2223, 4;
	add.s64 	%rd760, %rd1, %rd759;
	ld.global.f32 	%f4913, [%rd760];
	fma.rn.f32 	%f4914, %f4912, %f4913, %f5709;
	ld.global.f32 	%f4915, [%rd758+4];
	ld.global.f32 	%f4916, [%rd760+4];
	fma.rn.f32 	%f4917, %f4915, %f4916, %f4914;
	ld.global.f32 	%f4918, [%rd758+8];
	ld.global.f32 	%f4919, [%rd760+8];
	fma.rn.f32 	%f4920, %f4918, %f4919, %f4917;
	ld.global.f32 	%f4921, [%rd758+12];
	ld.global.f32 	%f4922, [%rd760+12];
	fma.rn.f32 	%f5709, %f4921, %f4922, %f4920;
	add.s32 	%r2763, %r2763, 4;
$L__BB0_899:
	setp.eq.s32 	%p1049, %r36, 0;
	@%p1049 bra 	$L__BB0_903;
	setp.eq.s32 	%p1050, %r36, 1;
	add.s32 	%r2224, %r730, %r2763;
	mul.wide.s32 	%rd761, %r2224, 4;
	add.s64 	%rd84, %rd2, %rd761;
	ld.global.f32 	%f4923, [%rd84];
	add.s32 	%r2225, %r2763, %r731;
	mul.wide.s32 	%rd762, %r2225, 4;
	add.s64 	%rd85, %rd1, %rd762;
	ld.global.f32 	%f4924, [%rd85];
	fma.rn.f32 	%f5709, %f4923, %f4924, %f5709;
	@%p1050 bra 	$L__BB0_903;
	setp.eq.s32 	%p1051, %r36, 2;
	ld.global.f32 	%f4925, [%rd84+4];
	ld.global.f32 	%f4926, [%rd85+4];
	fma.rn.f32 	%f5709, %f4925, %f4926, %f5709;
	@%p1051 bra 	$L__BB0_903;
	ld.global.f32 	%f4927, [%rd84+8];
	ld.global.f32 	%f4928, [%rd85+8];
	fma.rn.f32 	%f5709, %f4927, %f4928, %f5709;
$L__BB0_903:
	add.s32 	%r2760, %r2760, 1;
	setp.lt.s32 	%p1052, %r2760, %r91;
	@%p1052 bra 	$L__BB0_889;
$L__BB0_904:
	add.s32 	%r2759, %r2759, 1;
	setp.ne.s32 	%p1053, %r2759, %r942;
	@%p1053 bra 	$L__BB0_887;
	st.global.f32 	[%rd79+8], %f5709;
$L__BB0_906:
	ld.param.u32 	%r2495, [_Z13DPUDirectConviiiiPfiiiiS_iiiiS_iiii_param_12];
	ld.param.u32 	%r2405, [_Z13DPUDirectConviiiiPfiiiiS_iiiiS_iiii_param_11];
	mov.u32 	%r2226, %ctaid.y;
	mov.u32 	%r2227, %ntid.y;
	mov.u32 	%r2228, %tid.y;
	mad.lo.s32 	%r2229, %r2226, %r2227, %r2228;
	mad.lo.s32 	%r2230, %r2229, 7, 6;
	setp.ge.s32 	%p1054, %r2230, %r2495;
	setp.ge.s32 	%p1055, %r1188, %r949;
	or.pred  	%p1056, %p1054, %p1055;
	setp.ge.s32 	%p1057, %r3, %r2405;
	or.pred  	%p1058, %p1056, %p1057;
	@%p1058 bra 	$L__BB0_927;
	mov.f32 	%f5720, 0f00000000;
	mov.b32 	%r2766, 0;
$L__BB0_908:
	setp.ge.s32 	%p1059, %r90, %r91;
	@%p1059 bra 	$L__BB0_925;
	add.s32 	%r2234, %r2766, %r95;
	mad.lo.s32 	%r744, %r2234, %r943, %r89;
	add.s32 	%r2235, %r2766, %r4;
	mul.lo.s32 	%r745, %r2235, %r945;
	mov.u32 	%r2767, %r90;
$L__BB0_910:
	setp.ge.s32 	%p1060, %r41, %r40;
	@%p1060 bra 	$L__BB0_924;
	setp.gt.u32 	%p1061, %r43, -16;
	add.s32 	%r2236, %r2767, %r744;
	mad.lo.s32 	%r747, %r2236, %r944, %r39;
	add.s32 	%r2237, %r745, %r2767;
	mul.lo.s32 	%r748, %r2237, %r946;
	mov.u32 	%r2770, %r42;
	@%p1061 bra 	$L__BB0_914;
	mov.b32 	%r2769, 0;
	mov.u32 	%r2770, %r42;
$L__BB0_913:
	.pragma "nounroll";
	add.s32 	%r2239, %r747, %r2770;
	mul.wide.s32 	%rd763, %r2239, 4;
	add.s64 	%rd764, %rd2, %rd763;
	ld.global.f32 	%f4931, [%rd764];
	add.s32 	%r2240, %r2770, %r748;
	mul.wide.s32 	%rd765, %r2240, 4;
	add.s64 	%rd766, %rd1, %rd765;
	ld.global.f32 	%f4932, [%rd766];
	fma.rn.f32 	%f4933, %f4931, %f4932, %f5720;
	ld.global.f32 	%f4934, [%rd764+4];
	ld.global.f32 	%f4935, [%rd766+4];
	fma.rn.f32 	%f4936, %f4934, %f4935, %f4933;
	ld.global.f32 	%f4937, [%rd764+8];
	ld.global.f32 	%f4938, [%rd766+8];
	fma.rn.f32 	%f4939, %f4937, %f4938, %f4936;
	ld.global.f32 	%f4940, [%rd764+12];
	ld.global.f32 	%f4941, [%rd766+12];
	fma.rn.f32 	%f4942, %f4940, %f4941, %f4939;
	ld.global.f32 	%f4943, [%rd764+16];
	ld.global.f32 	%f4944, [%rd766+16];
	fma.rn.f32 	%f4945, %f4943, %f4944, %f4942;
	ld.global.f32 	%f4946, [%rd764+20];
	ld.global.f32 	%f4947, [%rd766+20];
	fma.rn.f32 	%f4948, %f4946, %f4947, %f4945;
	ld.global.f32 	%f4949, [%rd764+24];
	ld.global.f32 	%f4950, [%rd766+24];
	fma.rn.f32 	%f4951, %f4949, %f4950, %f4948;
	ld.global.f32 	%f4952, [%rd764+28];
	ld.global.f32 	%f4953, [%rd766+28];
	fma.rn.f32 	%f4954, %f4952, %f4953, %f4951;
	ld.global.f32 	%f4955, [%rd764+32];
	ld.global.f32 	%f4956, [%rd766+32];
	fma.rn.f32 	%f4957, %f4955, %f4956, %f4954;
	ld.global.f32 	%f4958, [%rd764+36];
	ld.global.f32 	%f4959, [%rd766+36];
	fma.rn.f32 	%f4960, %f4958, %f4959, %f4957;
	ld.global.f32 	%f4961, [%rd764+40];
	ld.global.f32 	%f4962, [%rd766+40];
	fma.rn.f32 	%f4963, %f4961, %f4962, %f4960;
	ld.global.f32 	%f4964, [%rd764+44];
	ld.global.f32 	%f4965, [%rd766+44];
	fma.rn.f32 	%f4966, %f4964, %f4965, %f4963;
	ld.global.f32 	%f4967, [%rd764+48];
	ld.global.f32 	%f4968, [%rd766+48];
	fma.rn.f32 	%f4969, %f4967, %f4968, %f4966;
	ld.global.f32 	%f4970, [%rd764+52];
	ld.global.f32 	%f4971, [%rd766+52];
	fma.rn.f32 	%f4972, %f4970, %f4971, %f4969;
	ld.global.f32 	%f4973, [%rd764+56];
	ld.global.f32 	%f4974, [%rd766+56];
	fma.rn.f32 	%f4975, %f4973, %f4974, %f4972;
	ld.global.f32 	%f4976, [%rd764+60];
	ld.global.f32 	%f4977, [%rd766+60];
	fma.rn.f32 	%f5720, %f4976, %f4977, %f4975;
	add.s32 	%r2770, %r2770, 16;
	add.s32 	%r2769, %r2769, 16;
	setp.ne.s32 	%p1062, %r2769, %r44;
	@%p1062 bra 	$L__BB0_913;
$L__BB0_914:
	setp.eq.s32 	%p1063, %r38, 0;
	@%p1063 bra 	$L__BB0_924;
	add.s32 	%r2241, %r38, -1;
	setp.lt.u32 	%p1064, %r2241, 7;
	@%p1064 bra 	$L__BB0_917;
	add.s32 	%r2242, %r747, %r2770;
	mul.wide.s32 	%rd767, %r2242, 4;
	add.s64 	%rd768, %rd2, %rd767;
	ld.global.f32 	%f4979, [%rd768];
	add.s32 	%r2243, %r2770, %r748;
	mul.wide.s32 	%rd769, %r2243, 4;
	add.s64 	%rd770, %rd1, %rd769;
	ld.global.f32 	%f4980, [%rd770];
	fma.rn.f32 	%f4981, %f4979, %f4980, %f5720;
	ld.global.f32 	%f4982, [%rd768+4];
	ld.global.f32 	%f4983, [%rd770+4];
	fma.rn.f32 	%f4984, %f4982, %f4983, %f4981;
	ld.global.f32 	%f4985, [%rd768+8];
	ld.global.f32 	%f4986, [%rd770+8];
	fma.rn.f32 	%f4987, %f4985, %f4986, %f4984;
	ld.global.f32 	%f4988, [%rd768+12];
	ld.global.f32 	%f4989, [%rd770+12];
	fma.rn.f32 	%f4990, %f4988, %f4989, %f4987;
	ld.global.f32 	%f4991, [%rd768+16];
	ld.global.f32 	%f4992, [%rd770+16];
	fma.rn.f32 	%f4993, %f4991, %f4992, %f4990;
	ld.global.f32 	%f4994, [%rd768+20];
	ld.global.f32 	%f4995, [%rd770+20];
	fma.rn.f32 	%f4996, %f4994, %f4995, %f4993;
	ld.global.f32 	%f4997, [%rd768+24];
	ld.global.f32 	%f4998, [%rd770+24];
	fma.rn.f32 	%f4999, %f4997, %f4998, %f4996;
	ld.global.f32 	%f5000, [%rd768+28];
	ld.global.f32 	%f5001, [%rd770+28];
	fma.rn.f32 	%f5720, %f5000, %f5001, %f4999;
	add.s32 	%r2770, %r2770, 8;
$L__BB0_917:
	setp.eq.s32 	%p1065, %r37, 0;
	@%p1065 bra 	$L__BB0_924;
	add.s32 	%r2244, %r37, -1;
	setp.lt.u32 	%p1066, %r2244, 3;
	@%p1066 bra 	$L__BB0_920;
	add.s32 	%r2245, %r747, %r2770;
	mul.wide.s32 	%rd771, %r2245, 4;
	add.s64 	%rd772, %rd2, %rd771;
	ld.global.f32 	%f5003, [%rd772];
	add.s32 	%r2246, %r2770, %r748;
	mul.wide.s32 	%rd773, %r2246, 4;
	add.s64 	%rd774, %rd1, %rd773;
	ld.global.f32 	%f5004, [%rd774];
	fma.rn.f32 	%f5005, %f5003, %f5004, %f5720;
	ld.global.f32 	%f5006, [%rd772+4];
	ld.global.f32 	%f5007, [%rd774+4];
	fma.rn.f32 	%f5008, %f5006, %f5007, %f5005;
	ld.global.f32 	%f5009, [%rd772+8];
	ld.global.f32 	%f5010, [%rd774+8];
	fma.rn.f32 	%f5011, %f5009, %f5010, %f5008;
	ld.global.f32 	%f5012, [%rd772+12];
	ld.global.f32 	%f5013, [%rd774+12];
	fma.rn.f32 	%f5720, %f5012, %f5013, %f5011;
	add.s32 	%r2770, %r2770, 4;
$L__BB0_920:
	setp.eq.s32 	%p1067, %r45, 0;
	@%p1067 bra 	$L__BB0_924;
	setp.eq.s32 	%p1068, %r45, 1;
	add.s32 	%r2247, %r747, %r2770;
	mul.wide.s32 	%rd775, %r2247, 4;
	add.s64 	%rd86, %rd2, %rd775;
	ld.global.f32 	%f5014, [%rd86];
	add.s32 	%r2248, %r2770, %r748;
	mul.wide.s32 	%rd776, %r2248, 4;
	add.s64 	%rd87, %rd1, %rd776;
	ld.global.f32 	%f5015, [%rd87];
	fma.rn.f32 	%f5720, %f5014, %f5015, %f5720;
	@%p1068 bra 	$L__BB0_924;
	setp.eq.s32 	%p1069, %r45, 2;
	ld.global.f32 	%f5016, [%rd86+4];
	ld.global.f32 	%f5017, [%rd87+4];
	fma.rn.f32 	%f5720, %f5016, %f5017, %f5720;
	@%p1069 bra 	$L__BB0_924;
	ld.global.f32 	%f5018, [%rd86+8];
	ld.global.f32 	%f5019, [%rd87+8];
	fma.rn.f32 	%f5720, %f5018, %f5019, %f5720;
$L__BB0_924:
	add.s32 	%r2767, %r2767, 1;
	setp.lt.s32 	%p1070, %r2767, %r91;
	@%p1070 bra 	$L__BB0_910;
$L__BB0_925:
	add.s32 	%r2766, %r2766, 1;
	setp.ne.s32 	%p1071, %r2766, %r942;
	@%p1071 bra 	$L__BB0_908;
	st.global.f32 	[%rd79+12], %f5720;
$L__BB0_927:
	ld.param.u32 	%r2496, [_Z13DPUDirectConviiiiPfiiiiS_iiiiS_iiii_param_12];
	ld.param.u32 	%r2406, [_Z13DPUDirectConviiiiPfiiiiS_iiiiS_iiii_param_11];
	mov.u32 	%r2249, %ctaid.y;
	mov.u32 	%r2250, %ntid.y;
	mov.u32 	%r2251, %tid.y;
	mad.lo.s32 	%r2252, %r2249, %r2250, %r2251;
	mad.lo.s32 	%r2253, %r2252, 7, 6;
	setp.ge.s32 	%p1072, %r2253, %r2496;
	setp.ge.s32 	%p1073, %r1196, %r949;
	or.pred  	%p1074, %p1072, %p1073;
	setp.ge.s32 	%p1075, %r3, %r2406;
	or.pred  	%p1076, %p1074, %p1075;
	@%p1076 bra 	$L__BB0_948;
	mov.f32 	%f5731, 0f00000000;
	mov.b32 	%r2773, 0;
$L__BB0_929:
	setp.ge.s32 	%p1077, %r90, %r91;
	@%p1077 bra 	$L__BB0_946;
	add.s32 	%r2257, %r2773, %r95;
	mad.lo.s32 	%r761, %r2257, %r943, %r89;
	add.s32 	%r2258, %r2773, %r4;
	mul.lo.s32 	%r762, %r2258, %r945;
	mov.u32 	%r2774, %r90;
$L__BB0_931:
	setp.ge.s32 	%p1078, %r50, %r49;
	@%p1078 bra 	$L__BB0_945;
	setp.gt.u32 	%p1079, %r52, -16;
	add.s32 	%r2259, %r2774, %r761;
	mad.lo.s32 	%r764, %r2259, %r944, %r48;
	add.s32 	%r2260, %r762, %r2774;
	mul.lo.s32 	%r765, %r2260, %r946;
	mov.u32 	%r2777, %r51;
	@%p1079 bra 	$L__BB0_935;
	mov.b32 	%r2776, 0;
	mov.u32 	%r2777, %r51;
$L__BB0_934:
	.pragma "nounroll";
	add.s32 	%r2262, %r764, %r2777;
	mul.wide.s32 	%rd777, %r2262, 4;
	add.s64 	%rd778, %rd2, %rd777;
	ld.global.f32 	%f5022, [%rd778];
	add.s32 	%r2263, %r2777, %r765;
	mul.wide.s32 	%rd779, %r2263, 4;
	add.s64 	%rd780, %rd1, %rd779;
	ld.global.f32 	%f5023, [%rd780];
	fma.rn.f32 	%f5024, %f5022, %f5023, %f5731;
	ld.global.f32 	%f5025, [%rd778+4];
	ld.global.f32 	%f5026, [%rd780+4];
	fma.rn.f32 	%f5027, %f5025, %f5026, %f5024;
	ld.global.f32 	%f5028, [%rd778+8];
	ld.global.f32 	%f5029, [%rd780+8];
	fma.rn.f32 	%f5030, %f5028, %f5029, %f5027;
	ld.global.f32 	%f5031, [%rd778+12];
	ld.global.f32 	%f5032, [%rd780+12];
	fma.rn.f32 	%f5033, %f5031, %f5032, %f5030;
	ld.global.f32 	%f5034, [%rd778+16];
	ld.global.f32 	%f5035, [%rd780+16];
	fma.rn.f32 	%f5036, %f5034, %f5035, %f5033;
	ld.global.f32 	%f5037, [%rd778+20];
	ld.global.f32 	%f5038, [%rd780+20];
	fma.rn.f32 	%f5039, %f5037, %f5038, %f5036;
	ld.global.f32 	%f5040, [%rd778+24];
	ld.global.f32 	%f5041, [%rd780+24];
	fma.rn.f32 	%f5042, %f5040, %f5041, %f5039;
	ld.global.f32 	%f5043, [%rd778+28];
	ld.global.f32 	%f5044, [%rd780+28];
	fma.rn.f32 	%f5045, %f5043, %f5044, %f5042;
	ld.global.f32 	%f5046, [%rd778+32];
	ld.global.f32 	%f5047, [%rd780+32];
	fma.rn.f32 	%f5048, %f5046, %f5047, %f5045;
	ld.global.f32 	%f5049, [%rd778+36];
	ld.global.f32 	%f5050, [%rd780+36];
	fma.rn.f32 	%f5051, %f5049, %f5050, %f5048;
	ld.global.f32 	%f5052, [%rd778+40];
	ld.global.f32 	%f5053, [%rd780+40];
	fma.rn.f32 	%f5054, %f5052, %f5053, %f5051;
	ld.global.f32 	%f5055, [%rd778+44];
	ld.global.f32 	%f5056, [%rd780+44];
	fma.rn.f32 	%f5057, %f5055, %f5056, %f5054;
	ld.global.f32 	%f5058, [%rd778+48];
	ld.global.f32 	%f5059, [%rd780+48];
	fma.rn.f32 	%f5060, %f5058, %f5059, %f5057;
	ld.global.f32 	%f5061, [%rd778+52];
	ld.global.f32 	%f5062, [%rd780+52];
	fma.rn.f32 	%f5063, %f5061, %f5062, %f5060;
	ld.global.f32 	%f5064, [%rd778+56];
	ld.global.f32 	%f5065, [%rd780+56];
	fma.rn.f32 	%f5066, %f5064, %f5065, %f5063;
	ld.global.f32 	%f5067, [%rd778+60];
	ld.global.f32 	%f5068, [%rd780+60];
	fma.rn.f32 	%f5731, %f5067, %f5068, %f5066;
	add.s32 	%r2777, %r2777, 16;
	add.s32 	%r2776, %r2776, 16;
	setp.ne.s32 	%p1080, %r2776, %r53;
	@%p1080 bra 	$L__BB0_934;
$L__BB0_935:
	setp.eq.s32 	%p1081, %r47, 0;
	@%p1081 bra 	$L__BB0_945;
	add.s32 	%r2264, %r47, -1;
	setp.lt.u32 	%p1082, %r2264, 7;
	@%p1082 bra 	$L__BB0_938;
	add.s32 	%r2265, %r764, %r2777;
	mul.wide.s32 	%rd781, %r2265, 4;
	add.s64 	%rd782, %rd2, %rd781;
	ld.global.f32 	%f5070, [%rd782];
	add.s32 	%r2266, %r2777, %r765;
	mul.wide.s32 	%rd783, %r2266, 4;
	add.s64 	%rd784, %rd1, %rd783;
	ld.global.f32 	%f5071, [%rd784];
	fma.rn.f32 	%f5072, %f5070, %f5071, %f5731;
	ld.global.f32 	%f5073, [%rd782+4];
	ld.global.f32 	%f5074, [%rd784+4];
	fma.rn.f32 	%f5075, %f5073, %f5074, %f5072;
	ld.global.f32 	%f5076, [%rd782+8];
	ld.global.f32 	%f5077, [%rd784+8];
	fma.rn.f32 	%f5078, %f5076, %f5077, %f5075;
	ld.global.f32 	%f5079, [%rd782+12];
	ld.global.f32 	%f5080, [%rd784+12];
	fma.rn.f32 	%f5081, %f5079, %f5080, %f5078;
	ld.global.f32 	%f5082, [%rd782+16];
	ld.global.f32 	%f5083, [%rd784+16];
	fma.rn.f32 	%f5084, %f5082, %f5083, %f5081;
	ld.global.f32 	%f5085, [%rd782+20];
	ld.global.f32 	%f5086, [%rd784+20];
	fma.rn.f32 	%f5087, %f5085, %f5086, %f5084;
	ld.global.f32 	%f5088, [%rd782+24];
	ld.global.f32 	%f5089, [%rd784+24];
	fma.rn.f32 	%f5090, %f5088, %f5089, %f5087;
	ld.global.f32 	%f5091, [%rd782+28];
	ld.global.f32 	%f5092, [%rd784+28];
	fma.rn.f32 	%f5731, %f5091, %f5092, %f5090;
	add.s32 	%r2777, %r2777, 8;
$L__BB0_938:
	setp.eq.s32 	%p1083, %r46, 0;
	@%p1083 bra 	$L__BB0_945;
	add.s32 	%r2267, %r46, -1;
	setp.lt.u32 	%p1084, %r2267, 3;
	@%p1084 bra 	$L__BB0_941;
	add.s32 	%r2268, %r764, %r2777;
	mul.wide.s32 	%rd785, %r2268, 4;
	add.s64 	%rd786, %rd2, %rd785;
	ld.global.f32 	%f5094, [%rd786];
	add.s32 	%r2269, %r2777, %r765;
	mul.wide.s32 	%rd787, %r2269, 4;
	add.s64 	%rd788, %rd1, %rd787;
	ld.global.f32 	%f5095, [%rd788];
	fma.rn.f32 	%f5096, %f5094, %f5095, %f5731;
	ld.global.f32 	%f5097, [%rd786+4];
	ld.global.f32 	%f5098, [%rd788+4];
	fma.rn.f32 	%f5099, %f5097, %f5098, %f5096;
	ld.global.f32 	%f5100, [%rd786+8];
	ld.global.f32 	%f5101, [%rd788+8];
	fma.rn.f32 	%f5102, %f5100, %f5101, %f5099;
	ld.global.f32 	%f5103, [%rd786+12];
	ld.global.f32 	%f5104, [%rd788+12];
	fma.rn.f32 	%f5731, %f5103, %f5104, %f5102;
	add.s32 	%r2777, %r2777, 4;
$L__BB0_941:
	setp.eq.s32 	%p1085, %r54, 0;
	@%p1085 bra 	$L__BB0_945;
	setp.eq.s32 	%p1086, %r54, 1;
	add.s32 	%r2270, %r764, %r2777;
	mul.wide.s32 	%rd789, %r2270, 4;
	add.s64 	%rd88, %rd2, %rd789;
	ld.global.f32 	%f5105, [%rd88];
	add.s32 	%r2271, %r2777, %r765;
	mul.wide.s32 	%rd790, %r2271, 4;
	add.s64 	%rd89, %rd1, %rd790;
	ld.global.f32 	%f5106, [%rd89];
	fma.rn.f32 	%f5731, %f5105, %f5106, %f5731;
	@%p1086 bra 	$L__BB0_945;
	setp.eq.s32 	%p1087, %r54, 2;
	ld.global.f32 	%f5107, [%rd88+4];
	ld.global.f32 	%f5108, [%rd89+4];
	fma.rn.f32 	%f5731, %f5107, %f5108, %f5731;
	@%p1087 bra 	$L__BB0_945;
	ld.global.f32 	%f5109, [%rd88+8];
	ld.global.f32 	%f5110, [%rd89+8];
	fma.rn.f32 	%f5731, %f5109, %f5110, %f5731;
$L__BB0_945:
	add.s32 	%r2774, %r2774, 1;
	setp.lt.s32 	%p1088, %r2774, %r91;
	@%p1088 bra 	$L__BB0_931;
$L__BB0_946:
	add.s32 	%r2773, %r2773, 1;
	setp.ne.s32 	%p1089, %r2773, %r942;
	@%p1089 bra 	$L__BB0_929;
	st.global.f32 	[%rd79+16], %f5731;
$L__BB0_948:
	ld.param.u32 	%r2497, [_Z13DPUDirectConviiiiPfiiiiS_iiiiS_iiii_param_12];
	ld.param.u32 	%r2407, [_Z13DPUDirectConviiiiPfiiiiS_iiiiS_iiii_param_11];
	mov.u32 	%r2272, %ctaid.y;
	mov.u32 	%r2273, %ntid.y;
	mov.u32 	%r2274, %tid.y;
	mad.lo.s32 	%r2275, %r2272, %r2273, %r2274;
	mad.lo.s32 	%r2276, %r2275, 7, 6;
	setp.ge.s32 	%p1090, %r2276, %r2497;
	setp.ge.s32 	%p1091, %r1204, %r949;
	or.pred  	%p1092, %p1090, %p1091;
	setp.ge.s32 	%p1093, %r3, %r2407;
	or.pred  	%p1094, %p1092, %p1093;
	@%p1094 bra 	$L__BB0_969;
	mov.f32 	%f5742, 0f00000000;
	mov.b32 	%r2780, 0;
$L__BB0_950:
	setp.ge.s32 	%p1095, %r90, %r91;
	@%p1095 bra 	$L__BB0_967;
	add.s32 	%r2280, %r2780, %r95;
	mad.lo.s32 	%r778, %r2280, %r943, %r89;
	add.s32 	%r2281, %r2780, %r4;
	mul.lo.s32 	%r779, %r2281, %r945;
	mov.u32 	%r2781, %r90;
$L__BB0_952:
	setp.ge.s32 	%p1096, %r59, %r58;
	@%p1096 bra 	$L__BB0_966;
	setp.gt.u32 	%p1097, %r61, -16;
	add.s32 	%r2282, %r2781, %r778;
	mad.lo.s32 	%r781, %r2282, %r944, %r57;
	add.s32 	%r2283, %r779, %r2781;
	mul.lo.s32 	%r782, %r2283, %r946;
	mov.u32 	%r2784, %r60;
	@%p1097 bra 	$L__BB0_956;
	mov.b32 	%r2783, 0;
	mov.u32 	%r2784, %r60;
$L__BB0_955:
	.pragma "nounroll";
	add.s32 	%r2285, %r781, %r2784;
	mul.wide.s32 	%rd791, %r2285, 4;
	add.s64 	%rd792, %rd2, %rd791;
	ld.global.f32 	%f5113, [%rd792];
	add.s32 	%r2286, %r2784, %r782;
	mul.wide.s32 	%rd793, %r2286, 4;
	add.s64 	%rd794, %rd1, %rd793;
	ld.global.f32 	%f5114, [%rd794];
	fma.rn.f32 	%f5115, %f5113, %f5114, %f5742;
	ld.global.f32 	%f5116, [%rd792+4];
	ld.global.f32 	%f5117, [%rd794+4];
	fma.rn.f32 	%f5118, %f5116, %f5117, %f5115;
	ld.global.f32 	%f5119, [%rd792+8];
	ld.global.f32 	%f5120, [%rd794+8];
	fma.rn.f32 	%f5121, %f5119, %f5120, %f5118;
	ld.global.f32 	%f5122, [%rd792+12];
	ld.global.f32 	%f5123, [%rd794+12];
	fma.rn.f32 	%f5124, %f5122, %f5123, %f5121;
	ld.global.f32 	%f5125, [%rd792+16];
	ld.global.f32 	%f5126, [%rd794+16];
	fma.rn.f32 	%f5127, %f5125, %f5126, %f5124;
	ld.global.f32 	%f5128, [%rd792+20];
	ld.global.f32 	%f5129, [%rd794+20];
	fma.rn.f32 	%f5130, %f5128, %f5129, %f5127;
	ld.global.f32 	%f5131, [%rd792+24];
	ld.global.f32 	%f5132, [%rd794+24];
	fma.rn.f32 	%f5133, %f5131, %f5132, %f5130;
	ld.global.f32 	%f5134, [%rd792+28];
	ld.global.f32 	%f5135, [%rd794+28];
	fma.rn.f32 	%f5136, %f5134, %f5135, %f5133;
	ld.global.f32 	%f5137, [%rd792+32];
	ld.global.f32 	%f5138, [%rd794+32];
	fma.rn.f32 	%f5139, %f5137, %f5138, %f5136;
	ld.global.f32 	%f5140, [%rd792+36];
	ld.global.f32 	%f5141, [%rd794+36];
	fma.rn.f32 	%f5142, %f5140, %f5141, %f5139;
	ld.global.f32 	%f5143, [%rd792+40];
	ld.global.f32 	%f5144, [%rd794+40];
	fma.rn.f32 	%f5145, %f5143, %f5144, %f5142;
	ld.global.f32 	%f5146, [%rd792+44];
	ld.global.f32 	%f5147, [%rd794+44];
	fma.rn.f32 	%f5148, %f5146, %f5147, %f5145;
	ld.global.f32 	%f5149, [%rd792+48];
	ld.global.f32 	%f5150, [%rd794+48];
	fma.rn.f32 	%f5151, %f5149, %f5150, %f5148;
	ld.global.f32 	%f5152, [%rd792+52];
	ld.global.f32 	%f5153, [%rd794+52];
	fma.rn.f32 	%f5154, %f5152, %f5153, %f5151;
	ld.global.f32 	%f5155, [%rd792+56];
	ld.global.f32 	%f5156, [%rd794+56];
	fma.rn.f32 	%f5157, %f5155, %f5156, %f5154;
	ld.global.f32 	%f5158, [%rd792+60];
	ld.global.f32 	%f5159, [%rd794+60];
	fma.rn.f32 	%f5742, %f5158, %f5159, %f5157;
	add.s32 	%r2784, %r2784, 16;
	add.s32 	%r2783, %r2783, 16;
	setp.ne.s32 	%p1098, %r2783, %r62;
	@%p1098 bra 	$L__BB0_955;
$L__BB0_956:
	setp.eq.s32 	%p1099, %r56, 0;
	@%p1099 bra 	$L__BB0_966;
	add.s32 	%r2287, %r56, -1;
	setp.lt.u32 	%p1100, %r2287, 7;
	@%p1100 bra 	$L__BB0_959;
	add.s32 	%r2288, %r781, %r2784;
	mul.wide.s32 	%rd795, %r2288, 4;
	add.s64 	%rd796, %rd2, %rd795;
	ld.global.f32 	%f5161, [%rd796];
	add.s32 	%r2289, %r2784, %r782;
	mul.wide.s32 	%rd797, %r2289, 4;
	add.s64 	%rd798, %rd1, %rd797;
	ld.global.f32 	%f5162, [%rd798];
	fma.rn.f32 	%f5163, %f5161, %f5162, %f5742;
	ld.global.f32 	%f5164, [%rd796+4];
	ld.global.f32 	%f5165, [%rd798+4];
	fma.rn.f32 	%f5166, %f5164, %f5165, %f5163;
	ld.global.f32 	%f5167, [%rd796+8];
	ld.global.f32 	%f5168, [%rd798+8];
	fma.rn.f32 	%f5169, %f5167, %f5168, %f5166;
	ld.global.f32 	%f5170, [%rd796+12];
	ld.global.f32 	%f5171, [%rd798+12];
	fma.rn.f32 	%f5172, %f5170, %f5171, %f5169;
	ld.global.f32 	%f5173, [%rd796+16];
	ld.global.f32 	%f5174, [%rd798+16];
	fma.rn.f32 	%f5175, %f5173, %f5174, %f5172;
	ld.global.f32 	%f5176, [%rd796+20];
	ld.global.f32 	%f5177, [%rd798+20];
	fma.rn.f32 	%f5178, %f5176, %f5177, %f5175;
	ld.global.f32 	%f5179, [%rd796+24];
	ld.global.f32 	%f5180, [%rd798+24];
	fma.rn.f32 	%f5181, %f5179, %f5180, %f5178;
	ld.global.f32 	%f5182, [%rd796+28];
	ld.global.f32 	%f5183, [%rd798+28];
	fma.rn.f32 	%f5742, %f5182, %f5183, %f5181;
	add.s32 	%r2784, %r2784, 8;
$L__BB0_959:
	setp.eq.s32 	%p1101, %r55, 0;
	@%p1101 bra 	$L__BB0_966;
	add.s32 	%r2290, %r55, -1;
	setp.lt.u32 	%p1102, %r2290, 3;
	@%p1102 bra 	$L__BB0_962;
	add.s32 	%r2291, %r781, %r2784;
	mul.wide.s32 	%rd799, %r2291, 4;
	add.s64 	%rd800, %rd2, %rd799;
	ld.global.f32 	%f5185, [%rd800];
	add.s32 	%r2292, %r2784, %r782;
	mul.wide.s32 	%rd801, %r2292, 4;
	add.s64 	%rd802, %rd1, %rd801;
	ld.global.f32 	%f5186, [%rd802];
	fma.rn.f32 	%f5187, %f5185, %f5186, %f5742;
	ld.global.f32 	%f5188, [%rd800+4];
	ld.global.f32 	%f5189, [%rd802+4];
	fma.rn.f32 	%f5190, %f5188, %f5189, %f5187;
	ld.global.f32 	%f5191, [%rd800+8];
	ld.global.f32 	%f5192, [%rd802+8];
	fma.rn.f32 	%f5193, %f5191, %f5192, %f5190;
	ld.global.f32 	%f5194, [%rd800+12];
	ld.global.f32 	%f5195, [%rd802+12];
	fma.rn.f32 	%f5742, %f5194, %f5195, %f5193;
	add.s32 	%r2784, %r2784, 4;
$L__BB0_962:
	setp.eq.s32 	%p1103, %r63, 0;
	@%p1103 bra 	$L__BB0_966;
	setp.eq.s32 	%p1104, %r63, 1;
	add.s32 	%r2293, %r781, %r2784;
	mul.wide.s32 	%rd803, %r2293, 4;
	add.s64 	%rd90, %rd2, %rd803;
	ld.global.f32 	%f5196, [%rd90];
	add.s32 	%r2294, %r2784, %r782;
	mul.wide.s32 	%rd804, %r2294, 4;
	add.s64 	%rd91, %rd1, %rd804;
	ld.global.f32 	%f5197, [%rd91];
	fma.rn.f32 	%f5742, %f5196, %f5197, %f5742;
	@%p1104 bra 	$L__BB0_966;
	setp.eq.s32 	%p1105, %r63, 2;
	ld.global.f32 	%f5198, [%rd90+4];
	ld.global.f32 	%f5199, [%rd91+4];
	fma.rn.f32 	%f5742, %f5198, %f5199, %f5742;
	@%p1105 bra 	$L__BB0_966;
	ld.global.f32 	%f5200, [%rd90+8];
	ld.global.f32 	%f5201, [%rd91+8];
	fma.rn.f32 	%f5742, %f5200, %f5201, %f5742;
$L__BB0_966:
	add.s32 	%r2781, %r2781, 1;
	setp.lt.s32 	%p1106, %r2781, %r91;
	@%p1106 bra 	$L__BB0_952;
$L__BB0_967:
	add.s32 	%r2780, %r2780, 1;
	setp.ne.s32 	%p1107, %r2780, %r942;
	@%p1107 bra 	$L__BB0_950;
	st.global.f32 	[%rd79+20], %f5742;
$L__BB0_969:
	ld.param.u32 	%r2498, [_Z13DPUDirectConviiiiPfiiiiS_iiiiS_iiii_param_12];
	ld.param.u32 	%r2408, [_Z13DPUDirectConviiiiPfiiiiS_iiiiS_iiii_param_11];
	mov.u32 	%r2295, %ctaid.y;
	mov.u32 	%r2296, %ntid.y;
	mov.u32 	%r2297, %tid.y;
	mad.lo.s32 	%r2298, %r2295, %r2296, %r2297;
	mad.lo.s32 	%r2299, %r2298, 7, 6;
	setp.ge.s32 	%p1108, %r2299, %r2498;
	setp.ge.s32 	%p1109, %r1212, %r949;
	or.pred  	%p1110, %p1108, %p1109;
	setp.ge.s32 	%p1111, %r3, %r2408;
	or.pred  	%p1112, %p1110, %p1111;
	@%p1112 bra 	$L__BB0_990;
	mov.f32 	%f5753, 0f00000000;
	mov.b32 	%r2787, 0;
$L__BB0_971:
	setp.ge.s32 	%p1113, %r90, %r91;
	@%p1113 bra 	$L__BB0_988;
	add.s32 	%r2303, %r2787, %r95;
	mad.lo.s32 	%r795, %r2303, %r943, %r89;
	add.s32 	%r2304, %r2787, %r4;
	mul.lo.s32 	%r796, %r2304, %r945;
	mov.u32 	%r2788, %r90;
$L__BB0_973:
	setp.ge.s32 	%p1114, %r69, %r68;
	@%p1114 bra 	$L__BB0_987;
	setp.gt.u32 	%p1115, %r71, -16;
	add.s32 	%r2305, %r2788, %r795;
	mad.lo.s32 	%r798, %r2305, %r944, %r67;
	add.s32 	%r2306, %r796, %r2788;
	mul.lo.s32 	%r799, %r2306, %r946;
	mov.u32 	%r2791, %r70;
	@%p1115 bra 	$L__BB0_977;
	mov.b32 	%r2790, 0;
	mov.u32 	%r2791, %r70;
$L__BB0_976:
	.pragma "nounroll";
	add.s32 	%r2308, %r798, %r2791;
	mul.wide.s32 	%rd805, %r2308, 4;
	add.s64 	%rd806, %rd2, %rd805;
	ld.global.f32 	%f5204, [%rd806];
	add.s32 	%r2309, %r2791, %r799;
	mul.wide.s32 	%rd807, %r2309, 4;
	add.s64 	%rd808, %rd1, %rd807;
	ld.global.f32 	%f5205, [%rd808];
	fma.rn.f32 	%f5206, %f5204, %f5205, %f5753;
	ld.global.f32 	%f5207, [%rd806+4];
	ld.global.f32 	%f5208, [%rd808+4];
	fma.rn.f32 	%f5209, %f5207, %f5208, %f5206;
	ld.global.f32 	%f5210, [%rd806+8];
	ld.global.f32 	%f5211, [%rd808+8];
	fma.rn.f32 	%f5212, %f5210, %f5211, %f5209;
	ld.global.f32 	%f5213, [%rd806+12];
	ld.global.f32 	%f5214, [%rd808+12];
	fma.rn.f32 	%f5215, %f5213, %f5214, %f5212;
	ld.global.f32 	%f5216, [%rd806+16];
	ld.global.f32 	%f5217, [%rd808+16];
	fma.rn.f32 	%f5218, %f5216, %f5217, %f5215;
	ld.global.f32 	%f5219, [%rd806+20];
	ld.global.f32 	%f5220, [%rd808+20];
	fma.rn.f32 	%f5221, %f5219, %f5220, %f5218;
	ld.global.f32 	%f5222, [%rd806+24];
	ld.global.f32 	%f5223, [%rd808+24];
	fma.rn.f32 	%f5224, %f5222, %f5223, %f5221;
	ld.global.f32 	%f5225, [%rd806+28];
	ld.global.f32 	%f5226, [%rd808+28];
	fma.rn.f32 	%f5227, %f5225, %f5226, %f5224;
	ld.global.f32 	%f5228, [%rd806+32];
	ld.global.f32 	%f5229, [%rd808+32];
	fma.rn.f32 	%f5230, %f5228, %f5229, %f5227;
	ld.global.f32 	%f5231, [%rd806+36];
	ld.global.f32 	%f5232, [%rd808+36];
	fma.rn.f32 	%f5233, %f5231, %f5232, %f5230;
	ld.global.f32 	%f5234, [%rd806+40];
	ld.global.f32 	%f5235, [%rd808+40];
	fma.rn.f32 	%f5236, %f5234, %f5235, %f5233;
	ld.global.f32 	%f5237, [%rd806+44];
	ld.global.f32 	%f5238, [%rd808+44];
	fma.rn.f32 	%f5239, %f5237, %f5238, %f5236;
	ld.global.f32 	%f5240, [%rd806+48];
	ld.global.f32 	%f5241, [%rd808+48];
	fma.rn.f32 	%f5242, %f5240, %f5241, %f5239;
	ld.global.f32 	%f5243, [%rd806+52];
	ld.global.f32 	%f5244, [%rd808+52];
	fma.rn.f32 	%f5245, %f5243, %f5244, %f5242;
	ld.global.f32 	%f5246, [%rd806+56];
	ld.global.f32 	%f5247, [%rd808+56];
	fma.rn.f32 	%f5248, %f5246, %f5247, %f5245;
	ld.global.f32 	%f5249, [%rd806+60];
	ld.global.f32 	%f5250, [%rd808+60];
	fma.rn.f32 	%f5753, %f5249, %f5250, %f5248;
	add.s32 	%r2791, %r2791, 16;
	add.s32 	%r2790, %r2790, 16;
	setp.ne.s32 	%p1116, %r2790, %r72;
	@%p1116 bra 	$L__BB0_976;
$L__BB0_977:
	setp.eq.s32 	%p1117, %r65, 0;
	@%p1117 bra 	$L__BB0_987;
	setp.lt.u32 	%p1118, %r66, 7;
	@%p1118 bra 	$L__BB0_980;
	add.s32 	%r2310, %r798, %r2791;
	mul.wide.s32 	%rd809, %r2310, 4;
	add.s64 	%rd810, %rd2, %rd809;
	ld.global.f32 	%f5252, [%rd810];
	add.s32 	%r2311, %r2791, %r799;
	mul.wide.s32 	%rd811, %r2311, 4;
	add.s64 	%rd812, %rd1, %rd811;
	ld.global.f32 	%f5253, [%rd812];
	fma.rn.f32 	%f5254, %f5252, %f5253, %f5753;
	ld.global.f32 	%f5255, [%rd810+4];
	ld.global.f32 	%f5256, [%rd812+4];
	fma.rn.f32 	%f5257, %f5255, %f5256, %f5254;
	ld.global.f32 	%f5258, [%rd810+8];
	ld.global.f32 	%f5259, [%rd812+8];
	fma.rn.f32 	%f5260, %f5258, %f5259, %f5257;
	ld.global.f32 	%f5261, [%rd810+12];
	ld.global.f32 	%f5262, [%rd812+12];
	fma.rn.f32 	%f5263, %f5261, %f5262, %f5260;
	ld.global.f32 	%f5264, [%rd810+16];
	ld.global.f32 	%f5265, [%rd812+16];
	fma.rn.f32 	%f5266, %f5264, %f5265, %f5263;
	ld.global.f32 	%f5267, [%rd810+20];
	ld.global.f32 	%f5268, [%rd812+20];
	fma.rn.f32 	%f5269, %f5267, %f5268, %f5266;
	ld.global.f32 	%f5270, [%rd810+24];
	ld.global.f32 	%f5271, [%rd812+24];
	fma.rn.f32 	%f5272, %f5270, %f5271, %f5269;
	ld.global.f32 	%f5273, [%rd810+28];
	ld.global.f32 	%f5274, [%rd812+28];
	fma.rn.f32 	%f5753, %f5273, %f5274, %f5272;
	add.s32 	%r2791, %r2791, 8;
$L__BB0_980:
	setp.eq.s32 	%p1119, %r64, 0;
	@%p1119 bra 	$L__BB0_987;
	add.s32 	%r2312, %r64, -1;
	setp.lt.u32 	%p1120, %r2312, 3;
	@%p1120 bra 	$L__BB0_983;
	add.s32 	%r2313, %r798, %r2791;
	mul.wide.s32 	%rd813, %r2313, 4;
	add.s64 	%rd814, %rd2, %rd813;
	ld.global.f32 	%f5276, [%rd814];
	add.s32 	%r2314, %r2791, %r799;
	mul.wide.s32 	%rd815, %r2314, 4;
	add.s64 	%rd816, %rd1, %rd815;
	ld.global.f32 	%f5277, [%rd816];
	fma.rn.f32 	%f5278, %f5276, %f5277, %f5753;
	ld.global.f32 	%f5279, [%rd814+4];
	ld.global.f32 	%f5280, [%rd816+4];
	fma.rn.f32 	%f5281, %f5279, %f5280, %f5278;
	ld.global.f32 	%f5282, [%rd814+8];
	ld.global.f32 	%f5283, [%rd816+8];
	fma.rn.f32 	%f5284, %f5282, %f5283, %f5281;
	ld.global.f32 	%f5285, [%rd814+12];
	ld.global.f32 	%f5286, [%rd816+12];
	fma.rn.f32 	%f5753, %f5285, %f5286, %f5284;
	add.s32 	%r2791, %r2791, 4;
$L__BB0_983:
	setp.eq.s32 	%p1121, %r73, 0;
	@%p1121 bra 	$L__BB0_987;
	setp.eq.s32 	%p1122, %r73, 1;
	add.s32 	%r2315, %r798, %r2791;
	mul.wide.s32 	%rd817, %r2315, 4;
	add.s64 	%rd92, %rd2, %rd817;
	ld.global.f32 	%f5287, [%rd92];
	add.s32 	%r2316, %r2791, %r799;
	mul.wide.s32 	%rd818, %r2316, 4;
	add.s64 	%rd93, %rd1, %rd818;
	ld.global.f32 	%f5288, [%rd93];
	fma.rn.f32 	%f5753, %f5287, %f5288, %f5753;
	@%p1122 bra 	$L__BB0_987;
	setp.eq.s32 	%p1123, %r73, 2;
	ld.global.f32 	%f5289, [%rd92+4];
	ld.global.f32 	%f5290, [%rd93+4];
	fma.rn.f32 	%f5753, %f5289, %f5290, %f5753;
	@%p1123 bra 	$L__BB0_987;
	ld.global.f32 	%f5291, [%rd92+8];
	ld.global.f32 	%f5292, [%rd93+8];
	fma.rn.f32 	%f5753, %f5291, %f5292, %f5753;
$L__BB0_987:
	add.s32 	%r2788, %r2788, 1;
	setp.lt.s32 	%p1124, %r2788, %r91;
	@%p1124 bra 	$L__BB0_973;
$L__BB0_988:
	add.s32 	%r2787, %r2787, 1;
	setp.ne.s32 	%p1125, %r2787, %r942;
	@%p1125 bra 	$L__BB0_971;
	st.global.f32 	[%rd79+24], %f5753;
$L__BB0_990:
	ld.param.u32 	%r2318, [_Z13DPUDirectConviiiiPfiiiiS_iiiiS_iiii_param_0];
	add.s32 	%r2499, %r2499, 1;
	setp.eq.s32 	%p1126, %r2499, %r2318;
	@%p1126 bra 	$L__BB0_102;
	bra.uni 	$L__BB0_104;
$L__BB0_991:
	add.s32 	%r2794, %r2794, 1;
	setp.eq.s32 	%p281, %r2794, %r942;
	@%p281 bra 	$L__BB0_992;
	bra.uni 	$L__BB0_106;
$L__BB0_992:
	st.global.f32 	[%rd4], %f5758;
$L__BB0_993:
	ld.param.u32 	%r2456, [_Z13DPUDirectConviiiiPfiiiiS_iiiiS_iiii_param_12];
	ld.param.u32 	%r2366, [_Z13DPUDirectConviiiiPfiiiiS_iiiiS_iiii_param_11];
	mov.u32 	%r1263, %ctaid.y;
	mov.u32 	%r1264, %ntid.y;
	mov.u32 	%r1265, %tid.y;
	mad.lo.s32 	%r1266, %r1263, %r1264, %r1265;
	mul.lo.s32 	%r1267, %r1266, 7;
	setp.ge.s32 	%p282, %r1267, %r2456;
	setp.ge.s32 	%p283, %r1173, %r949;
	or.pred  	%p284, %p282, %p283;
	setp.ge.s32 	%p285, %r3, %r2366;
	or.pred  	%p286, %p284, %p285;
	@%p286 bra 	$L__BB0_1014;
	mov.f32 	%f5769, 0f00000000;
	mov.b32 	%r2800, 0;
$L__BB0_995:
	setp.ge.s32 	%p287, %r7, %r8;
	@%p287 bra 	$L__BB0_1012;
	add.s32 	%r1271, %r2800, %r95;
	mad.lo.s32 	%r825, %r1271, %r943, %r6;
	add.s32 	%r1272, %r2800, %r4;
	mul.lo.s32 	%r826, %r1272, %r945;
	mov.u32 	%r2801, %r7;
$L__BB0_997:
	setp.ge.s32 	%p288, %r22, %r21;
	@%p288 bra 	$L__BB0_1011;
	setp.gt.u32 	%p289, %r24, -16;
	add.s32 	%r1273, %r2801, %r825;
	mad.lo.s32 	%r828, %r1273, %r944, %r20;
	add.s32 	%r1274, %r826, %r2801;
	mul.lo.s32 	%r829, %r1274, %r946;
	mov.u32 	%r2804, %r23;
	@%p289 bra 	$L__BB0_1001;
	mov.b32 	%r2803, 0;
	mov.u32 	%r2804, %r23;
$L__BB0_1000:
	.pragma "nounroll";
	add.s32 	%r1276, %r828, %r2804;
	mul.wide.s32 	%rd141, %r1276, 4;
	add.s64 	%rd142, %rd2, %rd141;
	ld.global.f32 	%f927, [%rd142];
	add.s32 	%r1277, %r2804, %r829;
	mul.wide.s32 	%rd143, %r1277, 4;
	add.s64 	%rd144, %rd1, %rd143;
	ld.global.f32 	%f928, [%rd144];
	fma.rn.f32 	%f929, %f927, %f928, %f5769;
	ld.global.f32 	%f930, [%rd142+4];
	ld.global.f32 	%f931, [%rd144+4];
	fma.rn.f32 	%f932, %f930, %f931, %f929;
	ld.global.f32 	%f933, [%rd142+8];
	ld.global.f32 	%f934, [%rd144+8];
	fma.rn.f32 	%f935, %f933, %f934, %f932;
	ld.global.f32 	%f936, [%rd142+12];
	ld.global.f32 	%f937, [%rd144+12];
	fma.rn.f32 	%f938, %f936, %f937, %f935;
	ld.global.f32 	%f939, [%rd142+16];
	ld.global.f32 	%f940, [%rd144+16];
	fma.rn.f32 	%f941, %f939, %f940, %f938;
	ld.global.f32 	%f942, [%rd142+20];
	ld.global.f32 	%f943, [%rd144+20];
	fma.rn.f32 	%f944, %f942, %f943, %f941;
	ld.global.f32 	%f945, [%rd142+24];
	ld.global.f32 	%f946, [%rd144+24];
	fma.rn.f32 	%f947, %f945, %f946, %f944;
	ld.global.f32 	%f948, [%rd142+28];
	ld.global.f32 	%f949, [%rd144+28];
	fma.rn.f32 	%f950, %f948, %f949, %f947;
	ld.global.f32 	%f951, [%rd142+32];
	ld.global.f32 	%f952, [%rd144+32];
	fma.rn.f32 	%f953, %f951, %f952, %f950;
	ld.global.f32 	%f954, [%rd142+36];
	ld.global.f32 	%f955, [%rd144+36];
	fma.rn.f32 	%f956, %f954, %f955, %f953;
	ld.global.f32 	%f957, [%rd142+40];
	ld.global.f32 	%f958, [%rd144+40];
	fma.rn.f32 	%f959, %f957, %f958, %f956;
	ld.global.f32 	%f960, [%rd142+44];
	ld.global.f32 	%f961, [%rd144+44];
	fma.rn.f32 	%f962, %f960, %f961, %f959;
	ld.global.f32 	%f963, [%rd142+48];
	ld.global.f32 	%f964, [%rd144+48];
	fma.rn.f32 	%f965, %f963, %f964, %f962;
	ld.global.f32 	%f966, [%rd142+52];
	ld.global.f32 	%f967, [%rd144+52];
	fma.rn.f32 	%f968, %f966, %f967, %f965;
	ld.global.f32 	%f969, [%rd142+56];
	ld.global.f32 	%f970, [%rd144+56];
	fma.rn.f32 	%f971, %f969, %f970, %f968;
	ld.global.f32 	%f972, [%rd142+60];
	ld.global.f32 	%f973, [%rd144+60];
	fma.rn.f32 	%f5769, %f972, %f973, %f971;
	add.s32 	%r2804, %r2804, 16;
	add.s32 	%r2803, %r2803, 16;
	setp.ne.s32 	%p290, %r2803, %r25;
	@%p290 bra 	$L__BB0_1000;
$L__BB0_1001:
	setp.eq.s32 	%p291, %r18, 0;
	@%p291 bra 	$L__BB0_1011;
	setp.lt.u32 	%p292, %r19, 7;
	@%p292 bra 	$L__BB0_1004;
	add.s32 	%r1278, %r828, %r2804;
	mul.wide.s32 	%rd145, %r1278, 4;
	add.s64 	%rd146, %rd2, %rd145;
	ld.global.f32 	%f975, [%rd146];
	add.s32 	%r1279, %r2804, %r829;
	mul.wide.s32 	%rd147, %r1279, 4;
	add.s64 	%rd148, %rd1, %rd147;
	ld.global.f32 	%f976, [%rd148];
	fma.rn.f32 	%f977, %f975, %f976, %f5769;
	ld.global.f32 	%f978, [%rd146+4];
	ld.global.f32 	%f979, [%rd148+4];
	fma.rn.f32 	%f980, %f978, %f979, %f977;
	ld.global.f32 	%f981, [%rd146+8];
	ld.global.f32 	%f982, [%rd148+8];
	fma.rn.f32 	%f983, %f981, %f982, %f980;
	ld.global.f32 	%f984, [%rd146+12];
	ld.global.f32 	%f985, [%rd148+12];
	fma.rn.f32 	%f986, %f984, %f985, %f983;
	ld.global.f32 	%f987, [%rd146+16];
	ld.global.f32 	%f988, [%rd148+16];
	fma.rn.f32 	%f989, %f987, %f988, %f986;
	ld.global.f32 	%f990, [%rd146+20];
	ld.global.f32 	%f991, [%rd148+20];
	fma.rn.f32 	%f992, %f990, %f991, %f989;
	ld.global.f32 	%f993, [%rd146+24];
	ld.global.f32 	%f994, [%rd148+24];
	fma.rn.f32 	%f995, %f993, %f994, %f992;
	ld.global.f32 	%f996, [%rd146+28];
	ld.global.f32 	%f997, [%rd148+28];
	fma.rn.f32 	%f5769, %f996, %f997, %f995;
	add.s32 	%r2804, %r2804, 8;
$L__BB0_1004:
	setp.eq.s32 	%p293, %r17, 0;
	@%p293 bra 	$L__BB0_1011;
	add.s32 	%r1280, %r17, -1;
	setp.lt.u32 	%p294, %r1280, 3;
	@%p294 bra 	$L__BB0_1007;
	add.s32 	%r1281, %r828, %r2804;
	mul.wide.s32 	%rd149, %r1281, 4;
	add.s64 	%rd150, %rd2, %rd149;
	ld.global.f32 	%f999, [%rd150];
	add.s32 	%r1282, %r2804, %r829;
	mul.wide.s32 	%rd151, %r1282, 4;
	add.s64 	%rd152, %rd1, %rd151;
	ld.global.f32 	%f1000, [%rd152];
	fma.rn.f32 	%f1001, %f999, %f1000, %f5769;
	ld.global.f32 	%f1002, [%rd150+4];
	ld.global.f32 	%f1003, [%rd152+4];
	fma.rn.f32 	%f1004, %f1002, %f1003, %f1001;
	ld.global.f32 	%f1005, [%rd150+8];
	ld.global.f32 	%f1006, [%rd152+8];
	fma.rn.f32 	%f1007, %f1005, %f1006, %f1004;
	ld.global.f32 	%f1008, [%rd150+12];
	ld.global.f32 	%f1009, [%rd152+12];
	fma.rn.f32 	%f5769, %f1008, %f1009, %f1007;
	add.s32 	%r2804, %r2804, 4;
$L__BB0_1007:
	setp.eq.s32 	%p295, %r26, 0;
	@%p295 bra 	$L__BB0_1011;
	setp.eq.s32 	%p296, %r26, 1;
	add.s32 	%r1283, %r828, %r2804;
	mul.wide.s32 	%rd153, %r1283, 4;
	add.s64 	%rd94, %rd2, %rd153;
	ld.global.f32 	%f1010, [%rd94];
	add.s32 	%r1284, %r2804, %r829;
	mul.wide.s32 	%rd154, %r1284, 4;
	add.s64 	%rd95, %rd1, %rd154;
	ld.global.f32 	%f1011, [%rd95];
	fma.rn.f32 	%f5769, %f1010, %f1011, %f5769;
	@%p296 bra 	$L__BB0_1011;
	setp.eq.s32 	%p297, %r26, 2;
	ld.global.f32 	%f1012, [%rd94+4];
	ld.global.f32 	%f1013, [%rd95+4];
	fma.rn.f32 	%f5769, %f1012, %f1013, %f5769;
	@%p297 bra 	$L__BB0_1011;
	ld.global.f32 	%f1014, [%rd94+8];
	ld.global.f32 	%f1015, [%rd95+8];
	fma.rn.f32 	%f5769, %f1014, %f1015, %f5769;
$L__BB0_1011:
	add.s32 	%r2801, %r2801, 1;
	setp.lt.s32 	%p298, %r2801, %r8;
	@%p298 bra 	$L__BB0_997;
$L__BB0_1012:
	add.s32 	%r2800, %r2800, 1;
	setp.ne.s32 	%p299, %r2800, %r942;
	@%p299 bra 	$L__BB0_995;
	st.global.f32 	[%rd4+4], %f5769;
$L__BB0_1014:
	ld.param.u32 	%r2457, [_Z13DPUDirectConviiiiPfiiiiS_iiiiS_iiii_param_12];
	ld.param.u32 	%r2367, [_Z13DPUDirectConviiiiPfiiiiS_iiiiS_iiii_param_11];
	mov.u32 	%r1285, %ctaid.y;
	mov.u32 	%r1286, %ntid.y;
	mov.u32 	%r1287, %tid.y;
	mad.lo.s32 	%r1288, %r1285, %r1286, %r1287;
	mul.lo.s32 	%r1289, %r1288, 7;
	setp.ge.s32 	%p300, %r1289, %r2457;
	setp.ge.s32 	%p301, %r1291, %r949;
	or.pred  	%p302, %p300, %p301;
	setp.ge.s32 	%p303, %r3, %r2367;
	or.pred  	%p304, %p302, %p303;
	@%p304 bra 	$L__BB0_1035;
	mov.f32 	%f5780, 0f00000000;
	mov.b32 	%r2807, 0;
$L__BB0_1016:
	setp.ge.s32 	%p305, %r7, %r8;
	@%p305 bra 	$L__BB0_1033;
	add.s32 	%r1293, %r2807, %r95;
	mad.lo.s32 	%r842, %r1293, %r943, %r6;
	add.s32 	%r1294, %r2807, %r4;
	mul.lo.s32 	%r843, %r1294, %r945;
	mov.u32 	%r2808, %r7;
$L__BB0_1018:
	setp.ge.s32 	%p306, %r32, %r31;
	@%p306 bra 	$L__BB0_1032;
	setp.gt.u32 	%p307, %r34, -16;
	add.s32 	%r1295, %r2808, %r842;
	mad.lo.s32 	%r845, %r1295, %r944, %r30;
	add.s32 	%r1296, %r843, %r2808;
	mul.lo.s32 	%r846, %r1296, %r946;
	mov.u32 	%r2811, %r33;
	@%p307 bra 	$L__BB0_1022;
	mov.b32 	%r2810, 0;
	mov.u32 	%r2811, %r33;
$L__BB0_1021:
	.pragma "nounroll";
	add.s32 	%r1298, %r845, %r2811;
	mul.wide.s32 	%rd155, %r1298, 4;
	add.s64 	%rd156, %rd2, %rd155;
	ld.global.f32 	%f1018, [%rd156];
	add.s32 	%r1299, %r2811, %r846;
	mul.wide.s32 	%rd157, %r1299, 4;
	add.s64 	%rd158, %rd1, %rd157;
	ld.global.f32 	%f1019, [%rd158];
	fma.rn.f32 	%f1020, %f1018, %f1019, %f5780;
	ld.global.f32 	%f1021, [%rd156+4];
	ld.global.f32 	%f1022, [%rd158+4];
	fma.rn.f32 	%f1023, %f1021, %f1022, %f1020;
	ld.global.f32 	%f1024, [%rd156+8];
	ld.global.f32 	%f1025, [%rd158+8];
	fma.rn.f32 	%f1026, %f1024, %f1025, %f1023;
	ld.global.f32 	%f1027, [%rd156+12];
	ld.global.f32 	%f1028, [%rd158+12];
	fma.rn.f32 	%f1029, %f1027, %f1028, %f1026;
	ld.global.f32 	%f1030, [%rd156+16];
	ld.global.f32 	%f1031, [%rd158+16];
	fma.rn.f32 	%f1032, %f1030, %f1031, %f1029;
	ld.global.f32 	%f1033, [%rd156+20];
	ld.global.f32 	%f1034, [%rd158+20];
	fma.rn.f32 	%f1035, %f1033, %f1034, %f1032;
	ld.global.f32 	%f1036, [%rd156+24];
	ld.global.f32 	%f1037, [%rd158+24];
	fma.rn.f32 	%f1038, %f1036, %f1037, %f1035;
	ld.global.f32 	%f1039, [%rd156+28];
	ld.global.f32 	%f1040, [%rd158+28];
	fma.rn.f32 	%f1041, %f1039, %f1040, %f1038;
	ld.global.f32 	%f1042, [%rd156+32];
	ld.global.f32 	%f1043, [%rd158+32];
	fma.rn.f32 	%f1044, %f1042, %f1043, %f1041;
	ld.global.f32 	%f1045, [%rd156+36];
	ld.global.f32 	%f1046, [%rd158+36];
	fma.rn.f32 	%f1047, %f1045, %f1046, %f1044;
	ld.global.f32 	%f1048, [%rd156+40];
	ld.global.f32 	%f1049, [%rd158+40];
	fma.rn.f32 	%f1050, %f1048, %f1049, %f1047;
	ld.global.f32 	%f1051, [%rd156+44];
	ld.global.f32 	%f1052, [%rd158+44];
	fma.rn.f32 	%f1053, %f1051, %f1052, %f1050;
	ld.global.f32 	%f1054, [%rd156+48];
	ld.global.f32 	%f1055, [%rd158+48];
	fma.rn.f32 	%f1056, %f1054, %f1055, %f1053;
	ld.global.f32 	%f1057, [%rd156+52];
	ld.global.f32 	%f1058, [%rd158+52];
	fma.rn.f32 	%f1059, %f1057, %f1058, %f1056;
	ld.global.f32 	%f1060, [%rd156+56];
	ld.global.f32 	%f1061, [%rd158+56];
	fma.rn.f32 	%f1062, %f1060, %f1061, %f1059;
	ld.global.f32 	%f1063, [%rd156+60];
	ld.global.f32 	%f1064, [%rd158+60];
	fma.rn.f32 	%f5780, %f1063, %f1064, %f1062;
	add.s32 	%r2811, %r2811, 16;
	add.s32 	%r2810, %r2810, 16;
	setp.ne.s32 	%p308, %r2810, %r35;
	@%p308 bra 	$L__BB0_1021;
$L__BB0_1022:
	setp.eq.s32 	%p309, %r28, 0;
	@%p309 bra 	$L__BB0_1032;
	setp.lt.u32 	%p310, %r29, 7;
	@%p310 bra 	$L__BB0_1025;
	add.s32 	%r1300, %r845, %r2811;
	mul.wide.s32 	%rd159, %r1300, 4;
	add.s64 	%rd160, %rd2, %rd159;
	ld.global.f32 	%f1066, [%rd160];
	add.s32 	%r1301, %r2811, %r846;
	mul.wide.s32 	%rd161, %r1301, 4;
	add.s64 	%rd162, %rd1, %rd161;
	ld.global.f32 	%f1067, [%rd162];
	fma.rn.f32 	%f1068, %f1066, %f1067, %f5780;
	ld.global.f32 	%f1069, [%rd160+4];
	ld.global.f32 	%f1070, [%rd162+4];
	fma.rn.f32 	%f1071, %f1069, %f1070, %f1068;
	ld.global.f32 	%f1072, [%rd160+8];
	ld.global.f32 	%f1073, [%rd162+8];
	fma.rn.f32 	%f1074, %f1072, %f1073, %f1071;
	ld.global.f32 	%f1075, [%rd160+12];
	ld.global.f32 	%f1076, [%rd162+12];
	fma.rn.f32 	%f1077, %f1075, %f1076, %f1074;
	ld.global.f32 	%f1078, [%rd160+16];
	ld.global.f32 	%f1079, [%rd162+16];
	fma.rn.f32 	%f1080, %f1078, %f1079, %f1077;
	ld.global.f32 	%f1081, [%rd160+20];
	ld.global.f32 	%f1082, [%rd162+20];
	fma.rn.f32 	%f1083, %f1081, %f1082, %f1080;
	ld.global.f32 	%f1084, [%rd160+24];
	ld.global.f32 	%f1085, [%rd162+24];
	fma.rn.f32 	%f1086, %f1084, %f1085, %f1083;
	ld.global.f32 	%f1087, [%rd160+28];
	ld.global.f32 	%f1088, [%rd162+28];
	fma.rn.f32 	%f5780, %f1087, %f1088, %f1086;
	add.s32 	%r2811, %r2811, 8;
$L__BB0_1025:
	setp.eq.s32 	%p311, %r27, 0;
	@%p311 bra 	$L__BB0_1032;
	add.s32 	%r1302, %r27, -1;
	setp.lt.u32 	%p312, %r1302, 3;
	@%p312 bra 	$L__BB0_1028;
	add.s32 	%r1303, %r845, %r2811;
	mul.wide.s32 	%rd163, %r1303, 4;
	add.s64 	%rd164, %rd2, %rd163;
	ld.global.f32 	%f1090, [%rd164];
	add.s32 	%r1304, %r2811, %r846;
	mul.wide.s32 	%rd165, %r1304, 4;
	add.s64 	%rd166, %rd1, %rd165;
	ld.global.f32 	%f1091, [%rd166];
	fma.rn.f32 	%f1092, %f1090, %f1091, %f5780;
	ld.global.f32 	%f1093, [%rd164+4];
	ld.global.f32 	%f1094, [%rd166+4];
	fma.rn.f32 	%f1095, %f1093, %f1094, %f1092;
	ld.global.f32 	%f1096, [%rd164+8];
	ld.global.f32 	%f1097, [%rd166+8];
	fma.rn.f32 	%f1098, %f1096, %f1097, %f1095;
	ld.global.f32 	%f1099, [%rd164+12];
	ld.global.f32 	%f1100, [%rd166+12];
	fma.rn.f32 	%f5780, %f1099, %f1100, %f1098;
	add.s32 	%r2811, %r2811, 4;
$L__BB0_1028:
	setp.eq.s32 	%p313, %r36, 0;
	@%p313 bra 	$L__BB0_1032;
	setp.eq.s32 	%p314, %r36, 1;
	add.s32 	%r1305, %r845, %r2811;
	mul.wide.s32 	%rd167, %r1305, 4;
	add.s64 	%rd96, %rd2, %rd167;
	ld.global.f32 	%f1101, [%rd96];
	add.s32 	%r1306, %r2811, %r846;
	mul.wide.s32 	%rd168, %r1306, 4;
	add.s64 	%rd97, %rd1, %rd168;
	ld.global.f32 	%f1102, [%rd97];
	fma.rn.f32 	%f5780, %f1101, %f1102, %f5780;
	@%p314 bra 	$L__BB0_1032;
	setp.eq.s32 	%p315, %r36, 2;
	ld.global.f32 	%f1103, [%rd96+4];
	ld.global.f32 	%f1104, [%rd97+4];
	fma.rn.f32 	%f5780, %f1103, %f1104, %f5780;
	@%p315 bra 	$L__BB0_1032;
	ld.global.f32 	%f1105, [%rd96+8];
	ld.global.f32 	%f1106, [%rd97+8];
	fma.rn.f32 	%f5780, %f1105, %f1106, %f5780;
$L__BB0_1032:
	add.s32 	%r2808, %r2808, 1;
	setp.lt.s32 	%p316, %r2808, %r8;
	@%p316 bra 	$L__BB0_1018;
$L__BB0_1033:
	add.s32 	%r2807, %r2807, 1;
	setp.ne.s32 	%p317, %r2807, %r942;
	@%p317 bra 	$L__BB0_1016;
	st.global.f32 	[%rd4+8], %f5780;
$L__BB0_1035:
	ld.param.u32 	%r2458, [_Z13DPUDirectConviiiiPfiiiiS_iiiiS_iiii_param_12];
	ld.param.u32 	%r2368, [_Z13DPUDirectConviiiiPfiiiiS_iiiiS_iiii_param_11];
	mov.u32 	%r1307, %ctaid.y;
	mov.u32 	%r1308, %ntid.y;
	mov.u32 	%r1309, %tid.y;
	mad.lo.s32 	%r1310, %r1307, %r1308, %r1309;
	mul.lo.s32 	%r1311, %r1310, 7;
	setp.ge.s32 	%p318, %r1311, %r2458;
	setp.ge.s32 	%p319, %r1188, %r949;
	or.pred  	%p320, %p318, %p319;
	setp.ge.s32 	%p321, %r3, %r2368;
	or.pred  	%p322, %p320, %p321;
	@%p322 bra 	$L__BB0_1056;
	mov.f32 	%f5791, 0f00000000;
	mov.b32 	%r2814, 0;
$L__BB0_1037:
	setp.ge.s32 	%p323, %r7, %r8;
	@%p323 bra 	$L__BB0_1054;
	add.s32 	%r1315, %r2814, %r95;
	mad.lo.s32 	%r859, %r1315, %r943, %r6;
	add.s32 	%r1316, %r2814, %r4;
	mul.lo.s32 	%r860, %r1316, %r945;
	mov.u32 	%r2815, %r7;
$L__BB0_1039:
	setp.ge.s32 	%p324, %r41, %r40;
	@%p324 bra 	$L__BB0_1053;
	setp.gt.u32 	%p325, %r43, -16;
	add.s32 	%r1317, %r2815, %r859;
	mad.lo.s32 	%r862, %r1317, %r944, %r39;
	add.s32 	%r1318, %r860, %r2815;
	mul.lo.s32 	%r863, %r1318, %r946;
	mov.u32 	%r2818, %r42;
	@%p325 bra 	$L__BB0_1043;
	mov.b32 	%r2817, 0;
	mov.u32 	%r2818, %r42;
$L__BB0_1042:
	.pragma "nounroll";
	add.s32 	%r1320, %r862, %r2818;
	mul.wide.s32 	%rd169, %r1320, 4;
	add.s64 	%rd170, %rd2, %rd169;
	ld.global.f32 	%f1109, [%rd170];
	add.s32 	%r1321, %r2818, %r863;
	mul.wide.s32 	%rd171, %r1321, 4;
	add.s64 	%rd172, %rd1, %rd171;
	ld.global.f32 	%f1110, [%rd172];
	fma.rn.f32 	%f1111, %f1109, %f1110, %f5791;
	ld.global.f32 	%f1112, [%rd170+4];
	ld.global.f32 	%f1113, [%rd172+4];
	fma.rn.f32 	%f1114, %f1112, %f1113, %f1111;
	ld.global.f32 	%f1115, [%rd170+8];
	ld.global.f32 	%f1116, [%rd172+8];
	fma.rn.f32 	%f1117, %f1115, %f1116, %f1114;
	ld.global.f32 	%f1118, [%rd170+12];
	ld.global.f32 	%f1119, [%rd172+12];
	fma.rn.f32 	%f1120, %f1118, %f1119, %f1117;
	ld.global.f32 	%f1121, [%rd170+16];
	ld.global.f32 	%f1122, [%rd172+16];
	fma.rn.f32 	%f1123, %f1121, %f1122, %f1120;
	ld.global.f32 	%f1124, [%rd170+20];
	ld.global.f32 	%f1125, [%rd172+20];
	fma.rn.f32 	%f1126, %f1124, %f1125, %f1123;
	ld.global.f32 	%f1127, [%rd170+24];
	ld.global.f32 	%f1128, [%rd172+24];
	fma.rn.f32 	%f1129, %f1127, %f1128, %f1126;
	ld.global.f32 	%f1130, [%rd170+28];
	ld.global.f32 	%f1131, [%rd172+28];
	fma.rn.f32 	%f1132, %f1130, %f1131, %f1129;
	ld.global.f32 	%f1133, [%rd170+32];
	ld.global.f32 	%f1134, [%rd172+32];
	fma.rn.f32 	%f1135, %f1133, %f1134, %f1132;
	ld.global.f32 	%f1136, [%rd170+36];
	ld.global.f32 	%f1137, [%rd172+36];
	fma.rn.f32 	%f1138, %f1136, %f1137, %f1135;
	ld.global.f32 	%f1139, [%rd170+40];
	ld.global.f32 	%f1140, [%rd172+40];
	fma.rn.f32 	%f1141, %f1139, %f1140, %f1138;
	ld.global.f32 	%f1142, [%rd170+44];
	ld.global.f32 	%f1143, [%rd172+44];
	fma.rn.f32 	%f1144, %f1142, %f1143, %f1141;
	ld.global.f32 	%f1145, [%rd170+48];
	ld.global.f32 	%f1146, [%rd172+48];
	fma.rn.f32 	%f1147, %f1145, %f1146, %f1144;
	ld.global.f32 	%f1148, [%rd170+52];
	ld.global.f32 	%f1149, [%rd172+52];
	fma.rn.f32 	%f1150, %f1148, %f1149, %f1147;
	ld.global.f32 	%f1151, [%rd170+56];
	ld.global.f32 	%f1152, [%rd172+56];
	fma.rn.f32 	%f1153, %f1151, %f1152, %f1150;
	ld.global.f32 	%f1154, [%rd170+60];
	ld.global.f32 	%f1155, [%rd172+60];
	fma.rn.f32 	%f5791, %f1154, %f1155, %f1153;
	add.s32 	%r2818, %r2818, 16;
	add.s32 	%r2817, %r2817, 16;
	setp.ne.s32 	%p326, %r2817, %r44;
	@%p326 bra 	$L__BB0_1042;
$L__BB0_1043:
	setp.eq.s32 	%p327, %r38, 0;
	@%p327 bra 	$L__BB0_1053;
	add.s32 	%r1322, %r38, -1;
	setp.lt.u32 	%p328, %r1322, 7;
	@%p328 bra 	$L__BB0_1046;
	add.s32 	%r1323, %r862, %r2818;
	mul.wide.s32 	%rd173, %r1323, 4;
	add.s64 	%rd174, %rd2, %rd173;
	ld.global.f32 	%f1157, [%rd174];
	add.s32 	%r1324, %r2818, %r863;
	mul.wide.s32 	%rd175, %r1324, 4;
	add.s64 	%rd176, %rd1, %rd175;
	ld.global.f32 	%f1158, [%rd176];
	fma.rn.f32 	%f1159, %f1157, %f1158, %f5791;
	ld.global.f32 	%f1160, [%rd174+4];
	ld.global.f32 	%f1161, [%rd176+4];
	fma.rn.f32 	%f1162, %f1160, %f1161, %f1159;
	ld.global.f32 	%f1163, [%rd174+8];
	ld.global.f32 	%f1164, [%rd176+8];
	fma.rn.f32 	%f1165, %f1163, %f1164, %f1162;
	ld.global.f32 	%f1166, [%rd174+12];
	ld.global.f32 	%f1167, [%rd176+12];
	fma.rn.f32 	%f1168, %f1166, %f1167, %f1165;
	ld.global.f32 	%f1169, [%rd174+16];
	ld.global.f32 	%f1170, [%rd176+16];
	fma.rn.f32 	%f1171, %f1169, %f1170, %f1168;
	ld.global.f32 	%f1172, [%rd174+20];
	ld.global.f32 	%f1173, [%rd176+20];
	fma.rn.f32 	%f1174, %f1172, %f1173, %f1171;
	ld.global.f32 	%f1175, [%rd174+24];
	ld.global.f32 	%f1176, [%rd176+24];
	fma.rn.f32 	%f1177, %f1175, %f1176, %f1174;
	ld.global.f32 	%f1178, [%rd174+28];
	ld.global.f32 	%f1179, [%rd176+28];
	fma.rn.f32 	%f5791, %f1178, %f1179, %f1177;
	add.s32 	%r2818, %r2818, 8;
$L__BB0_1046:
	setp.eq.s32 	%p329, %r37, 0;
	@%p329 bra 	$L__BB0_1053;
	add.s32 	%r1325, %r37, -1;
	setp.lt.u32 	%p330, %r1325, 3;
	@%p330 bra 	$L__BB0_1049;
	add.s32 	%r1326, %r862, %r2818;
	mul.wide.s32 	%rd177, %r1326, 4;
	add.s64 	%rd178, %rd2, %rd177;
	ld.global.f32 	%f1181, [%rd178];
	add.s32 	%r1327, %r2818, %r863;
	mul.wide.s32 	%rd179, %r1327, 4;
	add.s64 	%rd180, %rd1, %rd179;
	ld.global.f32 	%f1182, [%rd180];
	fma.rn.f32 	%f1183, %f1181, %f1182, %f5791;
	ld.global.f32 	%f1184, [%rd178+4];
	ld.global.f32 	%f1185, [%rd180+4];
	fma.rn.f32 	%f1186, %f1184, %f1185, %f1183;
	ld.global.f32 	%f1187, [%rd178+8];
	ld.global.f32 	%f1188, [%rd180+8];
	fma.rn.f32 	%f1189, %f1187, %f1188, %f1186;
	ld.global.f32 	%f1190, [%rd178+12];
	ld.global.f32 	%f1191, [%rd180+12];
	fma.rn.f32 	%f5791, %f1190, %f1191, %f1189;
	add.s32 	%r2818, %r2818, 4;
$L__BB0_1049:
	setp.eq.s32 	%p331, %r45, 0;
	@%p331 bra 	$L__BB0_1053;
	setp.eq.s32 	%p332, %r45, 1;
	add.s32 	%r1328, %r862, %r2818;
	mul.wide.s32 	%rd181, %r1328, 4;
	add.s64 	%rd98, %rd2, %rd181;
	ld.global.f32 	%f1192, [%rd98];
	add.s32 	%r1329, %r2818, %r863;
	mul.wide.s32 	%rd182, %r1329, 4;
	add.s64 	%rd99, %rd1, %rd182;
	ld.global.f32 	%f1193, [%rd99];
	fma.rn.f32 	%f5791, %f1192, %f1193, %f5791;
	@%p332 bra 	$L__BB0_1053;
	setp.eq.s32 	%p333, %r45, 2;
	ld.global.f32 	%f1194, [%rd98+4];
	ld.global.f32 	%f1195, [%rd99+4];
	fma.rn.f32 	%f5791, %f1194, %f1195, %f5791;
	@%p333 bra 	$L__BB0_1053;
	ld.global.f32 	%f1196, [%rd98+8];
	ld.global.f32 	%f1197, [%rd99+8];
	fma.rn.f32 	%f5791, %f1196, %f1197, %f5791;
$L__BB0_1053:
	add.s32 	%r2815, %r2815, 1;
	setp.lt.s32 	%p334, %r2815, %r8;
	@%p334 bra 	$L__BB0_1039;
$L__BB0_1054:
	add.s32 	%r2814, %r2814, 1;
	setp.ne.s32 	%p335, %r2814, %r942;
	@%p335 bra 	$L__BB0_1037;
	st.global.f32 	[%rd4+12], %f5791;
$L__BB0_1056:
	ld.param.u32 	%r2459, [_Z13DPUDirectConviiiiPfiiiiS_iiiiS_iiii_param_12];
	ld.param.u32 	%r2369, [_Z13DPUDirectConviiiiPfiiiiS_iiiiS_iiii_param_11];
	mov.u32 	%r1330, %ctaid.y;
	mov.u32 	%r1331, %ntid.y;
	mov.u32 	%r1332, %tid.y;
	mad.lo.s32 	%r1333, %r1330, %r1331, %r1332;
	mul.lo.s32 	%r1334, %r1333, 7;
	setp.ge.s32 	%p336, %r1334, %r2459;
	setp.ge.s32 	%p337, %r1196, %r949;
	or.pred  	%p338, %p336, %p337;
	setp.ge.s32 	%p339, %r3, %r2369;
	or.pred  	%p340, %p338, %p339;
	@%p340 bra 	$L__BB0_1077;
	mov.f32 	%f5802, 0f00000000;
	mov.b32 	%r2821, 0;
$L__BB0_1058:
	setp.ge.s32 	%p341, %r7, %r8;
	@%p341 bra 	$L__BB0_1075;
	add.s32 	%r1338, %r2821, %r95;
	mad.lo.s32 	%r876, %r1338, %r943, %r6;
	add.s32 	%r1339, %r2821, %r4;
	mul.lo.s32 	%r877, %r1339, %r945;
	mov.u32 	%r2822, %r7;
$L__BB0_1060:
	setp.ge.s32 	%p342, %r50, %r49;
	@%p342 bra 	$L__BB0_1074;
	setp.gt.u32 	%p343, %r52, -16;
	add.s32 	%r1340, %r2822, %r876;
	mad.lo.s32 	%r879, %r1340, %r944, %r48;
	add.s32 	%r1341, %r877, %r2822;
	mul.lo.s32 	%r880, %r1341, %r946;
	mov.u32 	%r2825, %r51;
	@%p343 bra 	$L__BB0_1064;
	mov.b32 	%r2824, 0;
	mov.u32 	%r2825, %r51;
$L__BB0_1063:
	.pragma "nounroll";
	add.s32 	%r1343, %r879, %r2825;
	mul.wide.s32 	%rd183, %r1343, 4;
	add.s64 	%rd184, %rd2, %rd183;
	ld.global.f32 	%f1200, [%rd184];
	add.s32 	%r1344, %r2825, %r880;
	mul.wide.s32 	%rd185, %r1344, 4;
	add.s64 	%rd186, %rd1, %rd185;
	ld.global.f32 	%f1201, [%rd186];
	fma.rn.f32 	%f1202, %f1200, %f1201, %f5802;
	ld.global.f32 	%f1203, [%rd184+4];
	ld.global.f32 	%f1204, [%rd186+4];
	fma.rn.f32 	%f1205, %f1203, %f1204, %f1202;
	ld.global.f32 	%f1206, [%rd184+8];
	ld.global.f32 	%f1207, [%rd186+8];
	fma.rn.f32 	%f1208, %f1206, %f1207, %f1205;
	ld.global.f32 	%f1209, [%rd184+12];
	ld.global.f32 	%f1210, [%rd186+12];
	fma.rn.f32 	%f1211, %f1209, %f1210, %f1208;
	ld.global.f32 	%f1212, [%rd184+16];
	ld.global.f32 	%f1213, [%rd186+16];
	fma.rn.f32 	%f1214, %f1212, %f1213, %f1211;
	ld.global.f32 	%f1215, [%rd184+20];
	ld.global.f32 	%f1216, [%rd186+20];
	fma.rn.f32 	%f1217, %f1215, %f1216, %f1214;
	ld.global.f32 	%f1218, [%rd184+24];
	ld.global.f32 	%f1219, [%rd186+24];
	fma.rn.f32 	%f1220, %f1218, %f1219, %f1217;
	ld.global.f32 	%f1221, [%rd184+28];
	ld.global.f32 	%f1222, [%rd186+28];
	fma.rn.f32 	%f1223, %f1221, %f1222, %f1220;
	ld.global.f32 	%f1224, [%rd184+32];
	ld.global.f32 	%f1225, [%rd186+32];
	fma.rn.f32 	%f1226, %f1224, %f1225, %f1223;
	ld.global.f32 	%f1227, [%rd184+36];
	ld.global.f32 	%f1228, [%rd186+36];
	fma.rn.f32 	%f1229, %f1227, %f1228, %f1226;
	ld.global.f32 	%f1230, [%rd184+40];
	ld.global.f32 	%f1231, [%rd186+40];
	fma.rn.f32 	%f1232, %f1230, %f1231, %f1229;
	ld.global.f32 	%f1233, [%rd184+44];
	ld.global.f32 	%f1234, [%rd186+44];
	fma.rn.f32 	%f1235, %f1233, %f1234, %f1232;
	ld.global.f32 	%f1236, [%rd184+48];
	ld.global.f32 	%f1237, [%rd186+48];
	fma.rn.f32 	%f1238, %f1236, %f1237, %f1235;
	ld.global.f32 	%f1239, [%rd184+52];
	ld.global.f32 	%f1240, [%rd186+52];
	fma.rn.f32 	%f1241, %f1239, %f1240, %f1238;
	ld.global.f32 	%f1242, [%rd184+56];
	ld.global.f32 	%f1243, [%rd186+56];
	fma.rn.f32 	%f1244, %f1242, %f1243, %f1241;
	ld.global.f32 	%f1245, [%rd184+60];
	ld.global.f32 	%f1246, [%rd186+60];
	fma.rn.f32 	%f5802, %f1245, %f1246, %f1244;
	add.s32 	%r2825, %r2825, 16;
	add.s32 	%r2824, %r2824, 16;
	setp.ne.s32 	%p344, %r2824, %r53;
	@%p344 bra 	$L__BB0_1063;
$L__BB0_1064:
	setp.eq.s32 	%p345, %r47, 0;
	@%p345 bra 	$L__BB0_1074;
	add.s32 	%r1345, %r47, -1;
	setp.lt.u32 	%p346, %r1345, 7;
	@%p346 bra 	$L__BB0_1067;
	add.s32 	%r1346, %r879, %r2825;
	mul.wide.s32 	%rd187, %r1346, 4;
	add.s64 	%rd188, %rd2, %rd187;
	ld.global.f32 	%f1248, [%rd188];
	add.s32 	%r1347, %r2825, %r880;
	mul.wide.s32 	%rd189, %r1347, 4;
	add.s64 	%rd190, %rd1, %rd189;
	ld.global.f32 	%f1249, [%rd190];
	fma.rn.f32 	%f1250, %f1248, %f1249, %f5802;
	ld.global.f32 	%f1251, [%rd188+4];
	ld.global.f32 	%f1252, [%rd190+4];
	fma.rn.f32 	%f1253, %f1251, %f1252, %f1250;
	ld.global.f32 	%f1254, [%rd188+8];
	ld.global.f32 	%f1255, [%rd190+8];
	fma.rn.f32 	%f1256, %f1254, %f1255, %f1253;
	ld.global.f32 	%f1257, [%rd188+12];
	ld.global.f32 	%f1258, [%rd190+12];
	fma.rn.f32 	%f1259, %f1257, %f1258, %f1256;
	ld.global.f32 	%f1260, [%rd188+16];
	ld.global.f32 	%f1261, [%rd190+16];
	fma.rn.f32 	%f1262, %f1260, %f1261, %f1259;
	ld.global.f32 	%f1263, [%rd188+20];
	ld.global.f32 	%f1264, [%rd190+20];
	fma.rn.f32 	%f1265, %f1263, %f1264, %f1262;
	ld.global.f32 	%f1266, [%rd188+24];
	ld.global.f32 	%f1267, [%rd190+24];
	fma.rn.f32 	%f1268, %f1266, %f1267, %f1265;
	ld.global.f32 	%f1269, [%rd188+28];
	ld.global.f32 	%f1270, [%rd190+28];
	fma.rn.f32 	%f5802, %f1269, %f1270, %f1268;
	add.s32 	%r2825, %r2825, 8;
$L__BB0_1067:
	setp.eq.s32 	%p347, %r46, 0;
	@%p347 bra 	$L__BB0_1074;
	add.s32 	%r1348, %r46, -1;
	setp.lt.u32 	%p348, %r1348, 3;
	@%p348 bra 	$L__BB0_1070;
	add.s32 	%r1349, %r879, %r2825;
	mul.wide.s32 	%rd191, %r1349, 4;
	add.s64 	%rd192, %rd2, %rd191;
	ld.global.f32 	%f1272, [%rd192];
	add.s32 	%r1350, %r2825, %r880;
	mul.wide.s32 	%rd193, %r1350, 4;
	add.s64 	%rd194, %rd1, %rd193;
	ld.global.f32 	%f1273, [%rd194];
	fma.rn.f32 	%f1274, %f1272, %f1273, %f5802;
	ld.global.f32 	%f1275, [%rd192+4];
	ld.global.f32 	%f1276, [%rd194+4];
	fma.rn.f32 	%f1277, %f1275, %f1276, %f1274;
	ld.global.f32 	%f1278, [%rd192+8];
	ld.global.f32 	%f1279, [%rd194+8];
	fma.rn.f32 	%f1280, %f1278, %f1279, %f1277;
	ld.global.f32 	%f1281, [%rd192+12];
	ld.global.f32 	%f1282, [%rd194+12];
	fma.rn.f32 	%f5802, %f1281, %f1282, %f1280;
	add.s32 	%r2825, %r2825, 4;
$L__BB0_1070:
	setp.eq.s32 	%p349, %r54, 0;
	@%p349 bra 	$L__BB0_1074;
	setp.eq.s32 	%p350, %r54, 1;
	add.s32 	%r1351, %r879, %r2825;
	mul.wide.s32 	%rd195, %r1351, 4;
	add.s64 	%rd100, %rd2, %rd195;
	ld.global.f32 	%f1283, [%rd100];
	add.s32 	%r1352, %r2825, %r880;
	mul.wide.s32 	%rd196, %r1352, 4;
	add.s64 	%rd101, %rd1, %rd196;
	ld.global.f32 	%f1284, [%rd101];
	fma.rn.f32 	%f5802, %f1283, %f1284, %f5802;
	@%p350 bra 	$L__BB0_1074;
	setp.eq.s32 	%p351, %r54, 2;
	ld.global.f32 	%f1285, [%rd100+4];
	ld.global.f32 	%f1286, [%rd101+4];
	fma.rn.f32 	%f5802, %f1285, %f1286, %f5802;
	@%p351 bra 	$L__BB0_1074;
	ld.global.f32 	%f1287, [%rd100+8];
	ld.global.f32 	%f1288, [%rd101+8];
	fma.rn.f32 	%f5802, %f1287, %f1288, %f5802;
$L__BB0_1074:
	add.s32 	%r2822, %r2822, 1;
	setp.lt.s32 	%p352, %r2822, %r8;
	@%p352 bra 	$L__BB0_1060;
$L__BB0_1075:
	add.s32 	%r2821, %r2821, 1;
	setp.ne.s32 	%p353, %r2821, %r942;
	@%p353 bra 	$L__BB0_1058;
	st.global.f32 	[%rd4+16], %f5802;
$L__BB0_1077:
	ld.param.u32 	%r2460, [_Z13DPUDirectConviiiiPfiiiiS_iiiiS_iiii_param_12];
	ld.param.u32 	%r2370, [_Z13DPUDirectConviiiiPfiiiiS_iiiiS_iiii_param_11];
	mov.u32 	%r1353, %ctaid.y;
	mov.u32 	%r1354, %ntid.y;
	mov.u32 	%r1355, %tid.y;
	mad.lo.s32 	%r1356, %r1353, %r1354, %r1355;
	mul.lo.s32 	%r1357, %r1356, 7;
	setp.ge.s32 	%p354, %r1357, %r2460;
	setp.ge.s32 	%p355, %r1204, %r949;
	or.pred  	%p356, %p354, %p355;
	setp.ge.s32 	%p357, %r3, %r2370;
	or.pred  	%p358, %p356, %p357;
	@%p358 bra 	$L__BB0_1098;
	mov.f32 	%f5813, 0f00000000;
	mov.b32 	%r2828, 0;
$L__BB0_1079:
	setp.ge.s32 	%p359, %r7, %r8;
	@%p359 bra 	$L__BB0_1096;
	add.s32 	%r1361, %r2828, %r95;
	mad.lo.s32 	%r893, %r1361, %r943, %r6;
	add.s32 	%r1362, %r2828, %r4;
	mul.lo.s32 	%r894, %r1362, %r945;
	mov.u32 	%r2829, %r7;
$L__BB0_1081:
	setp.ge.s32 	%p360, %r59, %r58;
	@%p360 bra 	$L__BB0_1095;
	setp.gt.u32 	%p361, %r61, -16;
	add.s32 	%r1363, %r2829, %r893;
	mad.lo.s32 	%r896, %r1363, %r944, %r57;
	add.s32 	%r1364, %r894, %r2829;
	mul.lo.s32 	%r897, %r1364, %r946;
	mov.u32 	%r2832, %r60;
	@%p361 bra 	$L__BB0_1085;
	mov.b32 	%r2831, 0;
	mov.u32 	%r2832, %r60;
$L__BB0_1084:
	.pragma "nounroll";
	add.s32 	%r1366, %r896, %r2832;
	mul.wide.s32 	%rd197, %r1366, 4;
	add.s64 	%rd198, %rd2, %rd197;
	ld.global.f32 	%f1291, [%rd198];
	add.s32 	%r1367, %r2832, %r897;
	mul.wide.s32 	%rd199, %r1367, 4;
	add.s64 	%rd200, %rd1, %rd199;
	ld.global.f32 	%f1292, [%rd200];
	fma.rn.f32 	%f1293, %f1291, %f1292, %f5813;
	ld.global.f32 	%f1294, [%rd198+4];
	ld.global.f32 	%f1295, [%rd200+4];
	fma.rn.f32 	%f1296, %f1294, %f1295, %f1293;
	ld.global.f32 	%f1297, [%rd198+8];
	ld.global.f32 	%f1298, [%rd200+8];
	fma.rn.f32 	%f1299, %f1297, %f1298, %f1296;
	ld.global.f32 	%f1300, [%rd198+12];
	ld.global.f32 	%f1301, [%rd200+12];
	fma.rn.f32 	%f1302, %f1300, %f1301, %f1299;
	ld.global.f32 	%f1303, [%rd198+16];
	ld.global.f32 	%f1304, [%rd200+16];
	fma.rn.f32 	%f1305, %f1303, %f1304, %f1302;
	ld.global.f32 	%f1306, [%rd198+20];
	ld.global.f32 	%f1307, [%rd200+20];
	fma.rn.f32 	%f1308, %f1306, %f1307, %f1305;
	ld.global.f32 	%f1309, [%rd198+24];
	ld.global.f32 	%f1310, [%rd200+24];
	fma.rn.f32 	%f1311, %f1309, %f1310, %f1308;
	ld.global.f32 	%f1312, [%rd198+28];
	ld.global.f32 	%f1313, [%rd200+28];
	fma.rn.f32 	%f1314, %f1312, %f1313, %f1311;
	ld.global.f32 	%f1315, [%rd198+32];
	ld.global.f32 	%f1316, [%rd200+32];
	fma.rn.f32 	%f1317, %f1315, %f1316, %f1314;
	ld.global.f32 	%f1318, [%rd198+36];
	ld.global.f32 	%f1319, [%rd200+36];
	fma.rn.f32 	%f1320, %f1318, %f1319, %f1317;
	ld.global.f32 	%f1321, [%rd198+40];
	ld.global.f32 	%f1322, [%rd200+40];
	fma.rn.f32 	%f1323, %f1321, %f1322, %f1320;
	ld.global.f32 	%f1324, [%rd198+44];
	ld.global.f32 	%f1325, [%rd200+44];
	fma.rn.f32 	%f1326, %f1324, %f1325, %f1323;
	ld.global.f32 	%f1327, [%rd198+48];
	ld.global.f32 	%f1328, [%rd200+48];
	fma.rn.f32 	%f1329, %f1327, %f1328, %f1326;
	ld.global.f32 	%f1330, [%rd198+52];
	ld.global.f32 	%f1331, [%rd200+52];
	fma.rn.f32 	%f1332, %f1330, %f1331, %f1329;
	ld.global.f32 	%f1333, [%rd198+56];
	ld.global.f32 	%f1334, [%rd200+56];
	fma.rn.f32 	%f1335, %f1333, %f1334, %f1332;
	ld.global.f32 	%f1336, [%rd198+60];
	ld.global.f32 	%f1337, [%rd200+60];
	fma.rn.f32 	%f5813, %f1336, %f1337, %f1335;
	add.s32 	%r2832, %r2832, 16;
	add.s32 	%r2831, %r2831, 16;
	setp.ne.s32 	%p362, %r2831, %r62;
	@%p362 bra 	$L__BB0_1084;
$L__BB0_1085:
	setp.eq.s32 	%p363, %r56, 0;
	@%p363 bra 	$L__BB0_1095;
	add.s32 	%r1368, %r56, -1;
	setp.lt.u32 	%p364, %r1368, 7;
	@%p364 bra 	$L__BB0_1088;
	add.s32 	%r1369, %r896, %r2832;
	mul.wide.s32 	%rd201, %r1369, 4;
	add.s64 	%rd202, %rd2, %rd201;
	ld.global.f32 	%f1339, [%rd202];
	add.s32 	%r1370, %r2832, %r897;
	mul.wide.s32 	%rd203, %r1370, 4;
	add.s64 	%rd204, %rd1, %rd203;
	ld.global.f32 	%f1340, [%rd204];
	fma.rn.f32 	%f1341, %f1339, %f1340, %f5813;
	ld.global.f32 	%f1342, [%rd202+4];
	ld.global.f32 	%f1343, [%rd204+4];
	fma.rn.f32 	%f1344, %f1342, %f1343, %f1341;
	ld.global.f32 	%f1345, [%rd202+8];
	ld.global.f32 	%f1346, [%rd204+8];
	fma.rn.f32 	%f1347, %f1345, %f1346, %f1344;
	ld.global.f32 	%f1348, [%rd202+12];
	ld.global.f32 	%f1349, [%rd204+12];
	fma.rn.f32 	%f1350, %f1348, %f1349, %f1347;
	ld.global.f32 	%f1351, [%rd202+16];
	ld.global.f32 	%f1352, [%rd204+16];
	fma.rn.f32 	%f1353, %f1351, %f1352, %f1350;
	ld.global.f32 	%f1354, [%rd202+20];
	ld.global.f32 	%f1355, [%rd204+20];
	fma.rn.f32 	%f1356, %f1354, %f1355, %f1353;
	ld.global.f32 	%f1357, [%rd202+24];
	ld.global.f32 	%f1358, [%rd204+24];
	fma.rn.f32 	%f1359, %f1357, %f1358, %f1356;
	ld.global.f32 	%f1360, [%rd202+28];
	ld.global.f32 	%f1361, [%rd204+28];
	fma.rn.f32 	%f5813, %f1360, %f1361, %f1359;
	add.s32 	%r2832, %r2832, 8;
$L__BB0_1088:
	setp.eq.s32 	%p365, %r55, 0;
	@%p365 bra 	$L__BB0_1095;
	add.s32 	%r1371, %r55, -1;
	setp.lt.u32 	%p366, %r1371, 3;
	@%p366 bra 	$L__BB0_1091;
	add.s32 	%r1372, %r896, %r2832;
	mul.wide.s32 	%rd205, %r1372, 4;
	add.s64 	%rd206, %rd2, %rd205;
	ld.global.f32 	%f1363, [%rd206];
	add.s32 	%r1373, %r2832, %r897;
	mul.wide.s32 	%rd207, %r1373, 4;
	add.s64 	%rd208, %rd1, %rd207;
	ld.global.f32 	%f1364, [%rd208];
	fma.rn.f32 	%f1365, %f1363, %f1364, %f5813;
	ld.global.f32 	%f1366, [%rd206+4];
	ld.global.f32 	%f1367, [%rd208+4];
	fma.rn.f32 	%f1368, %f1366, %f1367, %f1365;
	ld.global.f32 	%f1369, [%rd206+8];
	ld.global.f32 	%f1370, [%rd208+8];
	fma.rn.f32 	%f1371, %f1369, %f1370, %f1368;
	ld.global.f32 	%f1372, [%rd206+12];
	ld.global.f32 	%f1373, [%rd208+12];
	fma.rn.f32 	%f5813, %f1372, %f1373, %f1371;
	add.s32 	%r2832, %r2832, 4;
$L__BB0_1091:
	setp.eq.s32 	%p367, %r63, 0;
	@%p367 bra 	$L__BB0_1095;
	setp.eq.s32 	%p368, %r63, 1;
	add.s32 	%r1374, %r896, %r2832;
	mul.wide.s32 	%rd209, %r1374, 4;
	add.s64 	%rd102, %rd2, %rd209;
	ld.global.f32 	%f1374, [%rd102];
	add.s32 	%r1375, %r2832, %r897;
	mul.wide.s32 	%rd210, %r1375, 4;
	add.s64 	%rd103, %rd1, %rd210;
	ld.global.f32 	%f1375, [%rd103];
	fma.rn.f32 	%f5813, %f1374, %f1375, %f5813;
	@%p368 bra 	$L__BB0_1095;
	setp.eq.s32 	%p369, %r63, 2;
	ld.global.f32 	%f1376, [%rd102+4];
	ld.global.f32 	%f1377, [%rd103+4];
	fma.rn.f32 	%f5813, %f1376, %f1377, %f5813;
	@%p369 bra 	$L__BB0_1095;
	ld.global.f32 	%f1378, [%rd102+8];
	ld.global.f32 	%f1379, [%rd103+8];
	fma.rn.f32 	%f5813, %f1378, %f1379, %f5813;
$L__BB0_1095:
	add.s32 	%r2829, %r2829, 1;
	setp.lt.s32 	%p370, %r2829, %r8;
	@%p370 bra 	$L__BB0_1081;
$L__BB0_1096:
	add.s32 	%r2828, %r2828, 1;
	setp.ne.s32 	%p371, %r2828, %r942;
	@%p371 bra 	$L__BB0_1079;
	st.global.f32 	[%rd4+20], %f5813;
$L__BB0_1098:
	ld.param.u32 	%r2461, [_Z13DPUDirectConviiiiPfiiiiS_iiiiS_iiii_param_12];
	ld.param.u32 	%r2371, [_Z13DPUDirectConviiiiPfiiiiS_iiiiS_iiii_param_11];
	mov.u32 	%r1376, %ctaid.y;
	mov.u32 	%r1377, %ntid.y;
	mov.u32 	%r1378, %tid.y;
	mad.lo.s32 	%r1379, %r1376, %r1377, %r1378;
	mul.lo.s32 	%r1380, %r1379, 7;
	setp.ge.s32 	%p372, %r1380, %r2461;
	setp.ge.s32 	%p373, %r1212, %r949;
	or.pred  	%p374, %p372, %p373;
	setp.ge.s32 	%p375, %r3, %r2371;
	or.pred  	%p376, %p374, %p375;
	@%p376 bra 	$L__BB0_1119;
	mov.f32 	%f5824, 0f00000000;
	mov.b32 	%r2835, 0;
$L__BB0_1100:
	setp.ge.s32 	%p377, %r7, %r8;
	@%p377 bra 	$L__BB0_1117;
	add.s32 	%r1384, %r2835, %r95;
	mad.lo.s32 	%r910, %r1384, %r943, %r6;
	add.s32 	%r1385, %r2835, %r4;
	mul.lo.s32 	%r911, %r1385, %r945;
	mov.u32 	%r2836, %r7;
$L__BB0_1102:
	setp.ge.s32 	%p378, %r69, %r68;
	@%p378 bra 	$L__BB0_1116;
	setp.gt.u32 	%p379, %r71, -16;
	add.s32 	%r1386, %r2836, %r910;
	mad.lo.s32 	%r913, %r1386, %r944, %r67;
	add.s32 	%r1387, %r911, %r2836;
	mul.lo.s32 	%r914, %r1387, %r946;
	mov.u32 	%r2839, %r70;
	@%p379 bra 	$L__BB0_1106;
	mov.b32 	%r2838, 0;
	mov.u32 	%r2839, %r70;
$L__BB0_1105:
	.pragma "nounroll";
	add.s32 	%r1389, %r913, %r2839;
	mul.wide.s32 	%rd211, %r1389, 4;
	add.s64 	%rd212, %rd2, %rd211;
	ld.global.f32 	%f1382, [%rd212];
	add.s32 	%r1390, %r2839, %r914;
	mul.wide.s32 	%rd213, %r1390, 4;
	add.s64 	%rd214, %rd1, %rd213;
	ld.global.f32 	%f1383, [%rd214];
	fma.rn.f32 	%f1384, %f1382, %f1383, %f5824;
	ld.global.f32 	%f1385, [%rd212+4];
	ld.global.f32 	%f1386, [%rd214+4];
	fma.rn.f32 	%f1387, %f1385, %f1386, %f1384;
	ld.global.f32 	%f1388, [%rd212+8];
	ld.global.f32 	%f1389, [%rd214+8];
	fma.rn.f32 	%f1390, %f1388, %f1389, %f1387;
	ld.global.f32 	%f1391, [%rd212+12];
	ld.global.f32 	%f1392, [%rd214+12];
	fma.rn.f32 	%f1393, %f1391, %f1392, %f1390;
	ld.global.f32 	%f1394, [%rd212+16];
	ld.global.f32 	%f1395, [%rd214+16];
	fma.rn.f32 	%f1396, %f1394, %f1395, %f1393;
	ld.global.f32 	%f1397, [%rd212+20];
	ld.global.f32 	%f1398, [%rd214+20];
	fma.rn.f32 	%f1399, %f1397, %f1398, %f1396;
	ld.global.f32 	%f1400, [%rd212+24];
	ld.global.f32 	%f1401, [%rd214+24];
	fma.rn.f32 	%f1402, %f1400, %f1401, %f1399;
	ld.global.f32 	%f1403, [%rd212+28];
	ld.global.f32 	%f1404, [%rd214+28];
	fma.rn.f32 	%f1405, %f1403, %f1404, %f1402;
	ld.global.f32 	%f1406, [%rd212+32];
	ld.global.f32 	%f1407, [%rd214+32];
	fma.rn.f32 	%f1408, %f1406, %f1407, %f1405;
	ld.global.f32 	%f1409, [%rd212+36];
	ld.global.f32 	%f1410, [%rd214+36];
	fma.rn.f32 	%f1411, %f1409, %f1410, %f1408;
	ld.global.f32 	%f1412, [%rd212+40];
	ld.global.f32 	%f1413, [%rd214+40];
	fma.rn.f32 	%f1414, %f1412, %f1413, %f1411;
	ld.global.f32 	%f1415, [%rd212+44];
	ld.global.f32 	%f1416, [%rd214+44];
	fma.rn.f32 	%f1417, %f1415, %f1416, %f1414;
	ld.global.f32 	%f1418, [%rd212+48];
	ld.global.f32 	%f1419, [%rd214+48];
	fma.rn.f32 	%f1420, %f1418, %f1419, %f1417;
	ld.global.f32 	%f1421, [%rd212+52];
	ld.global.f32 	%f1422, [%rd214+52];
	fma.rn.f32 	%f1423, %f1421, %f1422, %f1420;
	ld.global.f32 	%f1424, [%rd212+56];
	ld.global.f32 	%f1425, [%rd214+56];
	fma.rn.f32 	%f1426, %f1424, %f1425, %f1423;
	ld.global.f32 	%f1427, [%rd212+60];
	ld.global.f32 	%f1428, [%rd214+60];
	fma.rn.f32 	%f5824, %f1427, %f1428, %f1426;
	add.s32 	%r2839, %r2839, 16;
	add.s32 	%r2838, %r2838, 16;
	setp.ne.s32 	%p380, %r2838, %r72;
	@%p380 bra 	$L__BB0_1105;
$L__BB0_1106:
	setp.eq.s32 	%p381, %r65, 0;
	@%p381 bra 	$L__BB0_1116;
	setp.lt.u32 	%p382, %r66, 7;
	@%p382 bra 	$L__BB0_1109;
	add.s32 	%r1391, %r913, %r2839;
	mul.wide.s32 	%rd215, %r1391, 4;
	add.s64 	%rd216, %rd2, %rd215;
	ld.global.f32 	%f1430, [%rd216];
	add.s32 	%r1392, %r2839, %r914;
	mul.wide.s32 	%rd217, %r1392, 4;
	add.s64 	%rd218, %rd1, %rd217;
	ld.global.f32 	%f1431, [%rd218];
	fma.rn.f32 	%f1432, %f1430, %f1431, %f5824;
	ld.global.f32 	%f1433, [%rd216+4];
	ld.global.f32 	%f1434, [%rd218+4];
	fma.rn.f32 	%f1435, %f1433, %f1434, %f1432;
	ld.global.f32 	%f1436, [%rd216+8];
	ld.global.f32 	%f1437, [%rd218+8];
	fma.rn.f32 	%f1438, %f1436, %f1437, %f1435;
	ld.global.f32 	%f1439, [%rd216+12];
	ld.global.f32 	%f1440, [%rd218+12];
	fma.rn.f32 	%f1441, %f1439, %f1440, %f1438;
	ld.global.f32 	%f1442, [%rd216+16];
	ld.global.f32 	%f1443, [%rd218+16];
	fma.rn.f32 	%f1444, %f1442, %f1443, %f1441;
	ld.global.f32 	%f1445, [%rd216+20];
	ld.global.f32 	%f1446, [%rd218+20];
	fma.rn.f32 	%f1447, %f1445, %f1446, %f1444;
	ld.global.f32 	%f1448, [%rd216+24];
	ld.global.f32 	%f1449, [%rd218+24];
	fma.rn.f32 	%f1450, %f1448, %f1449, %f1447;
	ld.global.f32 	%f1451, [%rd216+28];
	ld.global.f32 	%f1452, [%rd218+28];
	fma.rn.f32 	%f5824, %f1451, %f1452, %f1450;
	add.s32 	%r2839, %r2839, 8;
$L__BB0_1109:
	setp.eq.s32 	%p383, %r64, 0;
	@%p383 bra 	$L__BB0_1116;
	add.s32 	%r1393, %r64, -1;
	setp.lt.u32 	%p384, %r1393, 3;
	@%p384 bra 	$L__BB0_1112;
	add.s32 	%r1394, %r913, %r2839;
	mul.wide.s32 	%rd219, %r1394, 4;
	add.s64 	%rd220, %rd2, %rd219;
	ld.global.f32 	%f1454, [%rd220];
	add.s32 	%r1395, %r2839, %r914;
	mul.wide.s32 	%rd221, %r1395, 4;
	add.s64 	%rd222, %rd1, %rd221;
	ld.global.f32 	%f1455, [%rd222];
	fma.rn.f32 	%f1456, %f1454, %f1455, %f5824;
	ld.global.f32 	%f1457, [%rd220+4];
	ld.global.f32 	%f1458, [%rd222+4];
	fma.rn.f32 	%f1459, %f1457, %f1458, %f1456;
	ld.global.f32 	%f1460, [%rd220+8];
	ld.global.f32 	%f1461, [%rd222+8];
	fma.rn.f32 	%f1462, %f1460, %f1461, %f1459;
	ld.global.f32 	%f1463, [%rd220+12];
	ld.global.f32 	%f1464, [%rd222+12];
	fma.rn.f32 	%f5824, %f1463, %f1464, %f1462;
	add.s32 	%r2839, %r2839, 4;
$L__BB0_1112:
	setp.eq.s32 	%p385, %r73, 0;
	@%p385 bra 	$L__BB0_1116;
	setp.eq.s32 	%p386, %r73, 1;
	add.s32 	%r1396, %r913, %r2839;
	mul.wide.s32 	%rd223, %r1396, 4;
	add.s64 	%rd104, %rd2, %rd223;
	ld.global.f32 	%f1465, [%rd104];
	add.s32 	%r1397, %r2839, %r914;
	mul.wide.s32 	%rd224, %r1397, 4;
	add.s64 	%rd105, %rd1, %rd224;
	ld.global.f32 	%f1466, [%rd105];
	fma.rn.f32 	%f5824, %f1465, %f1466, %f5824;
	@%p386 bra 	$L__BB0_1116;
	setp.eq.s32 	%p387, %r73, 2;
	ld.global.f32 	%f1467, [%rd104+4];
	ld.global.f32 	%f1468, [%rd105+4];
	fma.rn.f32 	%f5824, %f1467, %f1468, %f5824;
	@%p387 bra 	$L__BB0_1116;
	ld.global.f32 	%f1469, [%rd104+8];
	ld.global.f32 	%f1470, [%rd105+8];
	fma.rn.f32 	%f5824, %f1469, %f1470, %f5824;
$L__BB0_1116:
	add.s32 	%r2836, %r2836, 1;
	setp.lt.s32 	%p388, %r2836, %r8;
	@%p388 bra 	$L__BB0_1102;
$L__BB0_1117:
	add.s32 	%r2835, %r2835, 1;
	setp.ne.s32 	%p389, %r2835, %r942;
	@%p389 bra 	$L__BB0_1100;
	st.global.f32 	[%rd4+24], %f5824;
$L__BB0_1119:
	ld.param.u32 	%r2462, [_Z13DPUDirectConviiiiPfiiiiS_iiiiS_iiii_param_12];
	ld.param.u32 	%r2372, [_Z13DPUDirectConviiiiPfiiiiS_iiiiS_iiii_param_11];
	mad.lo.s32 	%r1398, %r949, %r96, %r949;
	add.s32 	%r1400, %r1, %r1398;
	mul.wide.s32 	%rd225, %r1400, 4;
	add.s64 	%rd106, %rd3, %rd225;
	mov.u32 	%r1401, %ctaid.y;
	mov.u32 	%r1402, %ntid.y;
	mov.u32 	%r1403, %tid.y;
	mad.lo.s32 	%r1404, %r1401, %r1402, %r1403;
	mad.lo.s32 	%r1405, %r1404, 7, 1;
	setp.ge.s32 	%p390, %r1405, %r2462;
	setp.ge.s32 	%p391, %r1, %r949;
	or.pred  	%p392, %p390, %p391;
	setp.ge.s32 	%p393, %r3, %r2372;
	or.pred  	%p394, %p392, %p393;
	@%p394 bra 	$L__BB0_129;
	mov.f32 	%f5302, 0f00000000;
	mov.b32 	%r2500, 0;
	bra.uni 	$L__BB0_110;
$L__BB0_1121:
	setp.gt.u32 	%p271, %r14, -16;
	add.s32 	%r1253, %r2795, %r936;
	mul.lo.s32 	%r926, %r1253, %r944;
	add.s32 	%r927, %r926, %r5;
	add.s32 	%r1254, %r937, %r2795;
	mul.lo.s32 	%r928, %r1254, %r946;
	mov.u32 	%r2842, %r13;
	@%p271 bra 	$L__BB0_1124;
	add.s32 	%r2798, %r92, %r928;
	add.s32 	%r2797, %r9, %r926;
	mov.u32 	%r2796, %r93;
	mov.u32 	%r2842, %r13;
$L__BB0_1123:
	.pragma "nounroll";
	mul.wide.s32 	%rd127, %r2797, 4;
	add.s64 	%rd128, %rd2, %rd127;
	ld.global.f32 	%f836, [%rd128];
	mul.wide.s32 	%rd129, %r2798, 4;
	add.s64 	%rd130, %rd1, %rd129;
	ld.global.f32 	%f837, [%rd130];
	fma.rn.f32 	%f838, %f836, %f837, %f5758;
	ld.global.f32 	%f839, [%rd128+4];
	ld.global.f32 	%f840, [%rd130+4];
	fma.rn.f32 	%f841, %f839, %f840, %f838;
	ld.global.f32 	%f842, [%rd128+8];
	ld.global.f32 	%f843, [%rd130+8];
	fma.rn.f32 	%f844, %f842, %f843, %f841;
	ld.global.f32 	%f845, [%rd128+12];
	ld.global.f32 	%f846, [%rd130+12];
	fma.rn.f32 	%f847, %f845, %f846, %f844;
	ld.global.f32 	%f848, [%rd128+16];
	ld.global.f32 	%f849, [%rd130+16];
	fma.rn.f32 	%f850, %f848, %f849, %f847;
	ld.global.f32 	%f851, [%rd128+20];
	ld.global.f32 	%f852, [%rd130+20];
	fma.rn.f32 	%f853, %f851, %f852, %f850;
	ld.global.f32 	%f854, [%rd128+24];
	ld.global.f32 	%f855, [%rd130+24];
	fma.rn.f32 	%f856, %f854, %f855, %f853;
	ld.global.f32 	%f857, [%rd128+28];
	ld.global.f32 	%f858, [%rd130+28];
	fma.rn.f32 	%f859, %f857, %f858, %f856;
	ld.global.f32 	%f860, [%rd128+32];
	ld.global.f32 	%f861, [%rd130+32];
	fma.rn.f32 	%f862, %f860, %f861, %f859;
	ld.global.f32 	%f863, [%rd128+36];
	ld.global.f32 	%f864, [%rd130+36];
	fma.rn.f32 	%f865, %f863, %f864, %f862;
	ld.global.f32 	%f866, [%rd128+40];
	ld.global.f32 	%f867, [%rd130+40];
	fma.rn.f32 	%f868, %f866, %f867, %f865;
	ld.global.f32 	%f869, [%rd128+44];
	ld.global.f32 	%f870, [%rd130+44];
	fma.rn.f32 	%f871, %f869, %f870, %f868;
	ld.global.f32 	%f872, [%rd128+48];
	ld.global.f32 	%f873, [%rd130+48];
	fma.rn.f32 	%f874, %f872, %f873, %f871;
	ld.global.f32 	%f875, [%rd128+52];
	ld.global.f32 	%f876, [%rd130+52];
	fma.rn.f32 	%f877, %f875, %f876, %f874;
	ld.global.f32 	%f878, [%rd128+56];
	ld.global.f32 	%f879, [%rd130+56];
	fma.rn.f32 	%f880, %f878, %f879, %f877;
	ld.global.f32 	%f881, [%rd128+60];
	ld.global.f32 	%f882, [%rd130+60];
	fma.rn.f32 	%f5758, %f881, %f882, %f880;
	add.s32 	%r2842, %r2842, 16;
	add.s32 	%r2798, %r2798, 16;
	add.s32 	%r2797, %r2797, 16;
	add.s32 	%r2796, %r2796, 16;
	setp.eq.s32 	%p272, %r2796, 0;
	@%p272 bra 	$L__BB0_1124;
	bra.uni 	$L__BB0_1123;
$L__BB0_1124:
	setp.eq.s32 	%p273, %r11, 0;
	@%p273 bra 	$L__BB0_109;
	add.s32 	%r1255, %r11, -1;
	setp.lt.u32 	%p274, %r1255, 7;
	@%p274 bra 	$L__BB0_1127;
	add.s32 	%r1256, %r927, %r2842;
	mul.wide.s32 	%rd131, %r1256, 4;
	add.s64 	%rd132, %rd2, %rd131;
	ld.global.f32 	%f884, [%rd132];
	add.s32 	%r1257, %r2842, %r928;
	mul.wide.s32 	%rd133, %r1257, 4;
	add.s64 	%rd134, %rd1, %rd133;
	ld.global.f32 	%f885, [%rd134];
	fma.rn.f32 	%f886, %f884, %f885, %f5758;
	ld.global.f32 	%f887, [%rd132+4];
	ld.global.f32 	%f888, [%rd134+4];
	fma.rn.f32 	%f889, %f887, %f888, %f886;
	ld.global.f32 	%f890, [%rd132+8];
	ld.global.f32 	%f891, [%rd134+8];
	fma.rn.f32 	%f892, %f890, %f891, %f889;
	ld.global.f32 	%f893, [%rd132+12];
	ld.global.f32 	%f894, [%rd134+12];
	fma.rn.f32 	%f895, %f893, %f894, %f892;
	ld.global.f32 	%f896, [%rd132+16];
	ld.global.f32 	%f897, [%rd134+16];
	fma.rn.f32 	%f898, %f896, %f897, %f895;
	ld.global.f32 	%f899, [%rd132+20];
	ld.global.f32 	%f900, [%rd134+20];
	fma.rn.f32 	%f901, %f899, %f900, %f898;
	ld.global.f32 	%f902, [%rd132+24];
	ld.global.f32 	%f903, [%rd134+24];
	fma.rn.f32 	%f904, %f902, %f903, %f901;
	ld.global.f32 	%f905, [%rd132+28];
	ld.global.f32 	%f906, [%rd134+28];
	fma.rn.f32 	%f5758, %f905, %f906, %f904;
	add.s32 	%r2842, %r2842, 8;
$L__BB0_1127:
	setp.eq.s32 	%p275, %r10, 0;
	@%p275 bra 	$L__BB0_109;
	add.s32 	%r1258, %r10, -1;
	setp.lt.u32 	%p276, %r1258, 3;
	@%p276 bra 	$L__BB0_1130;
	add.s32 	%r1259, %r927, %r2842;
	mul.wide.s32 	%rd135, %r1259, 4;
	add.s64 	%rd136, %rd2, %rd135;
	ld.global.f32 	%f908, [%rd136];
	add.s32 	%r1260, %r2842, %r928;
	mul.wide.s32 	%rd137, %r1260, 4;
	add.s64 	%rd138, %rd1, %rd137;
	ld.global.f32 	%f909, [%rd138];
	fma.rn.f32 	%f910, %f908, %f909, %f5758;
	ld.global.f32 	%f911, [%rd136+4];
	ld.global.f32 	%f912, [%rd138+4];
	fma.rn.f32 	%f913, %f911, %f912, %f910;
	ld.global.f32 	%f914, [%rd136+8];
	ld.global.f32 	%f915, [%rd138+8];
	fma.rn.f32 	%f916, %f914, %f915, %f913;
	ld.global.f32 	%f917, [%rd136+12];
	ld.global.f32 	%f918, [%rd138+12];
	fma.rn.f32 	%f5758, %f917, %f918, %f916;
	add.s32 	%r2842, %r2842, 4;
$L__BB0_1130:
	setp.eq.s32 	%p277, %r16, 0;
	@%p277 bra 	$L__BB0_109;
	setp.eq.s32 	%p278, %r16, 1;
	add.s32 	%r1261, %r927, %r2842;
	mul.wide.s32 	%rd139, %r1261, 4;
	add.s64 	%rd107, %rd2, %rd139;
	ld.global.f32 	%f919, [%rd107];
	add.s32 	%r1262, %r2842, %r928;
	mul.wide.s32 	%rd140, %r1262, 4;
	add.s64 	%rd108, %rd1, %rd140;
	ld.global.f32 	%f920, [%rd108];
	fma.rn.f32 	%f5758, %f919, %f920, %f5758;
	@%p278 bra 	$L__BB0_109;
	setp.eq.s32 	%p279, %r16, 2;
	ld.global.f32 	%f921, [%rd107+4];
	ld.global.f32 	%f922, [%rd108+4];
	fma.rn.f32 	%f5758, %f921, %f922, %f5758;
	@%p279 bra 	$L__BB0_109;
	ld.global.f32 	%f923, [%rd107+8];
	ld.global.f32 	%f924, [%rd108+8];
	fma.rn.f32 	%f5758, %f923, %f924, %f5758;
	bra.uni 	$L__BB0_109;

}


// ===== COMPILED SASS (sm_100) =====

	.target	sm_100

	.elftype	@"ET_EXEC"


//--------------------- .note.nv.tkinfo           --------------------------
	.section	.note.nv.tkinfo,"",@"SHT_NOTE"
	.sectionflags	@"SHF_NOTE_NV_TKINFO"
	.tkinfo
        /*0018*/ 	.word	0x00000002
        /*0030*/ 	.string	""
        /*0030*/ 	.string	"ptxas"
        /*0030*/ 	.string	"Cuda compilation tools, release 13.0, V13.0.88"
        /*0030*/ 	.string	"Build cuda_13.0.r13.0/compiler.36424714_0"
        /*0030*/ 	.string	"-arch sm_100 -m 64 "



//--------------------- .note.nv.cuinfo           --------------------------
	.section	.note.nv.cuinfo,"",@"SHT_NOTE"
	.sectionflags	@"SHF_NOTE_NV_CUINFO"
        /*0018*/ 	.short	0x0002
        /*001a*/ 	.short	0x0064
        /*001c*/ 	.short	0x0082
	.zero		2


//--------------------- .nv.info                  --------------------------
	.section	.nv.info,"",@"SHT_CUDA_INFO"
	.align	4


	//----- nvinfo : EIATTR_REGCOUNT
	.align		4
        /*0000*/ 	.byte	0x04, 0x2f
        /*0002*/ 	.short	(.L_1 - .L_0)
	.align		4
.L_0:
        /*0004*/ 	.word	index@(_Z13DPUDirectConviiiiPfiiiiS_iiiiS_iiii)
        /*0008*/ 	.word	0x0000007f


	//----- nvinfo : EIATTR_FRAME_SIZE
	.align		4
.L_1:
        /*000c*/ 	.byte	0x04, 0x11
        /*000e*/ 	.short	(.L_3 - .L_2)
	.align		4
.L_2:
        /*0010*/ 	.word	index@(_Z13DPUDirectConviiiiPfiiiiS_iiiiS_iiii)
        /*0014*/ 	.word	0x00000000


	//----- nvinfo : EIATTR_MIN_STACK_SIZE
	.align		4
.L_3:
        /*0018*/ 	.byte	0x04, 0x12
        /*001a*/ 	.short	(.L_5 - .L_4)
	.align		4
.L_4:
        /*001c*/ 	.word	index@(_Z13DPUDirectConviiiiPfiiiiS_iiiiS_iiii)
        /*0020*/ 	.word	0x00000000
.L_5:


//--------------------- .nv.compat                --------------------------
	.section	.nv.compat,"",@"SHT_CUDA_COMPAT_INFO"
	.align	4
        /*0000*/ 	.byte	0x02, 0x09, 0x00, 0x00, 0x02, 0x02, 0x01, 0x00, 0x02, 0x05, 0x05, 0x00, 0x03, 0x07, 0x01, 0x01
        /*0010*/ 	.byte	0x02, 0x03, 0x00, 0x00, 0x02, 0x06, 0x01, 0x00, 0x04, 0x0b, 0x08, 0x00, 0x09, 0x00, 0x00, 0x00
        /*0020*/ 	.byte	0x00, 0x00, 0x00, 0x00


//--------------------- .nv.info._Z13DPUDirectConviiiiPfiiiiS_iiiiS_iiii --------------------------
	.section	.nv.info._Z13DPUDirectConviiiiPfiiiiS_iiiiS_iiii,"",@"SHT_CUDA_INFO"
	.sectionflags	@""
	.align	4


	//----- nvinfo : EIATTR_CUDA_API_VERSION
	.align		4
        /*0000*/ 	.byte	0x04, 0x37
        /*0002*/ 	.short	(.L_7 - .L_6)
.L_6:
        /*0004*/ 	.word	0x00000082


	//----- nvinfo : EIATTR_KPARAM_INFO
	.align		4
.L_7:
        /*0008*/ 	.byte	0x04, 0x17
        /*000a*/ 	.short	(.L_9 - .L_8)
.L_8:
        /*000c*/ 	.word	0x00000000
        /*0010*/ 	.short	0x0012
        /*0012*/ 	.short	0x0054
        /*0014*/ 	.byte	0x00, 0xf0, 0x11, 0x00


	//----- nvinfo : EIATTR_KPARAM_INFO
	.align		4
.L_9:
        /*0018*/ 	.byte	0x04, 0x17
        /*001a*/ 	.short	(.L_11 - .L_10)
.L_10:
        /*001c*/ 	.word	0x00000000
        /*0020*/ 	.short	0x0011
        /*0022*/ 	.short	0x0050
        /*0024*/ 	.byte	0x00, 0xf0, 0x11, 0x00


	//----- nvinfo : EIATTR_KPARAM_INFO
	.align		4
.L_11:
        /*0028*/ 	.byte	0x04, 0x17
        /*002a*/ 	.short	(.L_13 - .L_12)
.L_12:
        /*002c*/ 	.word	0x00000000
        /*0030*/ 	.short	0x0010
        /*0032*/ 	.short	0x004c
        /*0034*/ 	.byte	0x00, 0xf0, 0x11, 0x00


	//----- nvinfo : EIATTR_KPARAM_INFO
	.align		4
.L_13:
        /*0038*/ 	.byte	0x04, 0x17
        /*003a*/ 	.short	(.L_15 - .L_14)
.L_14:
        /*003c*/ 	.word	0x00000000
        /*0040*/ 	.short	0x000f
        /*0042*/ 	.short	0x0048
        /*0044*/ 	.byte	0x00, 0xf0, 0x11, 0x00


	//----- nvinfo : EIATTR_KPARAM_INFO
	.align		4
.L_15:
        /*0048*/ 	.byte	0x04, 0x17
        /*004a*/ 	.short	(.L_17 - .L_16)
.L_16:
        /*004c*/ 	.word	0x00000000
        /*0050*/ 	.short	0x000e
        /*0052*/ 	.short	0x0040
        /*0054*/ 	.byte	0x00, 0xf5, 0x21, 0x00


	//----- nvinfo : EIATTR_KPARAM_INFO
	.align		4
.L_17:
        /*0058*/ 	.byte	0x04, 0x17
        /*005a*/ 	.short	(.L_19 - .L_18)
.L_18:
        /*005c*/ 	.word	0x00000000
        /*0060*/ 	.short	0x000d
        /*0062*/ 	.short	0x003c
        /*0064*/ 	.byte	0x00, 0xf0, 0x11, 0x00


	//----- nvinfo : EIATTR_KPARAM_INFO
	.align		4
.L_19:
        /*0068*/ 	.byte	0x04, 0x17
        /*006a*/ 	.short	(.L_21 - .L_20)
.L_20:
        /*006c*/ 	.word	0x00000000
        /*0070*/ 	.short	0x000c
        /*0072*/ 	.short	0x0038
        /*0074*/ 	.byte	0x00, 0xf0, 0x11, 0x00


	//----- nvinfo : EIATTR_KPARAM_INFO
	.align		4
.L_21:
        /*0078*/ 	.byte	0x04, 0x17
        /*007a*/ 	.short	(.L_23 - .L_22)
.L_22:
        /*007c*/ 	.word	0x00000000
        /*0080*/ 	.short	0x000b
        /*0082*/ 	.short	0x0034
        /*0084*/ 	.byte	0x00, 0xf0, 0x11, 0x00


	//----- nvinfo : EIATTR_KPARAM_INFO
	.align		4
.L_23:
        /*0088*/ 	.byte	0x04, 0x17
        /*008a*/ 	.short	(.L_25 - .L_24)
.L_24:
        /*008c*/ 	.word	0x00000000
        /*0090*/ 	.short	0x000a
        /*0092*/ 	.short	0x0030
        /*0094*/ 	.byte	0x00, 0xf0, 0x11, 0x00


	//----- nvinfo : EIATTR_KPARAM_INFO
	.align		4
.L_25:
        /*0098*/ 	.byte	0x04, 0x17
        /*009a*/ 	.short	(.L_27 - .L_26)
.L_26:
        /*009c*/ 	.word	0x00000000
        /*00a0*/ 	.short	0x0009
        /*00a2*/ 	.short	0x0028
        /*00a4*/ 	.byte	0x00, 0xf5, 0x21, 0x00


	//----- nvinfo : EIATTR_KPARAM_INFO
	.align		4
.L_27:
        /*00a8*/ 	.byte	0x04, 0x17
        /*00aa*/ 	.short	(.L_29 - .L_28)
.L_28:
        /*00ac*/ 	.word	0x00000000
        /*00b0*/ 	.short	0x0008
        /*00b2*/ 	.short	0x0024
        /*00b4*/ 	.byte	0x00, 0xf0, 0x11, 0x00


	//----- nvinfo : EIATTR_KPARAM_INFO
	.align		4
.L_29:
        /*00b8*/ 	.byte	0x04, 0x17
        /*00ba*/ 	.short	(.L_31 - .L_30)
.L_30:
        /*00bc*/ 	.word	0x00000000
        /*00c0*/ 	.short	0x0007
        /*00c2*/ 	.short	0x0020
        /*00c4*/ 	.byte	0x00, 0xf0, 0x11, 0x00


	//----- nvinfo : EIATTR_KPARAM_INFO
	.align		4
.L_31:
        /*00c8*/ 	.byte	0x04, 0x17
        /*00ca*/ 	.short	(.L_33 - .L_32)
.L_32:
        /*00cc*/ 	.word	0x00000000
        /*00d0*/ 	.short	0x0006
        /*00d2*/ 	.short	0x001c
        /*00d4*/ 	.byte	0x00, 0xf0, 0x11, 0x00


	//----- nvinfo : EIATTR_KPARAM_INFO
	.align		4
.L_33:
        /*00d8*/ 	.byte	0x04, 0x17
        /*00da*/ 	.short	(.L_35 - .L_34)
.L_34:
        /*00dc*/ 	.word	0x00000000
        /*00e0*/ 	.short	0x0005
        /*00e2*/ 	.short	0x0018
        /*00e4*/ 	.byte	0x00, 0xf0, 0x11, 0x00


	//----- nvinfo : EIATTR_KPARAM_INFO
	.align		4
.L_35:
        /*00e8*/ 	.byte	0x04, 0x17
        /*00ea*/ 	.short	(.L_37 - .L_36)
.L_36:
        /*00ec*/ 	.word	0x00000000
        /*00f0*/ 	.short	0x0004
        /*00f2*/ 	.short	0x0010
        /*00f4*/ 	.byte	0x00, 0xf5, 0x21, 0x00


	//----- nvinfo : EIATTR_KPARAM_INFO
	.align		4
.L_37:
        /*00f8*/ 	.byte	0x04, 0x17
        /*00fa*/ 	.short	(.L_39 - .L_38)
.L_38:
        /*00fc*/ 	.word	0x00000000
        /*0100*/ 	.short	0x0003
        /*0102*/ 	.short	0x000c
        /*0104*/ 	.byte	0x00, 0xf0, 0x11, 0x00


	//----- nvinfo : EIATTR_KPARAM_INFO
	.align		4
.L_39:
        /*0108*/ 	.byte	0x04, 0x17
        /*010a*/ 	.short	(.L_41 - .L_40)
.L_40:
        /*010c*/ 	.word	0x00000000
        /*0110*/ 	.short	0x0002
        /*0112*/ 	.short	0x0008
        /*0114*/ 	.byte	0x00, 0xf0, 0x11, 0x00


	//----- nvinfo : EIATTR_KPARAM_INFO
	.align		4
.L_41:
        /*0118*/ 	.byte	0x04, 0x17
        /*011a*/ 	.short	(.L_43 - .L_42)
.L_42:
        /*011c*/ 	.word	0x00000000
        /*0120*/ 	.short	0x0001
        /*0122*/ 	.short	0x0004
        /*0124*/ 	.byte	0x00, 0xf0, 0x11, 0x00


	//----- nvinfo : EIATTR_KPARAM_INFO
	.align		4
.L_43:
        /*0128*/ 	.byte	0x04, 0x17
        /*012a*/ 	.short	(.L_45 - .L_44)
.L_44:
        /*012c*/ 	.word	0x00000000
        /*0130*/ 	.short	0x0000
        /*0132*/ 	.short	0x0000
        /*0134*/ 	.byte	0x00, 0xf0, 0x11, 0x00


	//----- nvinfo : EIATTR_SPARSE_MMA_MASK
	.align		4
.L_45:
        /*0138*/ 	.byte	0x03, 0x50
        /*013a*/ 	.short	0x0000


	//----- nvinfo : EIATTR_MAXREG_COUNT
	.align		4
        /*013c*/ 	.byte	0x03, 0x1b
        /*013e*/ 	.short	0x00ff


	//----- nvinfo : EIATTR_MERCURY_ISA_VERSION
	.align		4
        /*0140*/ 	.byte	0x03, 0x5f
        /*0142*/ 	.short	0x0101


	//----- nvinfo : EIATTR_VRC_CTA_INIT_COUNT
	.align		4
        /*0144*/ 	.byte	0x02, 0x4a
	.zero		1
	.zero		1


	//----- nvinfo : EIATTR_EXIT_INSTR_OFFSETS
	.align		4
        /*0148*/ 	.byte	0x04, 0x1c
        /*014a*/ 	.short	(.L_47 - .L_46)


	//   ....[0]....
.L_46:
        /*014c*/ 	.word	0x00000050


	//   ....[1]....
        /*0150*/ 	.word	0x00000f90


	//   ....[2]....
        /*0154*/ 	.word	0x000270a0


	//----- nvinfo : EIATTR_CRS_STACK_SIZE
	.align		4
.L_47:
        /*0158*/ 	.byte	0x04, 0x1e
        /*015a*/ 	.short	(.L_49 - .L_48)
.L_48:
        /*015c*/ 	.word	0x00000000


	//----- nvinfo : EIATTR_CBANK_PARAM_SIZE
	.align		4
.L_49:
        /*0160*/ 	.byte	0x03, 0x19
        /*0162*/ 	.short	0x0058


	//----- nvinfo : EIATTR_PARAM_CBANK
	.align		4
        /*0164*/ 	.byte	0x04, 0x0a
        /*0166*/ 	.short	(.L_51 - .L_50)
	.align		4
.L_50:
        /*0168*/ 	.word	index@(.nv.constant0._Z13DPUDirectConviiiiPfiiiiS_iiiiS_iiii)
        /*016c*/ 	.short	0x0380
        /*016e*/ 	.short	0x0058


	//----- nvinfo : EIATTR_SW_WAR
	.align		4
.L_51:
        /*0170*/ 	.byte	0x04, 0x36
        /*0172*/ 	.short	(.L_53 - .L_52)
.L_52:
        /*0174*/ 	.word	0x00000008
.L_53:


//--------------------- .nv.callgraph             --------------------------
	.section	.nv.callgraph,"",@"SHT_CUDA_CALLGRAPH"
	.align	4
	.sectionentsize	8
	.align		4
        /*0000*/ 	.word	0x00000000
	.align		4
        /*0004*/ 	.word	0xffffffff
	.align		4
        /*0008*/ 	.word	0x00000000
	.align		4
        /*000c*/ 	.word	0xfffffffe
	.align		4
        /*0010*/ 	.word	0x00000000
	.align		4
        /*0014*/ 	.word	0xfffffffd
	.align		4
        /*0018*/ 	.word	0x00000000
	.align		4
        /*001c*/ 	.word	0xfffffffc


//--------------------- .text._Z13DPUDirectConviiiiPfiiiiS_iiiiS_iiii --------------------------
	.section	.text._Z13DPUDirectConviiiiPfiiiiS_iiiiS_iiii,"ax",@progbits
	.align	128
        .global         _Z13DPUDirectConviiiiPfiiiiS_iiiiS_iiii
        .type           _Z13DPUDirectConviiiiPfiiiiS_iiiiS_iiii,@function
        .size           _Z13DPUDirectConviiiiPfiiiiS_iiiiS_iiii,(.L_x_739 - _Z13DPUDirectConviiiiPfiiiiS_iiiiS_iiii)
        .other          _Z13DPUDirectConviiiiPfiiiiS_iiiiS_iiii,@"STO_CUDA_ENTRY STV_DEFAULT"
_Z13DPUDirectConviiiiPfiiiiS_iiiiS_iiii:
.text._Z13DPUDirectConviiiiPfiiiiS_iiiiS_iiii:
[----:B------:R-:W-:Y:S08]  /*0000*/  LDC R1, c[0x0][0x37c] ;  /* 0x0000df00ff017b82 */ /* 0x000ff00000000800 */
[----:B------:R-:W0:Y:S08]  /*0010*/  LDC R0, c[0x0][0x380] ;  /* 0x0000e000ff007b82 */ /* 0x000e300000000800 */
[----:B------:R-:W1:Y:S01]  /*0020*/  S2UR UR5, SR_CTAID.Z ;  /* 0x00000000000579c3 */ /* 0x000e620000002700 */
[----:B0-----:R-:W-:-:S02]  /*0030*/  ISETP.GE.AND P0, PT, R0, 0x1, PT ;  /* 0x000000010000780c */ /* 0x001fc40003f06270 */
[----:B------:R-:W0:Y:S11]  /*0040*/  S2R R0, SR_TID.Z ;  /* 0x0000000000007919 */ /* 0x000e360000002300 */
[----:B-1----:R-:W-:Y:S05]  /*0050*/  @!P0 EXIT ;  /* 0x000000000000894d */ /* 0x002fea0003800000 */
[----:B------:R-:W1:Y:S01]  /*0060*/  S2R R104, SR_TID.X ;  /* 0x0000000000687919 */ /* 0x000e620000002100 */
[----:B------:R-:W2:Y:S01]  /*0070*/  LDCU UR8, c[0x0][0x384] ;  /* 0x00007080ff0877ac */ /* 0x000ea20008000800 */
[----:B------:R-:W3:Y:S01]  /*0080*/  S2R R4, SR_CTAID.Y ;  /* 0x0000000000047919 */ /* 0x000ee20000002600 */
[----:B------:R-:W3:Y:S01]  /*0090*/  LDCU UR4, c[0x0][0x364] ;  /* 0x00006c80ff0477ac */ /* 0x000ee20008000800 */
[----:B------:R-:W0:Y:S01]  /*00a0*/  LDC R103, c[0x0][0x368] ;  /* 0x0000da00ff677b82 */ /* 0x000e220000000800 */
[----:B------:R-:W3:Y:S01]  /*00b0*/  S2R R5, SR_TID.Y ;  /* 0x0000000000057919 */ /* 0x000ee20000002200 */
[----:B------:R-:W4:Y:S01]  /*00c0*/  LDCU.64 UR6, c[0x0][0x358] ;  /* 0x00006b00ff0677ac */ /* 0x000f220008000a00 */
[----:B--2---:R-:W-:Y:S01]  /*00d0*/  UISETP.GT.AND UP0, UPT, UR8, URZ, UPT ;  /* 0x000000ff0800728c */ /* 0x004fe2000bf04270 */
[----:B0-----:R-:W-:Y:S01]  /*00e0*/  IMAD R103, R103, UR5, R0 ;  /* 0x0000000567677c24 */ /* 0x001fe2000f8e0200 */
[----:B-1----:R-:W-:Y:S01]  /*00f0*/  LEA R104, R104, -R104, 0x3 ;  /* 0x8000006868687211 */ /* 0x002fe200078e18ff */
[----:B---3--:R-:W-:-:S06]  /*0100*/  IMAD R0, R4, UR4, R5 ;  /* 0x0000000404007c24 */ /* 0x008fcc000f8e0205 */
[----:B----4-:R-:W-:Y:S05]  /*0110*/  BRA.U UP0, `(.L_x_0) ;  /* 0x0000000d00a07547 */ /* 0x010fea000b800000 */
[----:B------:R-:W0:Y:S01]  /*0120*/  LDCU.64 UR4, c[0x0][0x3b8] ;  /* 0x00007700ff0477ac */ /* 0x000e220008000a00 */
[----:B------:R-:W-:Y:S01]  /*0130*/  LEA R11, R0, -R0, 0x3 ;  /* 0x80000000000b7211 */ /* 0x000fe200078e18ff */
[----:B------:R-:W1:Y:S01]  /*0140*/  LDC R22, c[0x0][0x3b4] ;  /* 0x0000ed00ff167b82 */ /* 0x000e620000000800 */
[C---:B------:R-:W-:Y:S01]  /*0150*/  IADD3 R0, PT, PT, R104.reuse, 0x1, RZ ;  /* 0x0000000168007810 */ /* 0x040fe20007ffe0ff */
[----:B------:R-:W2:Y:S01]  /*0160*/  LDCU UR8, c[0x0][0x3b4] ;  /* 0x00007680ff0877ac */ /* 0x000ea20008000800 */
[----:B------:R-:W-:Y:S02]  /*0170*/  IADD3 R2, PT, PT, R11, 0x1, RZ ;  /* 0x000000010b027810 */ /* 0x000fe40007ffe0ff */
[C---:B------:R-:W-:Y:S02]  /*0180*/  IADD3 R10, PT, PT, R104.reuse, 0x2, RZ ;  /* 0x00000002680a7810 */ /* 0x040fe40007ffe0ff */
[C---:B------:R-:W-:Y:S01]  /*0190*/  IADD3 R12, PT, PT, R104.reuse, 0x3, RZ ;  /* 0x00000003680c7810 */ /* 0x040fe20007ffe0ff */
[----:B------:R-:W3:Y:S01]  /*01a0*/  LDC.64 R24, c[0x0][0x3b8] ;  /* 0x0000ee00ff187b82 */ /* 0x000ee20000000a00 */
[----:B------:R-:W-:-:S02]  /*01b0*/  IADD3 R14, PT, PT, R104, 0x4, RZ ;  /* 0x00000004680e7810 */ /* 0x000fc40007ffe0ff */
[C---:B------:R-:W-:Y:S02]  /*01c0*/  IADD3 R16, PT, PT, R104.reuse, 0x5, RZ ;  /* 0x0000000568107810 */ /* 0x040fe40007ffe0ff */
[----:B------:R-:W-:Y:S02]  /*01d0*/  IADD3 R18, PT, PT, R104, 0x6, RZ ;  /* 0x0000000668127810 */ /* 0x000fe40007ffe0ff */
[----:B0-----:R-:W-:Y:S02]  /*01e0*/  ISETP.GE.AND P6, PT, R2, UR4, PT ;  /* 0x0000000402007c0c */ /* 0x001fe4000bfc6270 */
[----:B------:R-:W0:Y:S01]  /*01f0*/  LDC.64 R2, c[0x0][0x3c0] ;  /* 0x0000f000ff027b82 */ /* 0x000e220000000a00 */
[----:B------:R-:W-:Y:S02]  /*0200*/  ISETP.GE.AND P0, PT, R104, UR5, PT ;  /* 0x0000000568007c0c */ /* 0x000fe4000bf06270 */
[----:B------:R-:W-:Y:S02]  /*0210*/  ISETP.LT.AND P4, PT, R0, UR5, !P6 ;  /* 0x0000000500007c0c */ /* 0x000fe4000f781270 */
[----:B------:R-:W-:Y:S01]  /*0220*/  ISETP.GE.OR P5, PT, R11, UR4, P0 ;  /* 0x000000040b007c0c */ /* 0x000fe200087a6670 */
[----:B------:R-:W-:Y:S01]  /*0230*/  UMOV UR4, URZ ;  /* 0x000000ff00047c82 */ /* 0x000fe20008000000 */
[----:B------:R-:W-:-:S02]  /*0240*/  ISETP.LT.AND P3, PT, R10, UR5, !P6 ;  /* 0x000000050a007c0c */ /* 0x000fc4000f761270 */
[----:B------:R-:W-:Y:S02]  /*0250*/  ISETP.LT.AND P2, PT, R12, UR5, !P6 ;  /* 0x000000050c007c0c */ /* 0x000fe4000f741270 */
[----:B------:R-:W-:Y:S02]  /*0260*/  ISETP.LT.AND P1, PT, R14, UR5, !P6 ;  /* 0x000000050e007c0c */ /* 0x000fe4000f721270 */
[----:B------:R-:W-:Y:S01]  /*0270*/  ISETP.LT.AND P0, PT, R16, UR5, !P6 ;  /* 0x0000000510007c0c */ /* 0x000fe2000f701270 */
[----:B------:R-:W4:Y:S01]  /*0280*/  LDCU UR5, c[0x0][0x380] ;  /* 0x00007000ff0577ac */ /* 0x000f220008000800 */
[C---:B--2---:R-:W-:Y:S02]  /*0290*/  ISETP.GE.OR P5, PT, R103.reuse, UR8, P5 ;  /* 0x0000000867007c0c */ /* 0x044fe4000afa6670 */
[C---:B------:R-:W-:Y:S02]  /*02a0*/  ISETP.LT.AND P4, PT, R103.reuse, UR8, P4 ;  /* 0x0000000867007c0c */ /* 0x040fe4000a781270 */
[----:B------:R-:W-:-:S02]  /*02b0*/  ISETP.LT.AND P3, PT, R103, UR8, P3 ;  /* 0x0000000867007c0c */ /* 0x000fc40009f61270 */
[C---:B------:R-:W-:Y:S02]  /*02c0*/  ISETP.LT.AND P2, PT, R103.reuse, UR8, P2 ;  /* 0x0000000867007c0c */ /* 0x040fe40009741270 */
[C---:B------:R-:W-:Y:S02]  /*02d0*/  ISETP.LT.AND P1, PT, R103.reuse, UR8, P1 ;  /* 0x0000000867007c0c */ /* 0x040fe40008f21270 */
[----:B------:R-:W-:Y:S02]  /*02e0*/  ISETP.LT.AND P0, PT, R103, UR8, P0 ;  /* 0x0000000867007c0c */ /* 0x000fe40008701270 */
[----:B------:R-:W-:Y:S02]  /*02f0*/  P2R R31, PR, RZ, 0x20 ;  /* 0x00000020ff1f7803 */ /* 0x000fe40000000000 */
[----:B------:R-:W-:Y:S02]  /*0300*/  P2R R26, PR, RZ, 0x10 ;  /* 0x00000010ff1a7803 */ /* 0x000fe40000000000 */
[----:B------:R-:W-:-:S02]  /*0310*/  P2R R27, PR, RZ, 0x8 ;  /* 0x00000008ff1b7803 */ /* 0x000fc40000000000 */
[----:B------:R-:W-:Y:S02]  /*0320*/  P2R R28, PR, RZ, 0x4 ;  /* 0x00000004ff1c7803 */ /* 0x000fe40000000000 */
[----:B------:R-:W-:Y:S02]  /*0330*/  P2R R29, PR, RZ, 0x2 ;  /* 0x00000002ff1d7803 */ /* 0x000fe40000000000 */
[----:B-1--4-:R-:W-:-:S07]  /*0340*/  P2R R30, PR, RZ, 0x1 ;  /* 0x00000001ff1e7803 */ /* 0x012fce0000000000 */
.L_x_1:
[-C--:B---3--:R-:W-:Y:S01]  /*0350*/  ISETP.GE.AND P0, PT, R0, R25.reuse, PT ;  /* 0x000000190000720c */ /* 0x088fe20003f06270 */
[----:B-1----:R-:W-:Y:S01]  /*0360*/  IMAD R4, R22, UR4, R103 ;  /* 0x0000000416047c24 */ /* 0x002fe2000f8e0267 */
[-C--:B------:R-:W-:Y:S01]  /*0370*/  ISETP.GE.AND P4, PT, R10, R25.reuse, PT ;  /* 0x000000190a00720c */ /* 0x080fe20003f86270 */
[----:B------:R-:W-:Y:S01]  /*0380*/  UIADD3 UR4, UPT, UPT, UR4, 0x1, URZ ;  /* 0x0000000104047890 */ /* 0x000fe2000fffe0ff */
[-C--:B------:R-:W-:Y:S01]  /*0390*/  ISETP.GE.OR P0, PT, R11, R24.reuse, P0 ;  /* 0x000000180b00720c */ /* 0x080fe20000706670 */
[----:B------:R-:W-:Y:S01]  /*03a0*/  IMAD R20, R4, R24, R11 ;  /* 0x0000001804147224 */ /* 0x000fe200078e020b */
[-C--:B------:R-:W-:Y:S01]  /*03b0*/  ISETP.GE.AND P3, PT, R12, R25.reuse, PT ;  /* 0x000000190c00720c */ /* 0x080fe20003f66270 */
[----:B------:R-:W-:Y:S01]  /*03c0*/  UISETP.NE.AND UP0, UPT, UR4, UR5, UPT ;  /* 0x000000050400728c */ /* 0x000fe2000bf05270 */
[----:B------:R-:W-:Y:S01]  /*03d0*/  ISETP.GE.OR P0, PT, R103, R22, P0 ;  /* 0x000000166700720c */ /* 0x000fe20000706670 */
[-C--:B------:R-:W-:Y:S01]  /*03e0*/  IMAD R5, R20, R25.reuse, R104 ;  /* 0x0000001914057224 */ /* 0x080fe200078e0268 */
[-C--:B------:R-:W-:Y:S01]  /*03f0*/  ISETP.GE.AND P2, PT, R14, R25.reuse, PT ;  /* 0x000000190e00720c */ /* 0x080fe20003f46270 */
[-C--:B------:R-:W-:Y:S01]  /*0400*/  IMAD R7, R20, R25.reuse, R25 ;  /* 0x0000001914077224 */ /* 0x080fe200078e0219 */
[----:B------:R-:W-:Y:S01]  /*0410*/  P2R R23, PR, RZ, 0x10 ;  /* 0x00000010ff177803 */ /* 0x000fe20000000000 */
[----:B0-----:R-:W-:Y:S01]  /*0420*/  IMAD.WIDE R4, R5, 0x4, R2 ;  /* 0x0000000405047825 */ /* 0x001fe200078e0202 */
[----:B------:R-:W-:-:S02]  /*0430*/  ISETP.GE.AND P1, PT, R16, R25, PT ;  /* 0x000000191000720c */ /* 0x000fc40003f26270 */
[----:B------:R-:W-:Y:S02]  /*0440*/  IADD3 R7, PT, PT, R7, R104, RZ ;  /* 0x0000006807077210 */ /* 0x000fe40007ffe0ff */
[C---:B------:R-:W-:Y:S02]  /*0450*/  IADD3 R9, PT, PT, R11.reuse, 0x1, RZ ;  /* 0x000000010b097810 */ /* 0x040fe40007ffe0ff */
[C---:B------:R-:W-:Y:S01]  /*0460*/  IADD3 R13, PT, PT, R11.reuse, 0x2, RZ ;  /* 0x000000020b0d7810 */ /* 0x040fe20007ffe0ff */
[----:B------:R-:W-:Y:S01]  /*0470*/  @!P0 STG.E desc[UR6][R4.64+0x4], RZ ;  /* 0x000004ff04008986 */ /* 0x000fe2000c101906 */
[----:B------:R-:W-:Y:S01]  /*0480*/  ISETP.GE.OR P0, PT, R11, R24, P4 ;  /* 0x000000180b00720c */ /* 0x000fe20002706670 */
[----:B------:R-:W-:Y:S01]  /*0490*/  IMAD.WIDE R6, R7, 0x4, R2 ;  /* 0x0000000407067825 */ /* 0x000fe200078e0202 */
[----:B------:R-:W-:Y:S02]  /*04a0*/  ISETP.NE.AND P4, PT, R30, RZ, PT ;  /* 0x000000ff1e00720c */ /* 0x000fe40003f85270 */
[----:B------:R-:W-:-:S02]  /*04b0*/  ISETP.GE.OR P0, PT, R103, R22, P0 ;  /* 0x000000166700720c */ /* 0x000fc40000706670 */
[----:B------:R-:W-:Y:S02]  /*04c0*/  P2R R21, PR, RZ, 0x10 ;  /* 0x00000010ff157803 */ /* 0x000fe40000000000 */
[----:B------:R-:W-:-:S04]  /*04d0*/  ISETP.NE.AND P4, PT, R29, RZ, PT ;  /* 0x000000ff1d00720c */ /* 0x000fc80003f85270 */
[----:B------:R-:W-:Y:S02]  /*04e0*/  P2R R19, PR, RZ, 0x10 ;  /* 0x00000010ff137803 */ /* 0x000fe40000000000 */
[----:B------:R-:W-:-:S03]  /*04f0*/  ISETP.NE.AND P4, PT, R28, RZ, PT ;  /* 0x000000ff1c00720c */ /* 0x000fc60003f85270 */
[----:B------:R-:W-:Y:S01]  /*0500*/  @!P0 STG.E desc[UR6][R4.64+0x8], RZ ;  /* 0x000008ff04008986 */ /* 0x000fe2000c101906 */
[----:B------:R-:W-:Y:S02]  /*0510*/  ISETP.GE.OR P0, PT, R11, R24, P3 ;  /* 0x000000180b00720c */ /* 0x000fe40001f06670 */
[----:B------:R-:W-:Y:S02]  /*0520*/  P2R R17, PR, RZ, 0x10 ;  /* 0x00000010ff117803 */ /* 0x000fe40000000000 */
[----:B------:R-:W-:Y:S02]  /*0530*/  ISETP.GE.OR P0, PT, R103, R22, P0 ;  /* 0x000000166700720c */ /* 0x000fe40000706670 */
[----:B------:R-:W-:-:S04]  /*0540*/  ISETP.NE.AND P4, PT, R27, RZ, PT ;  /* 0x000000ff1b00720c */ /* 0x000fc80003f85270 */
[----:B------:R-:W-:Y:S02]  /*0550*/  P2R R15, PR, RZ, 0x10 ;  /* 0x00000010ff0f7803 */ /* 0x000fe40000000000 */
[----:B------:R-:W-:-:S04]  /*0560*/  ISETP.NE.AND P4, PT, R26, RZ, PT ;  /* 0x000000ff1a00720c */ /* 0x000fc80003f85270 */
[----:B------:R-:W-:Y:S01]  /*0570*/  P2R R8, PR, RZ, 0x10 ;  /* 0x00000010ff087803 */ /* 0x000fe20000000000 */
[----:B------:R-:W-:Y:S01]  /*0580*/  @!P0 STG.E desc[UR6][R4.64+0xc], RZ ;  /* 0x00000cff04008986 */ /* 0x000fe2000c101906 */
[----:B------:R-:W-:Y:S02]  /*0590*/  ISETP.GE.OR P0, PT, R11, R24, P2 ;  /* 0x000000180b00720c */ /* 0x000fe40001706670 */
[----:B------:R-:W-:Y:S02]  /*05a0*/  ISETP.NE.AND P4, PT, R31, RZ, PT ;  /* 0x000000ff1f00720c */ /* 0x000fe40003f85270 */
[----:B------:R-:W-:-:S11]  /*05b0*/  ISETP.GE.OR P0, PT, R103, R22, P0 ;  /* 0x000000166700720c */ /* 0x000fd60000706670 */
[----:B------:R-:W-:Y:S01]  /*05c0*/  @!P4 STG.E desc[UR6][R4.64], RZ ;  /* 0x000000ff0400c986 */ /* 0x000fe2000c101906 */
[----:B------:R-:W-:Y:S02]  /*05d0*/  ISETP.NE.AND P4, PT, R8, RZ, PT ;  /* 0x000000ff0800720c */ /* 0x000fe40003f85270 */
[----:B------:R-:W-:Y:S01]  /*05e0*/  IADD3 R8, PT, PT, R20, 0x2, RZ ;  /* 0x0000000214087810 */ /* 0x000fe20007ffe0ff */
[----:B------:R-:W-:Y:S01]  /*05f0*/  @!P0 STG.E desc[UR6][R4.64+0x10], RZ ;  /* 0x000010ff04008986 */ /* 0x000fe2000c101906 */
[----:B------:R-:W-:-:S04]  /*0600*/  ISETP.GE.OR P0, PT, R11, R24, P1 ;  /* 0x000000180b00720c */ /* 0x000fc80000f06670 */
[----:B------:R-:W-:-:S13]  /*0610*/  ISETP.GE.OR P0, PT, R103, R22, P0 ;  /* 0x000000166700720c */ /* 0x000fda0000706670 */
[----:B------:R-:W-:Y:S01]  /*0620*/  @!P0 STG.E desc[UR6][R4.64+0x14], RZ ;  /* 0x000014ff04008986 */ /* 0x000fe2000c101906 */
[----:B------:R-:W-:-:S04]  /*0630*/  ISETP.GE.AND P0, PT, R18, R25, PT ;  /* 0x000000191200720c */ /* 0x000fc80003f06270 */
[----:B------:R-:W-:-:S04]  /*0640*/  ISETP.GE.OR P5, PT, R11, R24, P0 ;  /* 0x000000180b00720c */ /* 0x000fc800007a6670 */
[----:B------:R-:W-:-:S13]  /*0650*/  ISETP.GE.OR P5, PT, R103, R22, P5 ;  /* 0x000000166700720c */ /* 0x000fda0002fa6670 */
[----:B------:R0:W-:Y:S01]  /*0660*/  @!P5 STG.E desc[UR6][R4.64+0x18], RZ ;  /* 0x000018ff0400d986 */ /* 0x0001e2000c101906 */
[----:B------:R-:W-:-:S03]  /*0670*/  ISETP.GE.AND P5, PT, R104, R25, PT ;  /* 0x000000196800720c */ /* 0x000fc60003fa6270 */
[----:B------:R-:W-:Y:S01]  /*0680*/  @P4 STG.E desc[UR6][R6.64+0x4], RZ ;  /* 0x000004ff06004986 */ /* 0x000fe2000c101906 */
[----:B------:R-:W-:Y:S02]  /*0690*/  ISETP.NE.AND P4, PT, R15, RZ, PT ;  /* 0x000000ff0f00720c */ /* 0x000fe40003f85270 */
[----:B------:R-:W-:Y:S02]  /*06a0*/  ISETP.GE.OR P6, PT, R9, R24, P5 ;  /* 0x000000180900720c */ /* 0x000fe40002fc6670 */
[----:B0-----:R-:W-:Y:S02]  /*06b0*/  IADD3 R4, PT, PT, R20, 0x3, RZ ;  /* 0x0000000314047810 */ /* 0x001fe40007ffe0ff */
[----:B------:R-:W-:-:S03]  /*06c0*/  ISETP.GE.OR P6, PT, R103, R22, P6 ;  /* 0x000000166700720c */ /* 0x000fc600037c6670 */
[----:B------:R-:W-:-:S04]  /*06d0*/  IMAD R5, R4, R25, R104 ;  /* 0x0000001904057224 */ /* 0x000fc800078e0268 */
[----:B------:R-:W-:Y:S01]  /*06e0*/  @P4 STG.E desc[UR6][R6.64+0x8], RZ ;  /* 0x000008ff06004986 */ /* 0x000fe2000c101906 */
[----:B------:R-:W-:Y:S01]  /*06f0*/  ISETP.NE.AND P4, PT, R17, RZ, PT ;  /* 0x000000ff1100720c */ /* 0x000fe20003f85270 */
[----:B------:R-:W-:-:S04]  /*0700*/  IMAD.WIDE R4, R5, 0x4, R2 ;  /* 0x0000000405047825 */ /* 0x000fc800078e0202 */
[----:B------:R-:W-:Y:S01]  /*0710*/  @!P6 STG.E desc[UR6][R6.64], RZ ;  /* 0x000000ff0600e986 */ /* 0x000fe2000c101906 */
[----:B------:R-:W-:Y:S01]  /*0720*/  ISETP.GE.OR P6, PT, R9, R24, P0 ;  /* 0x000000180900720c */ /* 0x000fe200007c6670 */
[----:B------:R-:W-:-:S03]  /*0730*/  IMAD R9, R8, R25, R104 ;  /* 0x0000001908097224 */ /* 0x000fc600078e0268 */
[----:B------:R-:W-:Y:S01]  /*0740*/  ISETP.GE.OR P6, PT, R103, R22, P6 ;  /* 0x000000166700720c */ /* 0x000fe200037c6670 */
[----:B------:R-:W-:Y:S02]  /*0750*/  IMAD.WIDE R8, R9, 0x4, R2 ;  /* 0x0000000409087825 */ /* 0x000fe400078e0202 */
[----:B------:R-:W-:Y:S01]  /*0760*/  @P4 STG.E desc[UR6][R6.64+0xc], RZ ;  /* 0x00000cff06004986 */ /* 0x000fe2000c101906 */
[----:B------:R-:W-:-:S09]  /*0770*/  ISETP.NE.AND P4, PT, R19, RZ, PT ;  /* 0x000000ff1300720c */ /* 0x000fd20003f85270 */
[----:B------:R-:W-:Y:S01]  /*0780*/  @!P6 STG.E desc[UR6][R6.64+0x18], RZ ;  /* 0x000018ff0600e986 */ /* 0x000fe2000c101906 */
[----:B------:R-:W-:-:S03]  /*0790*/  ISETP.GE.OR P6, PT, R13, R24, P5 ;  /* 0x000000180d00720c */ /* 0x000fc60002fc6670 */
[----:B------:R-:W-:Y:S01]  /*07a0*/  @P4 STG.E desc[UR6][R6.64+0x10], RZ ;  /* 0x000010ff06004986 */ /* 0x000fe2000c101906 */
[----:B------:R-:W-:Y:S02]  /*07b0*/  ISETP.NE.AND P4, PT, R21, RZ, PT ;  /* 0x000000ff1500720c */ /* 0x000fe40003f85270 */
[----:B------:R-:W-:-:S11]  /*07c0*/  ISETP.GE.OR P6, PT, R103, R22, P6 ;  /* 0x000000166700720c */ /* 0x000fd600037c6670 */
[----:B------:R0:W-:Y:S01]  /*07d0*/  @P4 STG.E desc[UR6][R6.64+0x14], RZ ;  /* 0x000014ff06004986 */ /* 0x0001e2000c101906 */
[----:B------:R-:W-:-:S03]  /*07e0*/  ISETP.NE.AND P4, PT, R23, RZ, PT ;  /* 0x000000ff1700720c */ /* 0x000fc60003f85270 */
[----:B------:R-:W-:Y:S01]  /*07f0*/  @!P6 STG.E desc[UR6][R8.64], RZ ;  /* 0x000000ff0800e986 */ /* 0x000fe2000c101906 */
[----:B------:R-:W-:-:S04]  /*0800*/  ISETP.GE.AND P6, PT, R0, R25, PT ;  /* 0x000000190000720c */ /* 0x000fc80003fc6270 */
[----:B------:R-:W-:Y:S02]  /*0810*/  ISETP.GE.OR P6, PT, R13, R24, P6 ;  /* 0x000000180d00720c */ /* 0x000fe400037c6670 */
[----:B0-----:R-:W-:Y:S02]  /*0820*/  IADD3 R7, PT, PT, R11, 0x3, RZ ;  /* 0x000000030b077810 */ /* 0x001fe40007ffe0ff */
[----:B------:R-:W-:Y:S02]  /*0830*/  ISETP.GE.OR P6, PT, R103, R22, P6 ;  /* 0x000000166700720c */ /* 0x000fe400037c6670 */
[----:B------:R-:W-:-:S11]  /*0840*/  IADD3 R6, PT, PT, R20, 0x4, RZ ;  /* 0x0000000414067810 */ /* 0x000fd60007ffe0ff */
[----:B------:R-:W-:Y:S01]  /*0850*/  @!P6 STG.E desc[UR6][R8.64+0x4], RZ ;  /* 0x000004ff0800e986 */ /* 0x000fe2000c101906 */
[----:B------:R-:W-:-:S04]  /*0860*/  ISETP.GE.OR P6, PT, R13, R24, P4 ;  /* 0x000000180d00720c */ /* 0x000fc800027c6670 */
[----:B------:R-:W-:-:S13]  /*0870*/  ISETP.GE.OR P6, PT, R103, R22, P6 ;  /* 0x000000166700720c */ /* 0x000fda00037c6670 */
        /* <DEDUP_REMOVED lines=12> */
[----:B------:R0:W-:Y:S01]  /*0940*/  @!P6 STG.E desc[UR6][R8.64+0x18], RZ ;  /* 0x000018ff0800e986 */ /* 0x0001e2000c101906 */
[----:B------:R-:W-:-:S04]  /*0950*/  ISETP.GE.OR P6, PT, R7, R24, P5 ;  /* 0x000000180700720c */ /* 0x000fc80002fc6670 */
[----:B------:R-:W-:Y:S02]  /*0960*/  ISETP.GE.OR P6, PT, R103, R22, P6 ;  /* 0x000000166700720c */ /* 0x000fe400037c6670 */
[----:B0-----:R-:W-:-:S11]  /*0970*/  IADD3 R9, PT, PT, R11, 0x4, RZ ;  /* 0x000000040b097810 */ /* 0x001fd60007ffe0ff */
[----:B------:R-:W-:Y:S01]  /*0980*/  @!P6 STG.E desc[UR6][R4.64], RZ ;  /* 0x000000ff0400e986 */ /* 0x000fe2000c101906 */
[----:B------:R-:W-:-:S04]  /*0990*/  ISETP.GE.AND P6, PT, R0, R25, PT ;  /* 0x000000190000720c */ /* 0x000fc80003fc6270 */
        /* <DEDUP_REMOVED lines=15> */
[----:B------:R-:W-:Y:S01]  /*0a90*/  ISETP.GE.OR P6, PT, R7, R24, P0 ;  /* 0x000000180700720c */ /* 0x000fe200007c6670 */
[----:B------:R-:W-:-:S03]  /*0aa0*/  IMAD R7, R6, R25, R104 ;  /* 0x0000001906077224 */ /* 0x000fc600078e0268 */
[----:B------:R-:W-:Y:S01]  /*0ab0*/  ISETP.GE.OR P6, PT, R103, R22, P6 ;  /* 0x000000166700720c */ /* 0x000fe200037c6670 */
[----:B------:R-:W-:-:S12]  /*0ac0*/  IMAD.WIDE R6, R7, 0x4, R2 ;  /* 0x0000000407067825 */ /* 0x000fd800078e0202 */
[----:B------:R0:W-:Y:S01]  /*0ad0*/  @!P6 STG.E desc[UR6][R4.64+0x18], RZ ;  /* 0x000018ff0400e986 */ /* 0x0001e2000c101906 */
[----:B------:R-:W-:-:S04]  /*0ae0*/  ISETP.GE.OR P6, PT, R9, R24, P5 ;  /* 0x000000180900720c */ /* 0x000fc80002fc6670 */
[----:B------:R-:W-:Y:S02]  /*0af0*/  ISETP.GE.OR P6, PT, R103, R22, P6 ;  /* 0x000000166700720c */ /* 0x000fe400037c6670 */
[----:B0-----:R-:W-:-:S05]  /*0b00*/  IADD3 R4, PT, PT, R20, 0x5, RZ ;  /* 0x0000000514047810 */ /* 0x001fca0007ffe0ff */
[----:B------:R-:W-:-:S06]  /*0b10*/  IMAD R5, R4, R25, R104 ;  /* 0x0000001904057224 */ /* 0x000fcc00078e0268 */
[----:B------:R-:W-:Y:S01]  /*0b20*/  @!P6 STG.E desc[UR6][R6.64], RZ ;  /* 0x000000ff0600e986 */ /* 0x000fe2000c101906 */
[----:B------:R-:W-:Y:S01]  /*0b30*/  ISETP.GE.AND P6, PT, R0, R25, PT ;  /* 0x000000190000720c */ /* 0x000fe20003fc6270 */
[----:B------:R-:W-:-:S03]  /*0b40*/  IMAD.WIDE R4, R5, 0x4, R2 ;  /* 0x0000000405047825 */ /* 0x000fc600078e0202 */
        /* <DEDUP_REMOVED lines=15> */
[----:B------:R-:W-:Y:S02]  /*0c40*/  ISETP.GE.OR P6, PT, R9, R24, P0 ;  /* 0x000000180900720c */ /* 0x000fe400007c6670 */
[----:B------:R-:W-:Y:S02]  /*0c50*/  IADD3 R9, PT, PT, R11, 0x5, RZ ;  /* 0x000000050b097810 */ /* 0x000fe40007ffe0ff */
[----:B------:R-:W-:-:S13]  /*0c60*/  ISETP.GE.OR P6, PT, R103, R22, P6 ;  /* 0x000000166700720c */ /* 0x000fda00037c6670 */
[----:B------:R0:W-:Y:S01]  /*0c70*/  @!P6 STG.E desc[UR6][R6.64+0x18], RZ ;  /* 0x000018ff0600e986 */ /* 0x0001e2000c101906 */
[----:B------:R-:W-:-:S04]  /*0c80*/  ISETP.GE.OR P6, PT, R9, R24, P5 ;  /* 0x000000180900720c */ /* 0x000fc80002fc6670 */
[----:B------:R-:W-:Y:S02]  /*0c90*/  ISETP.GE.OR P6, PT, R103, R22, P6 ;  /* 0x000000166700720c */ /* 0x000fe400037c6670 */
[----:B0-----:R-:W-:-:S05]  /*0ca0*/  IADD3 R6, PT, PT, R20, 0x6, RZ ;  /* 0x0000000614067810 */ /* 0x001fca0007ffe0ff */
[----:B------:R-:W-:-:S06]  /*0cb0*/  IMAD R7, R6, R25, R104 ;  /* 0x0000001906077224 */ /* 0x000fcc00078e0268 */
[----:B------:R1:W-:Y:S01]  /*0cc0*/  @!P6 STG.E desc[UR6][R4.64], RZ ;  /* 0x000000ff0400e986 */ /* 0x0003e2000c101906 */
[----:B------:R-:W-:Y:S01]  /*0cd0*/  ISETP.GE.AND P6, PT, R0, R25, PT ;  /* 0x000000190000720c */ /* 0x000fe20003fc6270 */
[----:B------:R-:W-:-:S03]  /*0ce0*/  IMAD.WIDE R6, R7, 0x4, R2 ;  /* 0x0000000407067825 */ /* 0x000fc600078e0202 */
[----:B------:R-:W-:-:S04]  /*0cf0*/  ISETP.GE.OR P6, PT, R9, R24, P6 ;  /* 0x000000180900720c */ /* 0x000fc800037c6670 */
[----:B------:R-:W-:-:S13]  /*0d00*/  ISETP.GE.OR P6, PT, R103, R22, P6 ;  /* 0x000000166700720c */ /* 0x000fda00037c6670 */
[----:B------:R1:W-:Y:S01]  /*0d10*/  @!P6 STG.E desc[UR6][R4.64+0x4], RZ ;  /* 0x000004ff0400e986 */ /* 0x0003e2000c101906 */
        /* <DEDUP_REMOVED lines=12> */
[----:B------:R-:W-:Y:S02]  /*0de0*/  ISETP.GE.OR P6, PT, R9, R24, P0 ;  /* 0x000000180900720c */ /* 0x000fe400007c6670 */
[----:B------:R-:W-:Y:S02]  /*0df0*/  IADD3 R9, PT, PT, R11, 0x6, RZ ;  /* 0x000000060b097810 */ /* 0x000fe40007ffe0ff */
[----:B------:R-:W-:Y:S02]  /*0e00*/  ISETP.GE.OR P6, PT, R103, R22, P6 ;  /* 0x000000166700720c */ /* 0x000fe400037c6670 */
[CC--:B------:R-:W-:Y:S02]  /*0e10*/  ISETP.GE.OR P5, PT, R9.reuse, R24.reuse, P5 ;  /* 0x000000180900720c */ /* 0x0c0fe40002fa6670 */
[----:B------:R-:W-:Y:S02]  /*0e20*/  ISETP.GE.OR P4, PT, R9, R24, P4 ;  /* 0x000000180900720c */ /* 0x000fe40002786670 */
[----:B------:R-:W-:-:S02]  /*0e30*/  ISETP.GE.OR P5, PT, R103, R22, P5 ;  /* 0x000000166700720c */ /* 0x000fc40002fa6670 */
[CC--:B------:R-:W-:Y:S02]  /*0e40*/  ISETP.GE.OR P3, PT, R9.reuse, R24.reuse, P3 ;  /* 0x000000180900720c */ /* 0x0c0fe40001f66670 */
[CC--:B------:R-:W-:Y:S02]  /*0e50*/  ISETP.GE.OR P2, PT, R9.reuse, R24.reuse, P2 ;  /* 0x000000180900720c */ /* 0x0c0fe40001746670 */
[CC--:B------:R-:W-:Y:S01]  /*0e60*/  ISETP.GE.OR P1, PT, R9.reuse, R24.reuse, P1 ;  /* 0x000000180900720c */ /* 0x0c0fe20000f26670 */
[----:B------:R1:W-:Y:S01]  /*0e70*/  @!P6 STG.E desc[UR6][R4.64+0x18], RZ ;  /* 0x000018ff0400e986 */ /* 0x0003e2000c101906 */
[----:B------:R-:W-:Y:S02]  /*0e80*/  ISETP.GE.AND P6, PT, R0, R25, PT ;  /* 0x000000190000720c */ /* 0x000fe40003fc6270 */
[----:B------:R-:W-:Y:S02]  /*0e90*/  ISETP.GE.OR P0, PT, R9, R24, P0 ;  /* 0x000000180900720c */ /* 0x000fe40000706670 */
[----:B------:R-:W-:Y:S01]  /*0ea0*/  ISETP.GE.OR P4, PT, R103, R22, P4 ;  /* 0x000000166700720c */ /* 0x000fe20002786670 */
[----:B------:R1:W-:Y:S01]  /*0eb0*/  @!P5 STG.E desc[UR6][R6.64], RZ ;  /* 0x000000ff0600d986 */ /* 0x0003e2000c101906 */
[----:B------:R-:W-:-:S02]  /*0ec0*/  ISETP.GE.OR P5, PT, R9, R24, P6 ;  /* 0x000000180900720c */ /* 0x000fc400037a6670 */
[CC--:B------:R-:W-:Y:S02]  /*0ed0*/  ISETP.GE.OR P3, PT, R103.reuse, R22.reuse, P3 ;  /* 0x000000166700720c */ /* 0x0c0fe40001f66670 */
[CC--:B------:R-:W-:Y:S02]  /*0ee0*/  ISETP.GE.OR P5, PT, R103.reuse, R22.reuse, P5 ;  /* 0x000000166700720c */ /* 0x0c0fe40002fa6670 */
[CC--:B------:R-:W-:Y:S02]  /*0ef0*/  ISETP.GE.OR P2, PT, R103.reuse, R22.reuse, P2 ;  /* 0x000000166700720c */ /* 0x0c0fe40001746670 */
[CC--:B------:R-:W-:Y:S02]  /*0f00*/  ISETP.GE.OR P1, PT, R103.reuse, R22.reuse, P1 ;  /* 0x000000166700720c */ /* 0x0c0fe40000f26670 */
[----:B------:R-:W-:Y:S01]  /*0f10*/  ISETP.GE.OR P0, PT, R103, R22, P0 ;  /* 0x000000166700720c */ /* 0x000fe20000706670 */
[----:B------:R1:W-:Y:S04]  /*0f20*/  @!P4 STG.E desc[UR6][R6.64+0x8], RZ ;  /* 0x000008ff0600c986 */ /* 0x0003e8000c101906 */
[----:B------:R1:W-:Y:S04]  /*0f30*/  @!P3 STG.E desc[UR6][R6.64+0xc], RZ ;  /* 0x00000cff0600b986 */ /* 0x0003e8000c101906 */
[----:B------:R1:W-:Y:S04]  /*0f40*/  @!P5 STG.E desc[UR6][R6.64+0x4], RZ ;  /* 0x000004ff0600d986 */ /* 0x0003e8000c101906 */
[----:B------:R1:W-:Y:S04]  /*0f50*/  @!P2 STG.E desc[UR6][R6.64+0x10], RZ ;  /* 0x000010ff0600a986 */ /* 0x0003e8000c101906 */
[----:B------:R1:W-:Y:S04]  /*0f60*/  @!P1 STG.E desc[UR6][R6.64+0x14], RZ ;  /* 0x000014ff06009986 */ /* 0x0003e8000c101906 */
[----:B------:R1:W-:Y:S01]  /*0f70*/  @!P0 STG.E desc[UR6][R6.64+0x18], RZ ;  /* 0x000018ff06008986 */ /* 0x0003e2000c101906 */
[----:B------:R-:W-:Y:S05]  /*0f80*/  BRA.U UP0, `(.L_x_1) ;  /* 0xfffffff100f07547 */ /* 0x000fea000b83ffff */
[----:B------:R-:W-:Y:S05]  /*0f90*/  EXIT ;  /* 0x000000000000794d */ /* 0x000fea0003800000 */
.L_x_0:
[----:B------:R-:W0:Y:S01]  /*0fa0*/  LDC.64 R2, c[0x0][0x3c8] ;  /* 0x0000f200ff027b82 */ /* 0x000e220000000a00 */
[----:B------:R-:W1:Y:S01]  /*0fb0*/  LDCU UR4, c[0x0][0x364] ;  /* 0x00006c80ff0477ac */ /* 0x000e620008000800 */
[C---:B------:R-:W-:Y:S02]  /*0fc0*/  IADD3 R102, PT, PT, R104.reuse, 0x1, RZ ;  /* 0x0000000168667810 */ /* 0x040fe40007ffe0ff */
[C---:B------:R-:W-:Y:S01]  /*0fd0*/  IADD3 R99, PT, PT, -R104.reuse, RZ, RZ ;  /* 0x000000ff68637210 */ /* 0x040fe20007ffe1ff */
[----:B------:R-:W0:Y:S01]  /*0fe0*/  LDCU.64 UR8, c[0x0][0x3d0] ;  /* 0x00007a00ff0877ac */ /* 0x000e220008000a00 */
[C---:B------:R-:W-:Y:S02]  /*0ff0*/  IADD3 R92, PT, PT, R104.reuse, 0x3, RZ ;  /* 0x00000003685c7810 */ /* 0x040fe40007ffe0ff */
[C---:B------:R-:W-:Y:S01]  /*1000*/  IADD3 R91, PT, PT, R104.reuse, 0x4, RZ ;  /* 0x00000004685b7810 */ /* 0x040fe20007ffe0ff */
[----:B------:R-:W2:Y:S01]  /*1010*/  LDCU.64 UR10, c[0x0][0x3a0] ;  /* 0x00007400ff0a77ac */ /* 0x000ea20008000a00 */
[----:B------:R-:W-:-:S02]  /*1020*/  IADD3 R90, PT, PT, R104, 0x5, RZ ;  /* 0x00000005685a7810 */ /* 0x000fc40007ffe0ff */
[C---:B------:R-:W-:Y:S01]  /*1030*/  IADD3 R89, PT, PT, R104.reuse, 0x6, RZ ;  /* 0x0000000668597810 */ /* 0x040fe20007ffe0ff */
[----:B------:R-:W3:Y:S01]  /*1040*/  LDCU.64 UR12, c[0x0][0x3b8] ;  /* 0x00007700ff0c77ac */ /* 0x000ee20008000a00 */
[----:B------:R-:W-:Y:S01]  /*1050*/  IADD3 R68, PT, PT, R104, 0x2, RZ ;  /* 0x0000000268447810 */ /* 0x000fe20007ffe0ff */
[----:B-1----:R-:W-:Y:S01]  /*1060*/  IMAD R0, R4, UR4, R5 ;  /* 0x0000000404007c24 */ /* 0x002fe2000f8e0205 */
[----:B------:R-:W1:Y:S01]  /*1070*/  LDCU.64 UR4, c[0x0][0x388] ;  /* 0x00007100ff0477ac */ /* 0x000e620008000a00 */
[----:B0-----:R-:W-:-:S03]  /*1080*/  IMAD R100, R104, R3, -UR9 ;  /* 0x8000000968647e24 */ /* 0x001fc6000f8e0203 */
[----:B------:R-:W-:Y:S01]  /*1090*/  LEA R5, R0, -R0, 0x3 ;  /* 0x8000000000057211 */ /* 0x000fe200078e18ff */
[----:B--2---:R-:W-:Y:S01]  /*10a0*/  IMAD R0, R104, R3, UR11 ;  /* 0x0000000b68007e24 */ /* 0x004fe2000f8e0203 */
[----:B------:R-:W-:-:S03]  /*10b0*/  VIMNMX R101, PT, PT, RZ, R100, !PT ;  /* 0x00000064ff657248 */ /* 0x000fc60007fe0100 */
[CC--:B------:R-:W-:Y:S01]  /*10c0*/  IMAD R88, R5.reuse, R2.reuse, -UR8 ;  /* 0x8000000805587e24 */ /* 0x0c0fe2000f8e0202 */
[----:B---3--:R-:W-:Y:S02]  /*10d0*/  ISETP.GE.AND P1, PT, R102, UR13, PT ;  /* 0x0000000d66007c0c */ /* 0x008fe4000bf26270 */
[----:B------:R-:W-:Y:S02]  /*10e0*/  IADD3 R4, PT, PT, R5, 0x3, RZ ;  /* 0x0000000305047810 */ /* 0x000fe40007ffe0ff */
[----:B------:R-:W-:Y:S02]  /*10f0*/  IADD3 R0, PT, PT, R0, -UR9, RZ ;  /* 0x8000000900007c10 */ /* 0x000fe4000fffe0ff */
[----:B------:R-:W-:Y:S02]  /*1100*/  IADD3 R8, PT, PT, R101, UR9, RZ ;  /* 0x0000000965087c10 */ /* 0x000fe4000fffe0ff */
[C---:B------:R-:W-:Y:S01]  /*1110*/  IADD3 R7, PT, PT, R5.reuse, 0x5, RZ ;  /* 0x0000000505077810 */ /* 0x040fe20007ffe0ff */
[----:B------:R-:W-:Y:S01]  /*1120*/  IMAD R5, R5, R2, R2 ;  /* 0x0000000205057224 */ /* 0x000fe200078e0202 */
[----:B------:R-:W-:Y:S01]  /*1130*/  ISETP.LT.AND P1, PT, R4, UR12, !P1 ;  /* 0x0000000c04007c0c */ /* 0x000fe2000cf21270 */
[----:B------:R-:W-:Y:S01]  /*1140*/  IMAD R99, R3, R99, R8 ;  /* 0x0000006303637224 */ /* 0x000fe200078e0208 */
[----:B------:R-:W-:-:S02]  /*1150*/  IADD3 R6, PT, PT, R100, R3, RZ ;  /* 0x0000000364067210 */ /* 0x000fc40007ffe0ff */
[-C--:B------:R-:W-:Y:S02]  /*1160*/  IADD3 R4, PT, PT, R0, R3.reuse, RZ ;  /* 0x0000000300047210 */ /* 0x080fe40007ffe0ff */
[----:B------:R-:W-:Y:S02]  /*1170*/  ISETP.GE.AND P2, PT, R7, UR12, PT ;  /* 0x0000000c07007c0c */ /* 0x000fe4000bf46270 */
[-C--:B------:R-:W-:Y:S02]  /*1180*/  IADD3 R8, PT, PT, R6, R3.reuse, RZ ;  /* 0x0000000306087210 */ /* 0x080fe40007ffe0ff */
[----:B------:R-:W-:Y:S02]  /*1190*/  VIMNMX R7, PT, PT, RZ, R6, !PT ;  /* 0x00000006ff077248 */ /* 0x000fe40007fe0100 */
[C---:B------:R-:W-:Y:S02]  /*11a0*/  IADD3 R6, PT, PT, R4.reuse, R3, RZ ;  /* 0x0000000304067210 */ /* 0x040fe40007ffe0ff */
[----:B-1----:R-:W-:-:S02]  /*11b0*/  VIMNMX R4, PT, PT, R4, UR5, PT ;  /* 0x0000000504047c48 */ /* 0x002fc4000bfe0100 */
[----:B------:R-:W-:Y:S02]  /*11c0*/  VIMNMX R10, PT, PT, RZ, R8, !PT ;  /* 0x00000008ff0a7248 */ /* 0x000fe40007fe0100 */
[----:B------:R-:W-:Y:S02]  /*11d0*/  VIMNMX R97, PT, PT, R6, UR5, PT ;  /* 0x0000000506617c48 */ /* 0x000fe4000bfe0100 */
[-C--:B------:R-:W-:Y:S02]  /*11e0*/  IADD3 R8, PT, PT, R8, R3.reuse, RZ ;  /* 0x0000000308087210 */ /* 0x080fe40007ffe0ff */
[----:B------:R-:W-:Y:S02]  /*11f0*/  IADD3 R6, PT, PT, R6, R3, RZ ;  /* 0x0000000306067210 */ /* 0x000fe40007ffe0ff */
[CC--:B------:R-:W-:Y:S02]  /*1200*/  IADD3 R44, PT, PT, R4.reuse, -R7.reuse, RZ ;  /* 0x80000007042c7210 */ /* 0x0c0fe40007ffe0ff */
[----:B------:R-:W-:-:S02]  /*1210*/  IADD3 R98, PT, PT, -R4, R7, RZ ;  /* 0x0000000704627210 */ /* 0x000fc40007ffe1ff */
[----:B------:R-:W-:Y:S02]  /*1220*/  VIMNMX R7, PT, PT, RZ, R8, !PT ;  /* 0x00000008ff077248 */ /* 0x000fe40007fe0100 */
[----:B------:R-:W-:Y:S02]  /*1230*/  VIMNMX R96, PT, PT, R6, UR5, PT ;  /* 0x0000000506607c48 */ /* 0x000fe4000bfe0100 */
[-C--:B------:R-:W-:Y:S02]  /*1240*/  IADD3 R8, PT, PT, R8, R3.reuse, RZ ;  /* 0x0000000308087210 */ /* 0x080fe40007ffe0ff */
[----:B------:R-:W-:Y:S02]  /*1250*/  IADD3 R6, PT, PT, R6, R3, RZ ;  /* 0x0000000306067210 */ /* 0x000fe40007ffe0ff */
[CC--:B------:R-:W-:Y:S02]  /*1260*/  IADD3 R36, PT, PT, R97.reuse, -R10.reuse, RZ ;  /* 0x8000000a61247210 */ /* 0x0c0fe40007ffe0ff */
[----:B------:R-:W-:-:S02]  /*1270*/  IADD3 R97, PT, PT, -R97, R10, RZ ;  /* 0x0000000a61617210 */ /* 0x000fc40007ffe1ff */
[-C--:B------:R-:W-:Y:S02]  /*1280*/  IADD3 R10, PT, PT, R8, R3.reuse, RZ ;  /* 0x00000003080a7210 */ /* 0x080fe40007ffe0ff */
[----:B------:R-:W-:Y:S02]  /*1290*/  IADD3 R4, PT, PT, R6, R3, RZ ;  /* 0x0000000306047210 */ /* 0x000fe40007ffe0ff */
[CC--:B------:R-:W-:Y:S02]  /*12a0*/  IADD3 R25, PT, PT, R96.reuse, -R7.reuse, RZ ;  /* 0x8000000760197210 */ /* 0x0c0fe40007ffe0ff */
[----:B------:R-:W-:Y:S02]  /*12b0*/  IADD3 R96, PT, PT, -R96, R7, RZ ;  /* 0x0000000760607210 */ /* 0x000fe40007ffe1ff */
[----:B------:R-:W-:Y:S02]  /*12c0*/  VIMNMX R7, PT, PT, RZ, R10, !PT ;  /* 0x0000000aff077248 */ /* 0x000fe40007fe0100 */
[----:B------:R-:W-:-:S02]  /*12d0*/  VIMNMX R94, PT, PT, R4, UR5, PT ;  /* 0x00000005045e7c48 */ /* 0x000fc4000bfe0100 */
[-C--:B------:R-:W-:Y:S02]  /*12e0*/  VIADDMNMX R93, R10, R3.reuse, RZ, !PT ;  /* 0x000000030a5d7246 */ /* 0x080fe400078001ff */
[----:B------:R-:W-:Y:S02]  /*12f0*/  VIADDMNMX R4, R4, R3, UR5, PT ;  /* 0x0000000504047e46 */ /* 0x000fe4000b800103 */
[CC--:B------:R-:W-:Y:S02]  /*1300*/  IADD3 R11, PT, PT, R94.reuse, -R7.reuse, RZ ;  /* 0x800000075e0b7210 */ /* 0x0c0fe40007ffe0ff */
[----:B------:R-:W-:Y:S02]  /*1310*/  IADD3 R94, PT, PT, -R94, R7, RZ ;  /* 0x000000075e5e7210 */ /* 0x000fe40007ffe1ff */
[CC--:B------:R-:W-:Y:S02]  /*1320*/  IADD3 R7, PT, PT, R4.reuse, -R93.reuse, RZ ;  /* 0x8000005d04077210 */ /* 0x0c0fe40007ffe0ff */
[----:B------:R-:W-:Y:S01]  /*1330*/  IADD3 R93, PT, PT, -R4, R93, RZ ;  /* 0x0000005d045d7210 */ /* 0x000fe20007ffe1ff */
[----:B------:R-:W-:Y:S01]  /*1340*/  IMAD R4, R104, R3, R3 ;  /* 0x0000000368047224 */ /* 0x000fe200078e0203 */
[----:B------:R-:W-:-:S02]  /*1350*/  VIMNMX R95, PT, PT, RZ, R8, !PT ;  /* 0x00000008ff5f7248 */ /* 0x000fc40007fe0100 */
[----:B------:R-:W-:Y:S02]  /*1360*/  VIMNMX R6, PT, PT, R6, UR5, PT ;  /* 0x0000000506067c48 */ /* 0x000fe4000bfe0100 */
[-C--:B------:R-:W-:Y:S02]  /*1370*/  IADD3 R13, PT, PT, R5, R2.reuse, RZ ;  /* 0x00000002050d7210 */ /* 0x080fe40007ffe0ff */
[----:B------:R-:W-:Y:S02]  /*1380*/  IADD3 R86, PT, PT, R4, R3, RZ ;  /* 0x0000000304567210 */ /* 0x000fe40007ffe0ff */
[----:B------:R-:W-:Y:S02]  /*1390*/  IADD3 R17, PT, PT, R6, -R95, RZ ;  /* 0x8000005f06117210 */ /* 0x000fe40007ffe0ff */
[----:B------:R-:W-:Y:S02]  /*13a0*/  IADD3 R72, PT, PT, R100, UR11, RZ ;  /* 0x0000000b64487c10 */ /* 0x000fe4000fffe0ff */
[----:B------:R-:W-:-:S02]  /*13b0*/  IADD3 R79, PT, PT, R13, R2, RZ ;  /* 0x000000020d4f7210 */ /* 0x000fc40007ffe0ff */
[----:B------:R-:W-:Y:S02]  /*13c0*/  IADD3 R95, PT, PT, -R6, R95, RZ ;  /* 0x0000005f065f7210 */ /* 0x000fe40007ffe1ff */
[----:B------:R-:W-:Y:S02]  /*13d0*/  IADD3 R9, PT, PT, R88, UR10, RZ ;  /* 0x0000000a58097c10 */ /* 0x000fe4000fffe0ff */
[-C--:B------:R-:W-:Y:S02]  /*13e0*/  IADD3 R6, PT, PT, R86, R3.reuse, RZ ;  /* 0x0000000356067210 */ /* 0x080fe40007ffe0ff */
[----:B------:R-:W-:Y:S02]  /*13f0*/  IADD3 R87, PT, PT, R4, -UR9, RZ ;  /* 0x8000000904577c10 */ /* 0x000fe4000fffe0ff */
[----:B------:R-:W-:Y:S02]  /*1400*/  IADD3 R4, PT, PT, R72, R3, RZ ;  /* 0x0000000348047210 */ /* 0x000fe40007ffe0ff */
[----:B------:R-:W-:-:S02]  /*1410*/  IADD3 R84, PT, PT, R5, -UR8, RZ ;  /* 0x8000000805547c10 */ /* 0x000fc4000fffe0ff */
[-C--:B------:R-:W-:Y:S02]  /*1420*/  IADD3 R19, PT, PT, R79, R2.reuse, RZ ;  /* 0x000000024f137210 */ /* 0x080fe40007ffe0ff */
[----:B------:R-:W-:Y:S02]  /*1430*/  IADD3 R5, PT, PT, R9, R2, RZ ;  /* 0x0000000209057210 */ /* 0x000fe40007ffe0ff */
[C---:B------:R-:W-:Y:S02]  /*1440*/  IADD3 R85, PT, PT, R6.reuse, -UR9, RZ ;  /* 0x8000000906557c10 */ /* 0x040fe4000fffe0ff */
[-C--:B------:R-:W-:Y:S02]  /*1450*/  IADD3 R6, PT, PT, R6, R3.reuse, RZ ;  /* 0x0000000306067210 */ /* 0x080fe40007ffe0ff */
        /* <DEDUP_REMOVED lines=8> */
[----:B------:R-:W-:Y:S02]  /*14e0*/  IADD3 R78, PT, PT, R19, -UR8, RZ ;  /* 0x80000008134e7c10 */ /* 0x000fe4000fffe0ff */
[C---:B------:R-:W-:Y:S02]  /*14f0*/  IADD3 R77, PT, PT, R23.reuse, -UR8, RZ ;  /* 0x80000008174d7c10 */ /* 0x040fe4000fffe0ff */
[----:B------:R-:W-:Y:S01]  /*1500*/  IADD3 R76, PT, PT, R23, -UR8, R2 ;  /* 0x80000008174c7c10 */ /* 0x000fe2000fffe002 */
[----:B------:R-:W0:Y:S01]  /*1510*/  LDCU UR8, c[0x0][0x3b4] ;  /* 0x00007680ff0877ac */ /* 0x000e220008000800 */
[-C--:B------:R-:W-:Y:S02]  /*1520*/  IADD3 R15, PT, PT, R13, R2.reuse, RZ ;  /* 0x000000020d0f7210 */ /* 0x080fe40007ffe0ff */
[----:B------:R-:W-:Y:S02]  /*1530*/  IADD3 R8, PT, PT, R6, R3, RZ ;  /* 0x0000000306087210 */ /* 0x000fe40007ffe0ff */
[----:B------:R-:W-:-:S02]  /*1540*/  IADD3 R21, PT, PT, R15, R2, RZ ;  /* 0x000000020f157210 */ /* 0x000fc40007ffe0ff */
[----:B------:R-:W-:Y:S02]  /*1550*/  VIMNMX R0, PT, PT, R0, UR5, PT ;  /* 0x0000000500007c48 */ /* 0x000fe4000bfe0100 */
[----:B------:R-:W-:Y:S02]  /*1560*/  VIMNMX R49, PT, PT, R9, UR4, PT ;  /* 0x0000000409317c48 */ /* 0x000fe4000bfe0100 */
[----:B------:R-:W-:Y:S02]  /*1570*/  IADD3 R10, PT, PT, R8, R3, RZ ;  /* 0x00000003080a7210 */ /* 0x000fe40007ffe0ff */
[----:B------:R-:W-:Y:S02]  /*1580*/  VIMNMX R9, PT, PT, R5, UR4, PT ;  /* 0x0000000405097c48 */ /* 0x000fe4000bfe0100 */
[----:B------:R-:W-:Y:S02]  /*1590*/  IADD3 R19, PT, PT, R21, R2, RZ ;  /* 0x0000000215137210 */ /* 0x000fe40007ffe0ff */
[----:B------:R-:W-:-:S02]  /*15a0*/  VIMNMX R5, PT, PT, RZ, R88, !PT ;  /* 0x00000058ff057248 */ /* 0x000fc40007fe0100 */
[----:B------:R-:W-:Y:S02]  /*15b0*/  IADD3 R81, PT, PT, R80, -UR9, RZ ;  /* 0x8000000950517c10 */ /* 0x000fe4000fffe0ff */
[----:B------:R-:W-:Y:S02]  /*15c0*/  IADD3 R86, PT, PT, R86, -UR9, RZ ;  /* 0x8000000956567c10 */ /* 0x000fe4000fffe0ff */
[----:B------:R-:W-:Y:S02]  /*15d0*/  IADD3 R80, PT, PT, R80, -UR9, R3 ;  /* 0x8000000950507c10 */ /* 0x000fe4000fffe003 */
[----:B------:R-:W-:Y:S02]  /*15e0*/  IADD3 R53, PT, PT, R0, -R101, RZ ;  /* 0x8000006500357210 */ /* 0x000fe40007ffe0ff */
[----:B------:R-:W-:Y:S02]  /*15f0*/  VIADDMNMX R74, R10, R3, UR5, PT ;  /* 0x000000050a4a7e46 */ /* 0x000fe4000b800103 */
[----:B------:R-:W-:-:S02]  /*1600*/  VIADDMNMX R3, R19, R2, UR4, PT ;  /* 0x0000000413037e46 */ /* 0x000fc4000b800102 */
[----:B------:R-:W-:Y:S02]  /*1610*/  VIMNMX R13, PT, PT, R13, UR4, PT ;  /* 0x000000040d0d7c48 */ /* 0x000fe4000bfe0100 */
[----:B------:R-:W-:Y:S02]  /*1620*/  IADD3 R52, PT, PT, -R88, R5, RZ ;  /* 0x0000000558347210 */ /* 0x000fe40007ffe1ff */
[----:B------:R-:W-:Y:S02]  /*1630*/  ISETP.LT.AND P0, PT, R92, UR13, !P2 ;  /* 0x0000000d5c007c0c */ /* 0x000fe4000d701270 */
[----:B------:R-:W-:Y:S02]  /*1640*/  ISETP.LT.AND P4, PT, R91, UR13, !P2 ;  /* 0x0000000d5b007c0c */ /* 0x000fe4000d781270 */
[----:B------:R-:W-:Y:S02]  /*1650*/  ISETP.LT.AND P3, PT, R90, UR13, !P2 ;  /* 0x0000000d5a007c0c */ /* 0x000fe4000d761270 */
[----:B------:R-:W-:-:S02]  /*1660*/  VIMNMX R75, PT, PT, R4, UR5, PT ;  /* 0x00000005044b7c48 */ /* 0x000fc4000bfe0100 */
[----:B------:R-:W-:Y:S02]  /*1670*/  VIMNMX R2, PT, PT, R15, UR4, PT ;  /* 0x000000040f027c48 */ /* 0x000fe4000bfe0100 */
[----:B------:R-:W-:Y:S02]  /*1680*/  IADD3 R59, PT, PT, -R0, R101, RZ ;  /* 0x00000065003b7210 */ /* 0x000fe40007ffe1ff */
[----:B------:R-:W-:Y:S02]  /*1690*/  IADD3 R40, PT, PT, -R84, R9, RZ ;  /* 0x0000000954287210 */ /* 0x000fe40007ffe1ff */
[----:B------:R-:W-:Y:S02]  /*16a0*/  VIMNMX R5, PT, PT, RZ, R78, !PT ;  /* 0x0000004eff057248 */ /* 0x000fe40007fe0100 */
[----:B------:R-:W-:Y:S02]  /*16b0*/  ISETP.LT.AND P2, PT, R89, UR13, !P2 ;  /* 0x0000000d59007c0c */ /* 0x000fe4000d741270 */
[----:B------:R-:W-:-:S02]  /*16c0*/  VIMNMX R15, PT, PT, R21, UR4, PT ;  /* 0x00000004150f7c48 */ /* 0x000fc4000bfe0100 */
[----:B------:R-:W-:Y:S01]  /*16d0*/  VIMNMX R4, PT, PT, R19, UR4, PT ;  /* 0x0000000413047c48 */ /* 0x000fe2000bfe0100 */
[----:B------:R-:W-:Y:S01]  /*16e0*/  UMOV UR4, URZ ;  /* 0x000000ff00047c82 */ /* 0x000fe20008000000 */
[----:B------:R-:W-:Y:S02]  /*16f0*/  VIMNMX R66, PT, PT, RZ, R87, !PT ;  /* 0x00000057ff427248 */ /* 0x000fe40007fe0100 */
[----:B------:R-:W-:Y:S02]  /*1700*/  VIMNMX R57, PT, PT, RZ, R86, !PT ;  /* 0x00000056ff397248 */ /* 0x000fe40007fe0100 */
[----:B------:R-:W-:Y:S02]  /*1710*/  LOP3.LUT R54, R53, 0xfffffff0, RZ, 0xc0, !PT ;  /* 0xfffffff035367812 */ /* 0x000fe400078ec0ff */
[----:B------:R-:W-:Y:S02]  /*1720*/  VIMNMX R45, PT, PT, RZ, R84, !PT ;  /* 0x00000054ff2d7248 */ /* 0x000fe40007fe0100 */
[----:B------:R-:W-:-:S02]  /*1730*/  VIMNMX R50, PT, PT, RZ, R85, !PT ;  /* 0x00000055ff327248 */ /* 0x000fc40007fe0100 */
[----:B------:R-:W-:Y:S02]  /*1740*/  LOP3.LUT R47, R44, 0xf, RZ, 0xc0, !PT ;  /* 0x0000000f2c2f7812 */ /* 0x000fe400078ec0ff */
[----:B------:R-:W-:Y:S02]  /*1750*/  VIMNMX R35, PT, PT, RZ, R82, !PT ;  /* 0x00000052ff237248 */ /* 0x000fe40007fe0100 */
[----:B------:R-:W-:Y:S02]  /*1760*/  VIMNMX R42, PT, PT, RZ, R83, !PT ;  /* 0x00000053ff2a7248 */ /* 0x000fe40007fe0100 */
[----:B------:R-:W-:Y:S02]  /*1770*/  LOP3.LUT R38, R36, 0xf, RZ, 0xc0, !PT ;  /* 0x0000000f24267812 */ /* 0x000fe400078ec0ff */
[----:B------:R-:W-:Y:S02]  /*1780*/  VIMNMX R26, PT, PT, RZ, R79, !PT ;  /* 0x0000004fff1a7248 */ /* 0x000fe40007fe0100 */
[----:B------:R-:W-:-:S02]  /*1790*/  VIMNMX R32, PT, PT, RZ, R81, !PT ;  /* 0x00000051ff207248 */ /* 0x000fc40007fe0100 */
[----:B------:R-:W-:Y:S02]  /*17a0*/  VIMNMX R31, PT, PT, RZ, R80, !PT ;  /* 0x00000050ff1f7248 */ /* 0x000fe40007fe0100 */
[----:B------:R-:W-:Y:S02]  /*17b0*/  VIMNMX R0, PT, PT, RZ, R77, !PT ;  /* 0x0000004dff007248 */ /* 0x000fe40007fe0100 */
[----:B------:R-:W-:Y:S02]  /*17c0*/  VIMNMX R61, PT, PT, RZ, R76, !PT ;  /* 0x0000004cff3d7248 */ /* 0x000fe40007fe0100 */
[----:B------:R-:W-:Y:S02]  /*17d0*/  LOP3.LUT R9, R7, 0xf, RZ, 0xc0, !PT ;  /* 0x0000000f07097812 */ /* 0x000fe400078ec0ff */
[----:B------:R-:W-:Y:S02]  /*17e0*/  VIMNMX R71, PT, PT, R8, UR5, PT ;  /* 0x0000000508477c48 */ /* 0x000fe4000bfe0100 */
[----:B------:R-:W-:-:S02]  /*17f0*/  VIMNMX R69, PT, PT, R10, UR5, PT ;  /* 0x000000050a457c48 */ /* 0x000fc4000bfe0100 */
[----:B------:R-:W-:Y:S02]  /*1800*/  IADD3 R30, PT, PT, -R82, R13, RZ ;  /* 0x0000000d521e7210 */ /* 0x000fe40007ffe1ff */
[----:B------:R-:W-:Y:S02]  /*1810*/  VIMNMX R73, PT, PT, R6, UR5, PT ;  /* 0x0000000506497c48 */ /* 0x000fe4000bfe0100 */
[C---:B------:R-:W-:Y:S02]  /*1820*/  LOP3.LUT R56, R53.reuse, 0x7, RZ, 0xc0, !PT ;  /* 0x0000000735387812 */ /* 0x040fe400078ec0ff */
[----:B------:R-:W-:Y:S02]  /*1830*/  LOP3.LUT R55, R53, 0xf, RZ, 0xc0, !PT ;  /* 0x0000000f35377812 */ /* 0x000fe400078ec0ff */
[C---:B------:R-:W-:Y:S02]  /*1840*/  LOP3.LUT R48, R44.reuse, 0x7, RZ, 0xc0, !PT ;  /* 0x000000072c307812 */ /* 0x040fe400078ec0ff */
[----:B------:R-:W-:-:S02]  /*1850*/  LOP3.LUT R46, R44, 0xfffffff0, RZ, 0xc0, !PT ;  /* 0xfffffff02c2e7812 */ /* 0x000fc400078ec0ff */
[C---:B------:R-:W-:Y:S02]  /*1860*/  LOP3.LUT R39, R36.reuse, 0x7, RZ, 0xc0, !PT ;  /* 0x0000000724277812 */ /* 0x040fe400078ec0ff */
[----:B------:R-:W-:Y:S02]  /*1870*/  LOP3.LUT R37, R36, 0xfffffff0, RZ, 0xc0, !PT ;  /* 0xfffffff024257812 */ /* 0x000fe400078ec0ff */
[C---:B------:R-:W-:Y:S02]  /*1880*/  LOP3.LUT R29, R25.reuse, 0x7, RZ, 0xc0, !PT ;  /* 0x00000007191d7812 */ /* 0x040fe400078ec0ff */
[C---:B------:R-:W-:Y:S02]  /*1890*/  LOP3.LUT R28, R25.reuse, 0xf, RZ, 0xc0, !PT ;  /* 0x0000000f191c7812 */ /* 0x040fe400078ec0ff */
[----:B------:R-:W-:Y:S02]  /*18a0*/  LOP3.LUT R27, R25, 0xfffffff0, RZ, 0xc0, !PT ;  /* 0xfffffff0191b7812 */ /* 0x000fe400078ec0ff */
[----:B------:R-:W-:-:S02]  /*18b0*/  IADD3 R21, PT, PT, -R79, R2, RZ ;  /* 0x000000024f157210 */ /* 0x000fc40007ffe1ff */
[C---:B------:R-:W-:Y:S02]  /*18c0*/  LOP3.LUT R20, R17.reuse, 0x7, RZ, 0xc0, !PT ;  /* 0x0000000711147812 */ /* 0x040fe400078ec0ff */
[C---:B------:R-:W-:Y:S02]  /*18d0*/  LOP3.LUT R19, R17.reuse, 0xf, RZ, 0xc0, !PT ;  /* 0x0000000f11137812 */ /* 0x040fe400078ec0ff */
[----:B------:R-:W-:Y:S02]  /*18e0*/  LOP3.LUT R18, R17, 0xfffffff0, RZ, 0xc0, !PT ;  /* 0xfffffff011127812 */ /* 0x000fe400078ec0ff */
[----:B------:R-:W-:Y:S02]  /*18f0*/  IADD3 R16, PT, PT, -R78, R5, RZ ;  /* 0x000000054e107210 */ /* 0x000fe40007ffe1ff */
[C---:B------:R-:W-:Y:S02]  /*1900*/  LOP3.LUT R14, R11.reuse, 0x7, RZ, 0xc0, !PT ;  /* 0x000000070b0e7812 */ /* 0x040fe400078ec0ff */
[----:B------:R-:W-:-:S02]  /*1910*/  LOP3.LUT R13, R11, 0xf, RZ, 0xc0, !PT ;  /* 0x0000000f0b0d7812 */ /* 0x000fc400078ec0ff */
[----:B------:R-:W-:Y:S02]  /*1920*/  LOP3.LUT R12, R11, 0xfffffff0, RZ, 0xc0, !PT ;  /* 0xfffffff00b0c7812 */ /* 0x000fe400078ec0ff */
[C---:B------:R-:W-:Y:S02]  /*1930*/  LOP3.LUT R10, R7.reuse, 0x7, RZ, 0xc0, !PT ;  /* 0x00000007070a7812 */ /* 0x040fe400078ec0ff */
[----:B------:R-:W-:Y:S02]  /*1940*/  LOP3.LUT R8, R7, 0xfffffff0, RZ, 0xc0, !PT ;  /* 0xfffffff007087812 */ /* 0x000fe400078ec0ff */
[----:B------:R-:W-:Y:S02]  /*1950*/  VIMNMX R72, PT, PT, R72, UR5, PT ;  /* 0x0000000548487c48 */ /* 0x000fe4000bfe0100 */
[----:B------:R-:W-:Y:S02]  /*1960*/  VIMNMX R70, PT, PT, R70, UR5, PT ;  /* 0x0000000546467c48 */ /* 0x000fe4000bfe0100 */
[----:B------:R-:W-:-:S02]  /*1970*/  IADD3 R67, PT, PT, -R100, R101, RZ ;  /* 0x0000006564437210 */ /* 0x000fc40007ffe1ff */
[----:B------:R-:W-:Y:S02]  /*1980*/  IADD3 R58, PT, PT, -R87, R66, RZ ;  /* 0x00000042573a7210 */ /* 0x000fe40007ffe1ff */
[----:B0-----:R-:W-:Y:S02]  /*1990*/  ISETP.LT.AND P1, PT, R103, UR8, P1 ;  /* 0x0000000867007c0c */ /* 0x001fe40008f21270 */
[----:B------:R-:W-:Y:S02]  /*19a0*/  LOP3.LUT R53, R53, 0x3, RZ, 0xc0, !PT ;  /* 0x0000000335357812 */ /* 0x000fe400078ec0ff */
[----:B------:R-:W-:Y:S02]  /*19b0*/  IADD3 R51, PT, PT, -R86, R57, RZ ;  /* 0x0000003956337210 */ /* 0x000fe40007ffe1ff */
[C---:B------:R-:W-:Y:S02]  /*19c0*/  ISETP.LT.AND P0, PT, R103.reuse, UR8, P0 ;  /* 0x0000000867007c0c */ /* 0x040fe40008701270 */
[----:B------:R-:W-:-:S02]  /*19d0*/  ISETP.LT.AND P4, PT, R103, UR8, P4 ;  /* 0x0000000867007c0c */ /* 0x000fc4000a781270 */
[C---:B------:R-:W-:Y:S02]  /*19e0*/  ISETP.LT.AND P3, PT, R103.reuse, UR8, P3 ;  /* 0x0000000867007c0c */ /* 0x040fe40009f61270 */
[----:B------:R-:W-:Y:S02]  /*19f0*/  ISETP.LT.AND P2, PT, R103, UR8, P2 ;  /* 0x0000000867007c0c */ /* 0x000fe40009741270 */
[----:B------:R-:W-:Y:S02]  /*1a00*/  IADD3 R49, PT, PT, -R88, R49, RZ ;  /* 0x0000003158317210 */ /* 0x000fe40007ffe1ff */
[----:B------:R-:W-:Y:S02]  /*1a10*/  LOP3.LUT R44, R44, 0x3, RZ, 0xc0, !PT ;  /* 0x000000032c2c7812 */ /* 0x000fe400078ec0ff */
[----:B------:R-:W-:Y:S02]  /*1a20*/  IADD3 R45, PT, PT, -R84, R45, RZ ;  /* 0x0000002d542d7210 */ /* 0x000fe40007ffe1ff */
[----:B------:R-:W-:-:S02]  /*1a30*/  IADD3 R43, PT, PT, -R85, R50, RZ ;  /* 0x00000032552b7210 */ /* 0x000fc40007ffe1ff */
[----:B------:R-:W-:Y:S02]  /*1a40*/  IADD3 R41, PT, PT, -R54, RZ, RZ ;  /* 0x000000ff36297210 */ /* 0x000fe40007ffe1ff */
[----:B------:R-:W-:Y:S02]  /*1a50*/  LOP3.LUT R36, R36, 0x3, RZ, 0xc0, !PT ;  /* 0x0000000324247812 */ /* 0x000fe400078ec0ff */
[----:B------:R-:W-:Y:S02]  /*1a60*/  IADD3 R35, PT, PT, -R82, R35, RZ ;  /* 0x0000002352237210 */ /* 0x000fe40007ffe1ff */
[----:B------:R-:W-:Y:S02]  /*1a70*/  IADD3 R34, PT, PT, R47, -0x1, RZ ;  /* 0xffffffff2f227810 */ /* 0x000fe40007ffe0ff */
[----:B------:R-:W-:Y:S02]  /*1a80*/  IADD3 R33, PT, PT, -R83, R42, RZ ;  /* 0x0000002a53217210 */ /* 0x000fe40007ffe1ff */
[----:B------:R-:W-:-:S02]  /*1a90*/  LOP3.LUT R25, R25, 0x3, RZ, 0xc0, !PT ;  /* 0x0000000319197812 */ /* 0x000fc400078ec0ff */
[----:B------:R-:W-:Y:S02]  /*1aa0*/  IADD3 R26, PT, PT, -R79, R26, RZ ;  /* 0x0000001a4f1a7210 */ /* 0x000fe40007ffe1ff */
[----:B------:R-:W-:Y:S02]  /*1ab0*/  IADD3 R24, PT, PT, R38, -0x1, RZ ;  /* 0xffffffff26187810 */ /* 0x000fe40007ffe0ff */
[----:B------:R-:W-:Y:S02]  /*1ac0*/  IADD3 R23, PT, PT, -R81, R32, RZ ;  /* 0x0000002051177210 */ /* 0x000fe40007ffe1ff */
[----:B------:R-:W-:Y:S02]  /*1ad0*/  IADD3 R22, PT, PT, -R80, R31, RZ ;  /* 0x0000001f50167210 */ /* 0x000fe40007ffe1ff */
[----:B------:R-:W-:Y:S02]  /*1ae0*/  LOP3.LUT R17, R17, 0x3, RZ, 0xc0, !PT ;  /* 0x0000000311117812 */ /* 0x000fe400078ec0ff */
[----:B------:R-:W-:-:S02]  /*1af0*/  IADD3 R15, PT, PT, -R78, R15, RZ ;  /* 0x0000000f4e0f7210 */ /* 0x000fc40007ffe1ff */
[----:B------:R-:W-:Y:S02]  /*1b00*/  LOP3.LUT R11, R11, 0x3, RZ, 0xc0, !PT ;  /* 0x000000030b0b7812 */ /* 0x000fe400078ec0ff */
[----:B------:R-:W-:Y:S02]  /*1b10*/  LOP3.LUT R7, R7, 0x3, RZ, 0xc0, !PT ;  /* 0x0000000307077812 */ /* 0x000fe400078ec0ff */
[C---:B------:R-:W-:Y:S02]  /*1b20*/  IADD3 R5, PT, PT, -R77.reuse, R0, RZ ;  /* 0x000000004d057210 */ /* 0x040fe40007ffe1ff */
[C---:B------:R-:W-:Y:S02]  /*1b30*/  IADD3 R6, PT, PT, -R76.reuse, R61, RZ ;  /* 0x0000003d4c067210 */ /* 0x040fe40007ffe1ff */
[----:B------:R-:W-:Y:S02]  /*1b40*/  IADD3 R4, PT, PT, -R77, R4, RZ ;  /* 0x000000044d047210 */ /* 0x000fe40007ffe1ff */
[----:B------:R-:W-:-:S02]  /*1b50*/  IADD3 R3, PT, PT, -R76, R3, RZ ;  /* 0x000000034c037210 */ /* 0x000fc40007ffe1ff */
[----:B------:R-:W-:-:S07]  /*1b60*/  IADD3 R2, PT, PT, R9, -0x1, RZ ;  /* 0xffffffff09027810 */ /* 0x000fce0007ffe0ff */
.L_x_737:
[----:B0-----:R-:W0:Y:S01]  /*1b70*/  S2R R61, SR_TID.Y ;  /* 0x00000000003d7919 */ /* 0x001e220000002200 */
[----:B------:R-:W0:Y:S01]  /*1b80*/  S2UR UR5, SR_CTAID.Y ;  /* 0x00000000000579c3 */ /* 0x000e220000002600 */
[----:B-1----:R-:W1:Y:S01]  /*1b90*/  LDCU.64 UR8, c[0x0][0x3b8] ;  /* 0x00007700ff0877ac */ /* 0x002e620008000a00 */
[----:B------:R-:W-:Y:S06]  /*1ba0*/  BSSY.RECONVERGENT B2, `(.L_x_2) ;  /* 0x00000c6000027945 */ /* 0x000fec0003800200 */
[----:B------:R-:W0:Y:S08]  /*1bb0*/  LDC R0, c[0x0][0x364] ;  /* 0x0000d900ff007b82 */ /* 0x000e300000000800 */
[----:B--2---:R-:W2:Y:S01]  /*1bc0*/  LDC R60, c[0x0][0x3b4] ;  /* 0x0000ed00ff3c7b82 */ /* 0x004ea20000000800 */
[----:B-1----:R-:W-:-:S07]  /*1bd0*/  ISETP.GE.AND P5, PT, R104, UR9, PT ;  /* 0x0000000968007c0c */ /* 0x002fce000bfa6270 */
[----:B---3--:R-:W1:Y:S01]  /*1be0*/  LDC.64 R64, c[0x0][0x3c0] ;  /* 0x0000f000ff407b82 */ /* 0x008e620000000a00 */
[----:B0-----:R-:W-:-:S05]  /*1bf0*/  IMAD R0, R0, UR5, R61 ;  /* 0x0000000500007c24 */ /* 0x001fca000f8e023d */
[----:B------:R-:W-:Y:S01]  /*1c00*/  LEA R61, R0, -R0, 0x3 ;  /* 0x80000000003d7211 */ /* 0x000fe200078e18ff */
[----:B--2---:R-:W-:-:S03]  /*1c10*/  IMAD R0, R60, UR4, R103 ;  /* 0x000000043c007c24 */ /* 0x004fc6000f8e0267 */
[----:B------:R-:W-:Y:S01]  /*1c20*/  ISETP.GE.OR P5, PT, R61, UR8, P5 ;  /* 0x000000083d007c0c */ /* 0x000fe2000afa6670 */
[----:B------:R-:W-:-:S03]  /*1c30*/  IMAD R0, R0, UR8, R61 ;  /* 0x0000000800007c24 */ /* 0x000fc6000f8e023d */
[----:B------:R-:W-:Y:S01]  /*1c40*/  ISETP.GE.OR P5, PT, R103, R60, P5 ;  /* 0x0000003c6700720c */ /* 0x000fe20002fa6670 */
[----:B------:R-:W-:-:S04]  /*1c50*/  IMAD R61, R0, UR9, R104 ;  /* 0x00000009003d7c24 */ /* 0x000fc8000f8e0268 */
[----:B-1----:R-:W-:-:S08]  /*1c60*/  IMAD.WIDE R64, R61, 0x4, R64 ;  /* 0x000000043d407825 */ /* 0x002fd000078e0240 */
[----:B------:R-:W-:Y:S05]  /*1c70*/  @P5 BRA `(.L_x_3) ;  /* 0x0000000800e05947 */ /* 0x000fea0003800000 */
[----:B------:R-:W-:Y:S01]  /*1c80*/  HFMA2 R113, -RZ, RZ, 0, 0 ;  /* 0x00000000ff717431 */ /* 0x000fe200000001ff */
[----:B------:R-:W-:-:S07]  /*1c90*/  MOV R106, RZ ;  /* 0x000000ff006a7202 */ /* 0x000fce0000000f00 */
.L_x_16:
[----:B------:R-:W-:Y:S01]  /*1ca0*/  ISETP.GE.AND P5, PT, R52, R49, PT ;  /* 0x000000313400720c */ /* 0x000fe20003fa6270 */
[----:B------:R-:W-:-:S12]  /*1cb0*/  BSSY.RECONVERGENT B1, `(.L_x_4) ;  /* 0x00000af000017945 */ /* 0x000fd80003800200 */
[----:B------:R-:W-:Y:S05]  /*1cc0*/  @P5 BRA `(.L_x_5) ;  /* 0x0000000800b45947 */ /* 0x000fea0003800000 */
[----:B------:R-:W0:Y:S01]  /*1cd0*/  LDC R105, c[0x0][0x384] ;  /* 0x0000e100ff697b82 */ /* 0x000e220000000800 */
[----:B------:R-:W1:Y:S01]  /*1ce0*/  LDCU UR5, c[0x0][0x388] ;  /* 0x00007100ff0577ac */ /* 0x000e620008000800 */
[----:B------:R-:W-:Y:S01]  /*1cf0*/  MOV R108, R52 ;  /* 0x00000034006c7202 */ /* 0x000fe20000000f00 */
[--C-:B0-----:R-:W-:Y:S02]  /*1d00*/  IMAD R107, R105, UR4, R106.reuse ;  /* 0x00000004696b7c24 */ /* 0x101fe4000f8e026a */
[----:B------:R-:W-:Y:S02]  /*1d10*/  IMAD R105, R103, R105, R106 ;  /* 0x0000006967697224 */ /* 0x000fe400078e026a */
[----:B-1----:R-:W-:-:S07]  /*1d20*/  IMAD R107, R107, UR5, R88 ;  /* 0x000000056b6b7c24 */ /* 0x002fce000f8e0258 */
.L_x_15:
[----:B------:R-:W-:Y:S01]  /*1d30*/  ISETP.GE.AND P5, PT, R101, R72, PT ;  /* 0x000000486500720c */ /* 0x000fe20003fa6270 */
[----:B------:R-:W-:-:S12]  /*1d40*/  BSSY.RECONVERGENT B0, `(.L_x_6) ;  /* 0x00000a2000007945 */ /* 0x000fd80003800200 */
[----:B------:R-:W-:Y:S05]  /*1d50*/  @P5 BRA `(.L_x_7) ;  /* 0x0000000800805947 */ /* 0x000fea0003800000 */
[----:B------:R-:W0:Y:S01]  /*1d60*/  LDC R60, c[0x0][0x38c] ;  /* 0x0000e300ff3c7b82 */ /* 0x000e220000000800 */
[----:B------:R-:W1:Y:S01]  /*1d70*/  LDCU UR5, c[0x0][0x3a0] ;  /* 0x00007400ff0577ac */ /* 0x000e620008000800 */
[----:B------:R-:W-:Y:S01]  /*1d80*/  ISETP.GT.U32.AND P6, PT, R59, -0x10, PT ;  /* 0xfffffff03b00780c */ /* 0x000fe20003fc4070 */
[----:B------:R-:W-:Y:S01]  /*1d90*/  BSSY.RECONVERGENT B3, `(.L_x_8) ;  /* 0x0000046000037945 */ /* 0x000fe20003800200 */
[----:B------:R-:W-:Y:S02]  /*1da0*/  IADD3 R115, PT, PT, R107, R108, RZ ;  /* 0x0000006c6b737210 */ /* 0x000fe40007ffe0ff */
[----:B------:R-:W-:Y:S02]  /*1db0*/  ISETP.NE.AND P5, PT, R55, RZ, PT ;  /* 0x000000ff3700720c */ /* 0x000fe40003fa5270 */
[----:B------:R-:W-:Y:S01]  /*1dc0*/  MOV R111, R67 ;  /* 0x00000043006f7202 */ /* 0x000fe20000000f00 */
[----:B-1----:R-:W-:Y:S02]  /*1dd0*/  IMAD R110, R105, UR5, R108 ;  /* 0x00000005696e7c24 */ /* 0x002fe4000f8e026c */
[----:B0-----:R-:W-:-:S04]  /*1de0*/  IMAD R109, R115, R60, R100 ;  /* 0x0000003c736d7224 */ /* 0x001fc800078e0264 */
[----:B------:R-:W-:Y:S05]  /*1df0*/  @P6 BRA `(.L_x_9) ;  /* 0x0000000000fc6947 */ /* 0x000fea0003800000 */
[----:B------:R-:W0:Y:S01]  /*1e00*/  LDCU UR5, c[0x0][0x3a4] ;  /* 0x00007480ff0577ac */ /* 0x000e220008000800 */
[----:B------:R-:W-:Y:S01]  /*1e10*/  IMAD R115, R115, R60, R101 ;  /* 0x0000003c73737224 */ /* 0x000fe200078e0265 */
[----:B------:R-:W-:Y:S02]  /*1e20*/  MOV R112, R41 ;  /* 0x0000002900707202 */ /* 0x000fe40000000f00 */
[----:B------:R-:W-:Y:S01]  /*1e30*/  MOV R111, R67 ;  /* 0x00000043006f7202 */ /* 0x000fe20000000f00 */
[----:B0-----:R-:W-:-:S07]  /*1e40*/  IMAD R117, R110, UR5, R99 ;  /* 0x000000056e757c24 */ /* 0x001fce000f8e0263 */
.L_x_10:
[----:B------:R-:W0:Y:S08]  /*1e50*/  LDC.64 R62, c[0x0][0x390] ;  /* 0x0000e400ff3e7b82 */ /* 0x000e300000000a00 */
[----:B------:R-:W1:Y:S01]  /*1e60*/  LDC.64 R60, c[0x0][0x3a8] ;  /* 0x0000ea00ff3c7b82 */ /* 0x000e620000000a00 */
[----:B0-----:R-:W-:-:S05]  /*1e70*/  IMAD.WIDE R62, R115, 0x4, R62 ;  /* 0x00000004733e7825 */ /* 0x001fca00078e023e */
[----:B------:R-:W2:Y:S01]  /*1e80*/  LDG.E R114, desc[UR6][R62.64] ;  /* 0x000000063e727981 */ /* 0x000ea2000c1e1900 */
[----:B-1----:R-:W-:-:S03]  /*1e90*/  IMAD.WIDE R60, R117, 0x4, R60 ;  /* 0x00000004753c7825 */ /* 0x002fc600078e023c */
[----:B------:R-:W3:Y:S04]  /*1ea0*/  LDG.E R119, desc[UR6][R62.64+0x4] ;  /* 0x000004063e777981 */ /* 0x000ee8000c1e1900 */
[----:B------:R-:W2:Y:S04]  /*1eb0*/  LDG.E R116, desc[UR6][R60.64] ;  /* 0x000000063c747981 */ /* 0x000ea8000c1e1900 */
[----:B------:R-:W3:Y:S04]  /*1ec0*/  LDG.E R118, desc[UR6][R60.64+0x4] ;  /* 0x000004063c767981 */ /* 0x000ee8000c1e1900 */
[----:B------:R-:W4:Y:S04]  /*1ed0*/  LDG.E R121, desc[UR6][R62.64+0x8] ;  /* 0x000008063e797981 */ /* 0x000f28000c1e1900 */
[----:B------:R-:W4:Y:S04]  /*1ee0*/  LDG.E R120, desc[UR6][R60.64+0x8] ;  /* 0x000008063c787981 */ /* 0x000f28000c1e1900 */
[----:B------:R-:W5:Y:S04]  /*1ef0*/  LDG.E R122, desc[UR6][R62.64+0x3c] ;  /* 0x00003c063e7a7981 */ /* 0x000f68000c1e1900 */
[----:B------:R-:W5:Y:S01]  /*1f00*/  LDG.E R123, desc[UR6][R60.64+0x3c] ;  /* 0x00003c063c7b7981 */ /* 0x000f62000c1e1900 */
[----:B--2---:R-:W-:-:S03]  /*1f10*/  FFMA R114, R114, R116, R113 ;  /* 0x0000007472727223 */ /* 0x004fc60000000071 */
[----:B------:R-:W2:Y:S04]  /*1f20*/  LDG.E R113, desc[UR6][R62.64+0xc] ;  /* 0x00000c063e717981 */ /* 0x000ea8000c1e1900 */
[----:B------:R-:W2:Y:S01]  /*1f30*/  LDG.E R116, desc[UR6][R60.64+0xc] ;  /* 0x00000c063c747981 */ /* 0x000ea2000c1e1900 */
[----:B---3--:R-:W-:-:S03]  /*1f40*/  FFMA R114, R119, R118, R114 ;  /* 0x0000007677727223 */ /* 0x008fc60000000072 */
[----:B------:R-:W3:Y:S04]  /*1f50*/  LDG.E R118, desc[UR6][R62.64+0x10] ;  /* 0x000010063e767981 */ /* 0x000ee8000c1e1900 */
[----:B------:R-:W3:Y:S01]  /*1f60*/  LDG.E R119, desc[UR6][R60.64+0x10] ;  /* 0x000010063c777981 */ /* 0x000ee2000c1e1900 */
[----:B----4-:R-:W-:-:S03]  /*1f70*/  FFMA R114, R121, R120, R114 ;  /* 0x0000007879727223 */ /* 0x010fc60000000072 */
[----:B------:R-:W4:Y:S04]  /*1f80*/  LDG.E R120, desc[UR6][R62.64+0x14] ;  /* 0x000014063e787981 */ /* 0x000f28000c1e1900 */
[----:B------:R-:W4:Y:S01]  /*1f90*/  LDG.E R121, desc[UR6][R60.64+0x14] ;  /* 0x000014063c797981 */ /* 0x000f22000c1e1900 */
        /* <DEDUP_REMOVED lines=27> */
[----:B------:R-:W-:-:S04]  /*2150*/  IADD3 R112, PT, PT, R112, 0x10, RZ ;  /* 0x0000001070707810 */ /* 0x000fc80007ffe0ff */
[----:B------:R-:W-:Y:S02]  /*2160*/  ISETP.NE.AND P6, PT, R112, RZ, PT ;  /* 0x000000ff7000720c */ /* 0x000fe40003fc5270 */
[----:B------:R-:W-:Y:S02]  /*2170*/  IADD3 R111, PT, PT, R111, 0x10, RZ ;  /* 0x000000106f6f7810 */ /* 0x000fe40007ffe0ff */
[----:B------:R-:W-:Y:S02]  /*2180*/  IADD3 R115, PT, PT, R115, 0x10, RZ ;  /* 0x0000001073737810 */ /* 0x000fe40007ffe0ff */
[----:B------:R-:W-:Y:S01]  /*2190*/  IADD3 R117, PT, PT, R117, 0x10, RZ ;  /* 0x0000001075757810 */ /* 0x000fe20007ffe0ff */
[----:B--2---:R-:W-:-:S04]  /*21a0*/  FFMA R113, R114, R116, R113 ;  /* 0x0000007472717223 */ /* 0x004fc80000000071 */
[----:B---3--:R-:W-:-:S04]  /*21b0*/  FFMA R113, R118, R119, R113 ;  /* 0x0000007776717223 */ /* 0x008fc80000000071 */
[----:B----4-:R-:W-:-:S04]  /*21c0*/  FFMA R113, R120, R121, R113 ;  /* 0x0000007978717223 */ /* 0x010fc80000000071 */
[----:B-----5:R-:W-:Y:S01]  /*21d0*/  FFMA R113, R122, R123, R113 ;  /* 0x0000007b7a717223 */ /* 0x020fe20000000071 */
[----:B------:R-:W-:Y:S06]  /*21e0*/  @P6 BRA `(.L_x_10) ;  /* 0xfffffffc00186947 */ /* 0x000fec000383ffff */
.L_x_9:
[----:B------:R-:W-:Y:S05]  /*21f0*/  BSYNC.RECONVERGENT B3 ;  /* 0x0000000000037941 */ /* 0x000fea0003800200 */
.L_x_8:
[----:B------:R-:W-:Y:S05]  /*2200*/  @!P5 BRA `(.L_x_7) ;  /* 0x000000040054d947 */ /* 0x000fea0003800000 */
[----:B------:R-:W-:Y:S01]  /*2210*/  IADD3 R60, PT, PT, R55, -0x1, RZ ;  /* 0xffffffff373c7810 */ /* 0x000fe20007ffe0ff */
[----:B------:R-:W-:Y:S01]  /*2220*/  BSSY.RECONVERGENT B3, `(.L_x_11) ;  /* 0x0000024000037945 */ /* 0x000fe20003800200 */
[----:B------:R-:W-:Y:S02]  /*2230*/  ISETP.NE.AND P6, PT, R56, RZ, PT ;  /* 0x000000ff3800720c */ /* 0x000fe40003fc5270 */
[----:B------:R-:W-:-:S13]  /*2240*/  ISETP.GE.U32.AND P5, PT, R60, 0x7, PT ;  /* 0x000000073c00780c */ /* 0x000fda0003fa6070 */
[----:B------:R-:W-:Y:S05]  /*2250*/  @!P5 BRA `(.L_x_12) ;  /* 0x000000000080d947 */ /* 0x000fea0003800000 */
[----:B------:R-:W0:Y:S01]  /*2260*/  LDC.64 R62, c[0x0][0x390] ;  /* 0x0000e400ff3e7b82 */ /* 0x000e220000000a00 */
[----:B------:R-:W1:Y:S01]  /*2270*/  LDCU UR5, c[0x0][0x3a4] ;  /* 0x00007480ff0577ac */ /* 0x000e620008000800 */
[----:B------:R-:W-:-:S06]  /*2280*/  IADD3 R115, PT, PT, R109, R111, RZ ;  /* 0x0000006f6d737210 */ /* 0x000fcc0007ffe0ff */
[----:B------:R-:W2:Y:S01]  /*2290*/  LDC.64 R60, c[0x0][0x3a8] ;  /* 0x0000ea00ff3c7b82 */ /* 0x000ea20000000a00 */
[----:B-1----:R-:W-:Y:S02]  /*22a0*/  IMAD R117, R110, UR5, R111 ;  /* 0x000000056e757c24 */ /* 0x002fe4000f8e026f */
[----:B0-----:R-:W-:-:S05]  /*22b0*/  IMAD.WIDE R62, R115, 0x4, R62 ;  /* 0x00000004733e7825 */ /* 0x001fca00078e023e */
[----:B------:R-:W3:Y:S01]  /*22c0*/  LDG.E R112, desc[UR6][R62.64] ;  /* 0x000000063e707981 */ /* 0x000ee2000c1e1900 */
[----:B--2---:R-:W-:-:S03]  /*22d0*/  IMAD.WIDE R60, R117, 0x4, R60 ;  /* 0x00000004753c7825 */ /* 0x004fc600078e023c */
[----:B------:R-:W2:Y:S04]  /*22e0*/  LDG.E R115, desc[UR6][R62.64+0x4] ;  /* 0x000004063e737981 */ /* 0x000ea8000c1e1900 */
[----:B------:R-:W3:Y:S04]  /*22f0*/  LDG.E R114, desc[UR6][R60.64] ;  /* 0x000000063c727981 */ /* 0x000ee8000c1e1900 */
[----:B------:R-:W2:Y:S04]  /*2300*/  LDG.E R116, desc[UR6][R60.64+0x4] ;  /* 0x000004063c747981 */ /* 0x000ea8000c1e1900 */
[----:B------:R-:W4:Y:S04]  /*2310*/  LDG.E R118, desc[UR6][R62.64+0x8] ;  /* 0x000008063e767981 */ /* 0x000f28000c1e1900 */
[----:B------:R-:W4:Y:S04]  /*2320*/  LDG.E R119, desc[UR6][R60.64+0x8] ;  /* 0x000008063c777981 */ /* 0x000f28000c1e1900 */
[----:B------:R-:W5:Y:S04]  /*2330*/  LDG.E R120, desc[UR6][R62.64+0xc] ;  /* 0x00000c063e787981 */ /* 0x000f68000c1e1900 */
[----:B------:R-:W5:Y:S04]  /*2340*/  LDG.E R121, desc[UR6][R60.64+0xc] ;  /* 0x00000c063c797981 */ /* 0x000f68000c1e1900 */
[----:B------:R-:W5:Y:S04]  /*2350*/  LDG.E R122, desc[UR6][R60.64+0x10] ;  /* 0x000010063c7a7981 */ /* 0x000f68000c1e1900 */
[----:B------:R-:W5:Y:S04]  /*2360*/  LDG.E R123, desc[UR6][R60.64+0x14] ;  /* 0x000014063c7b7981 */ /* 0x000f68000c1e1900 */
[----:B------:R-:W5:Y:S01]  /*2370*/  LDG.E R124, desc[UR6][R60.64+0x1c] ;  /* 0x00001c063c7c7981 */ /* 0x000f62000c1e1900 */
[----:B---3--:R-:W-:-:S03]  /*2380*/  FFMA R112, R112, R114, R113 ;  /* 0x0000007270707223 */ /* 0x008fc60000000071 */
[----:B------:R-:W3:Y:S01]  /*2390*/  LDG.E R113, desc[UR6][R62.64+0x14] ;  /* 0x000014063e717981 */ /* 0x000ee2000c1e1900 */
[----:B--2---:R-:W-:-:S03]  /*23a0*/  FFMA R117, R115, R116, R112 ;  /* 0x0000007473757223 */ /* 0x004fc60000000070 */
[----:B------:R-:W2:Y:S04]  /*23b0*/  LDG.E R116, desc[UR6][R62.64+0x10] ;  /* 0x000010063e747981 */ /* 0x000ea8000c1e1900 */
[----:B------:R-:W3:Y:S04]  /*23c0*/  LDG.E R112, desc[UR6][R62.64+0x18] ;  /* 0x000018063e707981 */ /* 0x000ee8000c1e1900 */
[----:B------:R-:W3:Y:S04]  /*23d0*/  LDG.E R115, desc[UR6][R60.64+0x18] ;  /* 0x000018063c737981 */ /* 0x000ee8000c1e1900 */
[----:B------:R-:W3:Y:S01]  /*23e0*/  LDG.E R114, desc[UR6][R62.64+0x1c] ;  /* 0x00001c063e727981 */ /* 0x000ee2000c1e1900 */
[----:B----4-:R-:W-:-:S04]  /*23f0*/  FFMA R117, R118, R119, R117 ;  /* 0x0000007776757223 */ /* 0x010fc80000000075 */
[----:B-----5:R-:W-:Y:S01]  /*2400*/  FFMA R117, R120, R121, R117 ;  /* 0x0000007978757223 */ /* 0x020fe20000000075 */
[----:B------:R-:W-:-:S03]  /*2410*/  IADD3 R111, PT, PT, R111, 0x8, RZ ;  /* 0x000000086f6f7810 */ /* 0x000fc60007ffe0ff */
[----:B--2---:R-:W-:-:S04]  /*2420*/  FFMA R116, R116, R122, R117 ;  /* 0x0000007a74747223 */ /* 0x004fc80000000075 */
[----:B---3--:R-:W-:-:S04]  /*2430*/  FFMA R113, R113, R123, R116 ;  /* 0x0000007b71717223 */ /* 0x008fc80000000074 */
[----:B------:R-:W-:-:S04]  /*2440*/  FFMA R113, R112, R115, R113 ;  /* 0x0000007370717223 */ /* 0x000fc80000000071 */
[----:B------:R-:W-:-:S07]  /*2450*/  FFMA R113, R114, R124, R113 ;  /* 0x0000007c72717223 */ /* 0x000fce0000000071 */
.L_x_12:
[----:B------:R-:W-:Y:S05]  /*2460*/  BSYNC.RECONVERGENT B3 ;  /* 0x0000000000037941 */ /* 0x000fea0003800200 */
.L_x_11:
        /* <DEDUP_REMOVED lines=10> */
[----:B0-----:R-:W-:-:S04]  /*2510*/  IMAD.WIDE R62, R115, 0x4, R62 ;  /* 0x00000004733e7825 */ /* 0x001fc800078e023e */
[----:B-1----:R-:W-:Y:S01]  /*2520*/  IMAD R115, R110, UR5, R111 ;  /* 0x000000056e737c24 */ /* 0x002fe2000f8e026f */
[----:B------:R-:W3:Y:S03]  /*2530*/  LDG.E R112, desc[UR6][R62.64] ;  /* 0x000000063e707981 */ /* 0x000ee6000c1e1900 */
[----:B--2---:R-:W-:Y:S01]  /*2540*/  IMAD.WIDE R60, R115, 0x4, R60 ;  /* 0x00000004733c7825 */ /* 0x004fe200078e023c */
[----:B------:R-:W2:Y:S04]  /*2550*/  LDG.E R117, desc[UR6][R62.64+0x8] ;  /* 0x000008063e757981 */ /* 0x000ea8000c1e1900 */
[----:B------:R-:W3:Y:S04]  /*2560*/  LDG.E R114, desc[UR6][R60.64] ;  /* 0x000000063c727981 */ /* 0x000ee8000c1e1900 */
[----:B------:R-:W4:Y:S04]  /*2570*/  LDG.E R115, desc[UR6][R62.64+0x4] ;  /* 0x000004063e737981 */ /* 0x000f28000c1e1900 */
[----:B------:R-:W4:Y:S04]  /*2580*/  LDG.E R116, desc[UR6][R60.64+0x4] ;  /* 0x000004063c747981 */ /* 0x000f28000c1e1900 */
[----:B------:R-:W2:Y:S04]  /*2590*/  LDG.E R118, desc[UR6][R60.64+0x8] ;  /* 0x000008063c767981 */ /* 0x000ea8000c1e1900 */
[----:B------:R-:W5:Y:S04]  /*25a0*/  LDG.E R119, desc[UR6][R62.64+0xc] ;  /* 0x00000c063e777981 */ /* 0x000f68000c1e1900 */
[----:B------:R-:W5:Y:S01]  /*25b0*/  LDG.E R120, desc[UR6][R60.64+0xc] ;  /* 0x00000c063c787981 */ /* 0x000f62000c1e1900 */
[----:B------:R-:W-:Y:S01]  /*25c0*/  IADD3 R111, PT, PT, R111, 0x4, RZ ;  /* 0x000000046f6f7810 */ /* 0x000fe20007ffe0ff */
[----:B---3--:R-:W-:-:S04]  /*25d0*/  FFMA R112, R112, R114, R113 ;  /* 0x0000007270707223 */ /* 0x008fc80000000071 */
[----:B----4-:R-:W-:-:S04]  /*25e0*/  FFMA R112, R115, R116, R112 ;  /* 0x0000007473707223 */ /* 0x010fc80000000070 */
[----:B--2---:R-:W-:-:S04]  /*25f0*/  FFMA R112, R117, R118, R112 ;  /* 0x0000007675707223 */ /* 0x004fc80000000070 */
[----:B-----5:R-:W-:-:S07]  /*2600*/  FFMA R113, R119, R120, R112 ;  /* 0x0000007877717223 */ /* 0x020fce0000000070 */
.L_x_14:
[----:B------:R-:W-:Y:S05]  /*2610*/  BSYNC.RECONVERGENT B3 ;  /* 0x0000000000037941 */ /* 0x000fea0003800200 */
.L_x_13:
        /* <DEDUP_REMOVED lines=8> */
[----:B--2---:R-:W-:-:S05]  /*26a0*/  IMAD.WIDE R60, R111, 0x4, R60 ;  /* 0x000000046f3c7825 */ /* 0x004fca00078e023c */
[----:B------:R-:W3:Y:S01]  /*26b0*/  LDG.E R109, desc[UR6][R60.64] ;  /* 0x000000063c6d7981 */ /* 0x000ee2000c1e1900 */
[----:B------:R-:W-:Y:S01]  /*26c0*/  ISETP.NE.AND P5, PT, R53, 0x1, PT ;  /* 0x000000013500780c */ /* 0x000fe20003fa5270 */
[----:B---3--:R-:W-:-:S12]  /*26d0*/  FFMA R113, R110, R109, R113 ;  /* 0x0000006d6e717223 */ /* 0x008fd80000000071 */
[----:B------:R-:W-:Y:S05]  /*26e0*/  @!P5 BRA `(.L_x_7) ;  /* 0x00000000001cd947 */ /* 0x000fea0003800000 */
[----:B------:R-:W-:Y:S01]  /*26f0*/  ISETP.NE.AND P5, PT, R53, 0x2, PT ;  /* 0x000000023500780c */ /* 0x000fe20003fa5270 */
[----:B------:R-:W2:Y:S04]  /*2700*/  LDG.E R110, desc[UR6][R62.64+0x4] ;  /* 0x000004063e6e7981 */ /* 0x000ea8000c1e1900 */
[----:B------:R-:W2:Y:S08]  /*2710*/  LDG.E R109, desc[UR6][R60.64+0x4] ;  /* 0x000004063c6d7981 */ /* 0x000eb0000c1e1900 */
[----:B------:R-:W3:Y:S04]  /*2720*/  @P5 LDG.E R112, desc[UR6][R62.64+0x8] ;  /* 0x000008063e705981 */ /* 0x000ee8000c1e1900 */
[----:B------:R-:W3:Y:S01]  /*2730*/  @P5 LDG.E R111, desc[UR6][R60.64+0x8] ;  /* 0x000008063c6f5981 */ /* 0x000ee2000c1e1900 */
[----:B--2---:R-:W-:-:S04]  /*2740*/  FFMA R113, R110, R109, R113 ;  /* 0x0000006d6e717223 */ /* 0x004fc80000000071 */
[----:B---3--:R-:W-:-:S07]  /*2750*/  @P5 FFMA R113, R112, R111, R113 ;  /* 0x0000006f70715223 */ /* 0x008fce0000000071 */
.L_x_7:
[----:B------:R-:W-:Y:S05]  /*2760*/  BSYNC.RECONVERGENT B0 ;  /* 0x0000000000007941 */ /* 0x000fea0003800200 */
.L_x_6:
[----:B------:R-:W-:-:S04]  /*2770*/  IADD3 R108, PT, PT, R108, 0x1, RZ ;  /* 0x000000016c6c7810 */ /* 0x000fc80007ffe0ff */
[----:B------:R-:W-:-:S13]  /*2780*/  ISETP.GE.AND P5, PT, R108, R49, PT ;  /* 0x000000316c00720c */ /* 0x000fda0003fa6270 */
[----:B------:R-:W-:Y:S05]  /*2790*/  @!P5 BRA `(.L_x_15) ;  /* 0xfffffff40064d947 */ /* 0x000fea000383ffff */
.L_x_5:
[----:B------:R-:W-:Y:S05]  /*27a0*/  BSYNC.RECONVERGENT B1 ;  /* 0x0000000000017941 */ /* 0x000fea0003800200 */
.L_x_4:
[----:B------:R-:W0:Y:S01]  /*27b0*/  LDCU UR5, c[0x0][0x384] ;  /* 0x00007080ff0577ac */ /* 0x000e220008000800 */
[----:B------:R-:W-:-:S04]  /*27c0*/  IADD3 R106, PT, PT, R106, 0x1, RZ ;  /* 0x000000016a6a7810 */ /* 0x000fc80007ffe0ff */
[----:B0-----:R-:W-:-:S13]  /*27d0*/  ISETP.NE.AND P5, PT, R106, UR5, PT ;  /* 0x000000056a007c0c */ /* 0x001fda000bfa5270 */
[----:B------:R-:W-:Y:S05]  /*27e0*/  @P5 BRA `(.L_x_16) ;  /* 0xfffffff4002c5947 */ /* 0x000fea000383ffff */
[----:B------:R0:W-:Y:S02]  /*27f0*/  STG.E desc[UR6][R64.64], R113 ;  /* 0x0000007140007986 */ /* 0x0001e4000c101906 */
.L_x_3:
[----:B------:R-:W-:Y:S05]  /*2800*/  BSYNC.RECONVERGENT B2 ;  /* 0x0000000000027941 */ /* 0x000fea0003800200 */
.L_x_2:
[----:B------:R-:W1:Y:S01]  /*2810*/  S2R R61, SR_TID.Y ;  /* 0x00000000003d7919 */ /* 0x000e620000002200 */
[----:B------:R-:W1:Y:S01]  /*2820*/  S2UR UR5, SR_CTAID.Y ;  /* 0x00000000000579c3 */ /* 0x000e620000002600 */
[----:B------:R-:W2:Y:S01]  /*2830*/  LDCU.64 UR8, c[0x0][0x3b8] ;  /* 0x00007700ff0877ac */ /* 0x000ea20008000a00 */
[----:B------:R-:W-:Y:S01]  /*2840*/  BSSY.RECONVERGENT B2, `(.L_x_17) ;  /* 0x00000be000027945 */ /* 0x000fe20003800200 */
[----:B------:R-:W3:Y:S05]  /*2850*/  LDCU UR10, c[0x0][0x3b4] ;  /* 0x00007680ff0a77ac */ /* 0x000eea0008000800 */
[----:B------:R-:W1:Y:S01]  /*2860*/  LDC R60, c[0x0][0x364] ;  /* 0x0000d900ff3c7b82 */ /* 0x000e620000000800 */
[----:B--2---:R-:W-:Y:S01]  /*2870*/  ISETP.GE.AND P5, PT, R102, UR9, PT ;  /* 0x0000000966007c0c */ /* 0x004fe2000bfa6270 */
[----:B-1----:R-:W-:-:S05]  /*2880*/  IMAD R60, R60, UR5, R61 ;  /* 0x000000053c3c7c24 */ /* 0x002fca000f8e023d */
[----:B------:R-:W-:-:S04]  /*2890*/  LEA R60, R60, -R60, 0x3 ;  /* 0x8000003c3c3c7211 */ /* 0x000fc800078e18ff */
[----:B------:R-:W-:-:S04]  /*28a0*/  ISETP.GE.OR P5, PT, R60, UR8, P5 ;  /* 0x000000083c007c0c */ /* 0x000fc8000afa6670 */
[----:B---3--:R-:W-:-:S13]  /*28b0*/  ISETP.GE.OR P5, PT, R103, UR10, P5 ;  /* 0x0000000a67007c0c */ /* 0x008fda000afa6670 */
[----:B------:R-:W-:Y:S05]  /*28c0*/  @P5 BRA `(.L_x_18) ;  /* 0x0000000800d45947 */ /* 0x000fea0003800000 */
[----:B------:R-:W-:Y:S01]  /*28d0*/  HFMA2 R111, -RZ, RZ, 0, 0 ;  /* 0x00000000ff6f7431 */ /* 0x000fe200000001ff */
[----:B------:R-:W-:-:S07]  /*28e0*/  MOV R106, RZ ;  /* 0x000000ff006a7202 */ /* 0x000fce0000000f00 */
.L_x_31:
[----:B------:R-:W-:Y:S01]  /*28f0*/  ISETP.GE.AND P5, PT, R52, R49, PT ;  /* 0x000000313400720c */ /* 0x000fe20003fa6270 */
[----:B------:R-:W-:-:S12]  /*2900*/  BSSY.RECONVERGENT B1, `(.L_x_19) ;  /* 0x00000ac000017945 */ /* 0x000fd80003800200 */
[----:B------:R-:W-:Y:S05]  /*2910*/  @P5 BRA `(.L_x_20) ;  /* 0x0000000800a85947 */ /* 0x000fea0003800000 */
[----:B------:R-:W1:Y:S01]  /*2920*/  LDC R105, c[0x0][0x384] ;  /* 0x0000e100ff697b82 */ /* 0x000e620000000800 */
[----:B------:R-:W2:Y:S01]  /*2930*/  LDCU UR5, c[0x0][0x388] ;  /* 0x00007100ff0577ac */ /* 0x000ea20008000800 */
[----:B------:R-:W-:Y:S01]  /*2940*/  MOV R108, R52 ;  /* 0x00000034006c7202 */ /* 0x000fe20000000f00 */
[--C-:B-1----:R-:W-:Y:S02]  /*2950*/  IMAD R107, R105, UR4, R106.reuse ;  /* 0x00000004696b7c24 */ /* 0x102fe4000f8e026a */
[----:B------:R-:W-:Y:S02]  /*2960*/  IMAD R105, R103, R105, R106 ;  /* 0x0000006967697224 */ /* 0x000fe400078e026a */
[----:B--2---:R-:W-:-:S07]  /*2970*/  IMAD R107, R107, UR5, R88 ;  /* 0x000000056b6b7c24 */ /* 0x004fce000f8e0258 */
.L_x_30:
[----:B------:R-:W-:Y:S01]  /*2980*/  ISETP.GE.AND P5, PT, R66, R75, PT ;  /* 0x0000004b4200720c */ /* 0x000fe20003fa6270 */
[----:B------:R-:W-:-:S12]  /*2990*/  BSSY.RECONVERGENT B0, `(.L_x_21) ;  /* 0x000009f000007945 */ /* 0x000fd80003800200 */
[----:B------:R-:W-:Y:S05]  /*29a0*/  @P5 BRA `(.L_x_22) ;  /* 0x0000000800745947 */ /* 0x000fea0003800000 */
[----:B------:R-:W1:Y:S01]  /*29b0*/  LDCU UR5, c[0x0][0x38c] ;  /* 0x00007180ff0577ac */ /* 0x000e620008000800 */
[----:B------:R-:W-:Y:S01]  /*29c0*/  ISETP.GT.U32.AND P6, PT, R98, -0x10, PT ;  /* 0xfffffff06200780c */ /* 0x000fe20003fc4070 */
[----:B------:R-:W-:Y:S01]  /*29d0*/  BSSY.RECONVERGENT B3, `(.L_x_23) ;  /* 0x0000045000037945 */ /* 0x000fe20003800200 */
[----:B------:R-:W-:Y:S01]  /*29e0*/  IADD3 R110, PT, PT, R107, R108, RZ ;  /* 0x0000006c6b6e7210 */ /* 0x000fe20007ffe0ff */
[----:B------:R-:W2:Y:S01]  /*29f0*/  LDCU UR8, c[0x0][0x3a0] ;  /* 0x00007400ff0877ac */ /* 0x000ea20008000800 */
[----:B------:R-:W-:Y:S02]  /*2a00*/  ISETP.NE.AND P5, PT, R47, RZ, PT ;  /* 0x000000ff2f00720c */ /* 0x000fe40003fa5270 */
[----:B------:R-:W-:Y:S01]  /*2a10*/  MOV R109, R58 ;  /* 0x0000003a006d7202 */ /* 0x000fe20000000f00 */
[----:B-1----:R-:W-:Y:S02]  /*2a20*/  IMAD R110, R110, UR5, R87 ;  /* 0x000000056e6e7c24 */ /* 0x002fe4000f8e0257 */
[----:B--2---:R-:W-:-:S04]  /*2a30*/  IMAD R112, R105, UR8, R108 ;  /* 0x0000000869707c24 */ /* 0x004fc8000f8e026c */
[----:B------:R-:W-:Y:S05]  /*2a40*/  @P6 BRA `(.L_x_24) ;  /* 0x0000000000f46947 */ /* 0x000fea0003800000 */
[----:B0-----:R-:W-:Y:S01]  /*2a50*/  HFMA2 R113, -RZ, RZ, 0, 0 ;  /* 0x00000000ff717431 */ /* 0x001fe200000001ff */
[----:B------:R-:W-:-:S07]  /*2a60*/  MOV R109, R58 ;  /* 0x0000003a006d7202 */ /* 0x000fce0000000f00 */
.L_x_25:
        /* <DEDUP_REMOVED lines=10> */
[----:B------:R-:W4:Y:S04]  /*2b10*/  LDG.E R117, desc[UR6][R62.64+0x4] ;  /* 0x000004063e757981 */ /* 0x000f28000c1e1900 */
[----:B------:R-:W4:Y:S04]  /*2b20*/  LDG.E R116, desc[UR6][R60.64+0x4] ;  /* 0x000004063c747981 */ /* 0x000f28000c1e1900 */
[----:B------:R-:W2:Y:S04]  /*2b30*/  LDG.E R118, desc[UR6][R60.64+0x8] ;  /* 0x000008063c767981 */ /* 0x000ea8000c1e1900 */
[----:B------:R-:W5:Y:S04]  /*2b40*/  LDG.E R120, desc[UR6][R62.64+0x18] ;  /* 0x000018063e787981 */ /* 0x000f68000c1e1900 */
[----:B------:R-:W5:Y:S04]  /*2b50*/  LDG.E R121, desc[UR6][R60.64+0x18] ;  /* 0x000018063c797981 */ /* 0x000f68000c1e1900 */
[----:B------:R-:W5:Y:S04]  /*2b60*/  LDG.E R122, desc[UR6][R62.64+0x3c] ;  /* 0x00003c063e7a7981 */ /* 0x000f68000c1e1900 */
[----:B------:R-:W5:Y:S01]  /*2b70*/  LDG.E R123, desc[UR6][R60.64+0x3c] ;  /* 0x00003c063c7b7981 */ /* 0x000f62000c1e1900 */
        /* <DEDUP_REMOVED lines=18> */
[----:B-----5:R-:W-:-:S03]  /*2ca0*/  FFMA R111, R120, R121, R111 ;  /* 0x00000079786f7223 */ /* 0x020fc6000000006f */
        /* <DEDUP_REMOVED lines=14> */
[----:B------:R-:W-:-:S04]  /*2d90*/  IADD3 R113, PT, PT, R113, 0x10, RZ ;  /* 0x0000001071717810 */ /* 0x000fc80007ffe0ff */
[----:B------:R-:W-:Y:S02]  /*2da0*/  ISETP.NE.AND P6, PT, R113, R46, PT ;  /* 0x0000002e7100720c */ /* 0x000fe40003fc5270 */
[----:B------:R-:W-:Y:S01]  /*2db0*/  IADD3 R109, PT, PT, R109, 0x10, RZ ;  /* 0x000000106d6d7810 */ /* 0x000fe20007ffe0ff */
[----:B---3--:R-:W-:-:S04]  /*2dc0*/  FFMA R114, R115, R114, R120 ;  /* 0x0000007273727223 */ /* 0x008fc80000000078 */
[----:B----4-:R-:W-:-:S04]  /*2dd0*/  FFMA R114, R117, R116, R114 ;  /* 0x0000007475727223 */ /* 0x010fc80000000072 */
[----:B--2---:R-:W-:-:S04]  /*2de0*/  FFMA R114, R119, R118, R114 ;  /* 0x0000007677727223 */ /* 0x004fc80000000072 */
[----:B-----5:R-:W-:-:S04]  /*2df0*/  FFMA R111, R111, R121, R114 ;  /* 0x000000796f6f7223 */ /* 0x020fc80000000072 */
[----:B------:R-:W-:Y:S01]  /*2e00*/  FFMA R111, R122, R123, R111 ;  /* 0x0000007b7a6f7223 */ /* 0x000fe2000000006f */
[----:B------:R-:W-:Y:S06]  /*2e10*/  @P6 BRA `(.L_x_25) ;  /* 0xfffffffc00146947 */ /* 0x000fec000383ffff */
.L_x_24:
[----:B------:R-:W-:Y:S05]  /*2e20*/  BSYNC.RECONVERGENT B3 ;  /* 0x0000000000037941 */ /* 0x000fea0003800200 */
.L_x_23:
[----:B------:R-:W-:Y:S05]  /*2e30*/  @!P5 BRA `(.L_x_22) ;  /* 0x000000040050d947 */ /* 0x000fea0003800000 */
[----:B------:R-:W-:Y:S01]  /*2e40*/  ISETP.GE.U32.AND P5, PT, R34, 0x7, PT ;  /* 0x000000072200780c */ /* 0x000fe20003fa6070 */
[----:B------:R-:W-:Y:S01]  /*2e50*/  BSSY.RECONVERGENT B3, `(.L_x_26) ;  /* 0x0000023000037945 */ /* 0x000fe20003800200 */
[----:B------:R-:W-:-:S11]  /*2e60*/  ISETP.NE.AND P6, PT, R48, RZ, PT ;  /* 0x000000ff3000720c */ /* 0x000fd60003fc5270 */
[----:B------:R-:W-:Y:S05]  /*2e70*/  @!P5 BRA `(.L_x_27) ;  /* 0x000000000080d947 */ /* 0x000fea0003800000 */
[----:B------:R-:W1:Y:S01]  /*2e80*/  LDC.64 R62, c[0x0][0x390] ;  /* 0x0000e400ff3e7b82 */ /* 0x000e620000000a00 */
[----:B------:R-:W2:Y:S01]  /*2e90*/  LDCU UR5, c[0x0][0x3a4] ;  /* 0x00007480ff0577ac */ /* 0x000ea20008000800 */
[----:B0-----:R-:W-:-:S06]  /*2ea0*/  IADD3 R113, PT, PT, R110, R109, RZ ;  /* 0x0000006d6e717210 */ /* 0x001fcc0007ffe0ff */
[----:B------:R-:W0:Y:S01]  /*2eb0*/  LDC.64 R60, c[0x0][0x3a8] ;  /* 0x0000ea00ff3c7b82 */ /* 0x000e220000000a00 */
[----:B--2---:R-:W-:Y:S02]  /*2ec0*/  IMAD R115, R112, UR5, R109 ;  /* 0x0000000570737c24 */ /* 0x004fe4000f8e026d */
[----:B-1----:R-:W-:-:S05]  /*2ed0*/  IMAD.WIDE R62, R113, 0x4, R62 ;  /* 0x00000004713e7825 */ /* 0x002fca00078e023e */
[----:B------:R-:W2:Y:S01]  /*2ee0*/  LDG.E R114, desc[UR6][R62.64] ;  /* 0x000000063e727981 */ /* 0x000ea2000c1e1900 */
[----:B0-----:R-:W-:-:S03]  /*2ef0*/  IMAD.WIDE R60, R115, 0x4, R60 ;  /* 0x00000004733c7825 */ /* 0x001fc600078e023c */
[----:B------:R-:W3:Y:S04]  /*2f00*/  LDG.E R116, desc[UR6][R62.64+0x4] ;  /* 0x000004063e747981 */ /* 0x000ee8000c1e1900 */
[----:B------:R-:W2:Y:S04]  /*2f10*/  LDG.E R113, desc[UR6][R60.64] ;  /* 0x000000063c717981 */ /* 0x000ea8000c1e1900 */
[----:B------:R-:W3:Y:S04]  /*2f20*/  LDG.E R115, desc[UR6][R60.64+0x4] ;  /* 0x000004063c737981 */ /* 0x000ee8000c1e1900 */
[----:B------:R-:W4:Y:S04]  /*2f30*/  LDG.E R118, desc[UR6][R62.64+0x8] ;  /* 0x000008063e767981 */ /* 0x000f28000c1e1900 */
[----:B------:R-:W4:Y:S04]  /*2f40*/  LDG.E R119, desc[UR6][R60.64+0x8] ;  /* 0x000008063c777981 */ /* 0x000f28000c1e1900 */
[----:B------:R-:W5:Y:S04]  /*2f50*/  LDG.E R120, desc[UR6][R62.64+0xc] ;  /* 0x00000c063e787981 */ /* 0x000f68000c1e1900 */
[----:B------:R-:W5:Y:S04]  /*2f60*/  LDG.E R121, desc[UR6][R60.64+0xc] ;  /* 0x00000c063c797981 */ /* 0x000f68000c1e1900 */
[----:B------:R-:W5:Y:S04]  /*2f70*/  LDG.E R122, desc[UR6][R60.64+0x10] ;  /* 0x000010063c7a7981 */ /* 0x000f68000c1e1900 */
[----:B------:R-:W5:Y:S04]  /*2f80*/  LDG.E R123, desc[UR6][R60.64+0x14] ;  /* 0x000014063c7b7981 */ /* 0x000f68000c1e1900 */
[----:B------:R-:W5:Y:S01]  /*2f90*/  LDG.E R124, desc[UR6][R60.64+0x1c] ;  /* 0x00001c063c7c7981 */ /* 0x000f62000c1e1900 */
[----:B--2---:R-:W-:-:S03]  /*2fa0*/  FFMA R113, R114, R113, R111 ;  /* 0x0000007172717223 */ /* 0x004fc6000000006f */
[----:B------:R-:W2:Y:S01]  /*2fb0*/  LDG.E R111, desc[UR6][R62.64+0x18] ;  /* 0x000018063e6f7981 */ /* 0x000ea2000c1e1900 */
[----:B---3--:R-:W-:-:S03]  /*2fc0*/  FFMA R117, R116, R115, R113 ;  /* 0x0000007374757223 */ /* 0x008fc60000000071 */
[----:B------:R-:W3:Y:S04]  /*2fd0*/  LDG.E R115, desc[UR6][R62.64+0x10] ;  /* 0x000010063e737981 */ /* 0x000ee8000c1e1900 */
[----:B------:R-:W2:Y:S04]  /*2fe0*/  LDG.E R113, desc[UR6][R62.64+0x14] ;  /* 0x000014063e717981 */ /* 0x000ea8000c1e1900 */
[----:B------:R-:W2:Y:S04]  /*2ff0*/  LDG.E R116, desc[UR6][R60.64+0x18] ;  /* 0x000018063c747981 */ /* 0x000ea8000c1e1900 */
[----:B------:R-:W2:Y:S01]  /*3000*/  LDG.E R114, desc[UR6][R62.64+0x1c] ;  /* 0x00001c063e727981 */ /* 0x000ea2000c1e1900 */
[----:B----4-:R-:W-:-:S04]  /*3010*/  FFMA R117, R118, R119, R117 ;  /* 0x0000007776757223 */ /* 0x010fc80000000075 */
[----:B-----5:R-:W-:Y:S01]  /*3020*/  FFMA R120, R120, R121, R117 ;  /* 0x0000007978787223 */ /* 0x020fe20000000075 */
[----:B------:R-:W-:-:S03]  /*3030*/  IADD3 R109, PT, PT, R109, 0x8, RZ ;  /* 0x000000086d6d7810 */ /* 0x000fc60007ffe0ff */
[----:B---3--:R-:W-:-:S04]  /*3040*/  FFMA R120, R115, R122, R120 ;  /* 0x0000007a73787223 */ /* 0x008fc80000000078 */
[----:B--2---:R-:W-:-:S04]  /*3050*/  FFMA R120, R113, R123, R120 ;  /* 0x0000007b71787223 */ /* 0x004fc80000000078 */
[----:B------:R-:W-:-:S04]  /*3060*/  FFMA R111, R111, R116, R120 ;  /* 0x000000746f6f7223 */ /* 0x000fc80000000078 */
[----:B------:R-:W-:-:S07]  /*3070*/  FFMA R111, R114, R124, R111 ;  /* 0x0000007c726f7223 */ /* 0x000fce000000006f */
.L_x_27:
[----:B------:R-:W-:Y:S05]  /*3080*/  BSYNC.RECONVERGENT B3 ;  /* 0x0000000000037941 */ /* 0x000fea0003800200 */
.L_x_26:
[----:B------:R-:W-:Y:S05]  /*3090*/  @!P6 BRA `(.L_x_22) ;  /* 0x0000000000b8e947 */ /* 0x000fea0003800000 */
[----:B------:R-:W-:Y:S01]  /*30a0*/  IADD3 R60, PT, PT, R48, -0x1, RZ ;  /* 0xffffffff303c7810 */ /* 0x000fe20007ffe0ff */
[----:B------:R-:W-:Y:S01]  /*30b0*/  BSSY.RECONVERGENT B3, `(.L_x_28) ;  /* 0x0000018000037945 */ /* 0x000fe20003800200 */
[----:B------:R-:W-:Y:S02]  /*30c0*/  ISETP.NE.AND P6, PT, R44, RZ, PT ;  /* 0x000000ff2c00720c */ /* 0x000fe40003fc5270 */
[----:B------:R-:W-:-:S13]  /*30d0*/  ISETP.GE.U32.AND P5, PT, R60, 0x3, PT ;  /* 0x000000033c00780c */ /* 0x000fda0003fa6070 */
[----:B------:R-:W-:Y:S05]  /*30e0*/  @!P5 BRA `(.L_x_29) ;  /* 0x000000000050d947 */ /* 0x000fea0003800000 */
[----:B------:R-:W1:Y:S01]  /*30f0*/  LDC.64 R62, c[0x0][0x390] ;  /* 0x0000e400ff3e7b82 */ /* 0x000e620000000a00 */
[----:B------:R-:W2:Y:S01]  /*3100*/  LDCU UR5, c[0x0][0x3a4] ;  /* 0x00007480ff0577ac */ /* 0x000ea20008000800 */
[----:B0-----:R-:W-:-:S06]  /*3110*/  IADD3 R113, PT, PT, R110, R109, RZ ;  /* 0x0000006d6e717210 */ /* 0x001fcc0007ffe0ff */
[----:B------:R-:W0:Y:S01]  /*3120*/  LDC.64 R60, c[0x0][0x3a8] ;  /* 0x0000ea00ff3c7b82 */ /* 0x000e220000000a00 */
[----:B-1----:R-:W-:-:S04]  /*3130*/  IMAD.WIDE R62, R113, 0x4, R62 ;  /* 0x00000004713e7825 */ /* 0x002fc800078e023e */
[----:B--2---:R-:W-:Y:S01]  /*3140*/  IMAD R113, R112, UR5, R109 ;  /* 0x0000000570717c24 */ /* 0x004fe2000f8e026d */
[----:B------:R-:W2:Y:S03]  /*3150*/  LDG.E R114, desc[UR6][R62.64] ;  /* 0x000000063e727981 */ /* 0x000ea6000c1e1900 */
[----:B0-----:R-:W-:Y:S01]  /*3160*/  IMAD.WIDE R60, R113, 0x4, R60 ;  /* 0x00000004713c7825 */ /* 0x001fe200078e023c */
[----:B------:R-:W3:Y:S04]  /*3170*/  LDG.E R116, desc[UR6][R62.64+0x4] ;  /* 0x000004063e747981 */ /* 0x000ee8000c1e1900 */
[----:B------:R-:W2:Y:S04]  /*3180*/  LDG.E R113, desc[UR6][R60.64] ;  /* 0x000000063c717981 */ /* 0x000ea8000c1e1900 */
[----:B------:R-:W3:Y:S04]  /*3190*/  LDG.E R115, desc[UR6][R60.64+0x4] ;  /* 0x000004063c737981 */ /* 0x000ee8000c1e1900 */
[----:B------:R-:W4:Y:S04]  /*31a0*/  LDG.E R118, desc[UR6][R62.64+0x8] ;  /* 0x000008063e767981 */ /* 0x000f28000c1e1900 */
[----:B------:R-:W4:Y:S04]  /*31b0*/  LDG.E R117, desc[UR6][R60.64+0x8] ;  /* 0x000008063c757981 */ /* 0x000f28000c1e1900 */
[----:B------:R-:W5:Y:S04]  /*31c0*/  LDG.E R120, desc[UR6][R62.64+0xc] ;  /* 0x00000c063e787981 */ /* 0x000f68000c1e1900 */
[----:B------:R-:W5:Y:S01]  /*31d0*/  LDG.E R119, desc[UR6][R60.64+0xc] ;  /* 0x00000c063c777981 */ /* 0x000f62000c1e1900 */
[----:B------:R-:W-:Y:S01]  /*31e0*/  IADD3 R109, PT, PT, R109, 0x4, RZ ;  /* 0x000000046d6d7810 */ /* 0x000fe20007ffe0ff */
[----:B--2---:R-:W-:-:S04]  /*31f0*/  FFMA R113, R114, R113, R111 ;  /* 0x0000007172717223 */ /* 0x004fc8000000006f */
[----:B---3--:R-:W-:-:S04]  /*3200*/  FFMA R113, R116, R115, R113 ;  /* 0x0000007374717223 */ /* 0x008fc80000000071 */
[----:B----4-:R-:W-:-:S04]  /*3210*/  FFMA R113, R118, R117, R113 ;  /* 0x0000007576717223 */ /* 0x010fc80000000071 */
[----:B-----5:R-:W-:-:S07]  /*3220*/  FFMA R111, R120, R119, R113 ;  /* 0x00000077786f7223 */ /* 0x020fce0000000071 */
.L_x_29:
[----:B------:R-:W-:Y:S05]  /*3230*/  BSYNC.RECONVERGENT B3 ;  /* 0x0000000000037941 */ /* 0x000fea0003800200 */
.L_x_28:
        /* <DEDUP_REMOVED lines=8> */
[----:B0-----:R-:W-:-:S05]  /*32c0*/  IMAD.WIDE R60, R109, 0x4, R60 ;  /* 0x000000046d3c7825 */ /* 0x001fca00078e023c */
[----:B------:R-:W2:Y:S01]  /*32d0*/  LDG.E R109, desc[UR6][R60.64] ;  /* 0x000000063c6d7981 */ /* 0x000ea2000c1e1900 */
[----:B------:R-:W-:Y:S01]  /*32e0*/  ISETP.NE.AND P5, PT, R44, 0x1, PT ;  /* 0x000000012c00780c */ /* 0x000fe20003fa5270 */
[----:B--2---:R-:W-:-:S12]  /*32f0*/  FFMA R111, R110, R109, R111 ;  /* 0x0000006d6e6f7223 */ /* 0x004fd8000000006f */
        /* <DEDUP_REMOVED lines=8> */
.L_x_22:
[----:B------:R-:W-:Y:S05]  /*3380*/  BSYNC.RECONVERGENT B0 ;  /* 0x0000000000007941 */ /* 0x000fea0003800200 */
.L_x_21:
[----:B------:R-:W-:-:S04]  /*3390*/  IADD3 R108, PT, PT, R108, 0x1, RZ ;  /* 0x000000016c6c7810 */ /* 0x000fc80007ffe0ff */
[----:B------:R-:W-:-:S13]  /*33a0*/  ISETP.GE.AND P5, PT, R108, R49, PT ;  /* 0x000000316c00720c */ /* 0x000fda0003fa6270 */
[----:B------:R-:W-:Y:S05]  /*33b0*/  @!P5 BRA `(.L_x_30) ;  /* 0xfffffff40070d947 */ /* 0x000fea000383ffff */
.L_x_20:
[----:B------:R-:W-:Y:S05]  /*33c0*/  BSYNC.RECONVERGENT B1 ;  /* 0x0000000000017941 */ /* 0x000fea0003800200 */
.L_x_19:
[----:B------:R-:W1:Y:S01]  /*33d0*/  LDCU UR5, c[0x0][0x384] ;  /* 0x00007080ff0577ac */ /* 0x000e620008000800 */
[----:B------:R-:W-:-:S04]  /*33e0*/  IADD3 R106, PT, PT, R106, 0x1, RZ ;  /* 0x000000016a6a7810 */ /* 0x000fc80007ffe0ff */
[----:B-1----:R-:W-:-:S13]  /*33f0*/  ISETP.NE.AND P5, PT, R106, UR5, PT ;  /* 0x000000056a007c0c */ /* 0x002fda000bfa5270 */
[----:B------:R-:W-:Y:S05]  /*3400*/  @P5 BRA `(.L_x_31) ;  /* 0xfffffff400385947 */ /* 0x000fea000383ffff */
[----:B------:R1:W-:Y:S02]  /*3410*/  STG.E desc[UR6][R64.64+0x4], R111 ;  /* 0x0000046f40007986 */ /* 0x0003e4000c101906 */
.L_x_18:
[----:B------:R-:W-:Y:S05]  /*3420*/  BSYNC.RECONVERGENT B2 ;  /* 0x0000000000027941 */ /* 0x000fea0003800200 */
.L_x_17:
[----:B------:R-:W2:Y:S01]  /*3430*/  S2R R61, SR_TID.Y ;  /* 0x00000000003d7919 */ /* 0x000ea20000002200 */
[----:B------:R-:W2:Y:S01]  /*3440*/  S2UR UR5, SR_CTAID.Y ;  /* 0x00000000000579c3 */ /* 0x000ea20000002600 */
[----:B------:R-:W3:Y:S01]  /*3450*/  LDCU.64 UR8, c[0x0][0x3b8] ;  /* 0x00007700ff0877ac */ /* 0x000ee20008000a00 */
[----:B------:R-:W-:Y:S01]  /*3460*/  BSSY.RECONVERGENT B2, `(.L_x_32) ;  /* 0x00000be000027945 */ /* 0x000fe20003800200 */
[----:B------:R-:W4:Y:S05]  /*3470*/  LDCU UR10, c[0x0][0x3b4] ;  /* 0x00007680ff0a77ac */ /* 0x000f2a0008000800 */
[----:B------:R-:W2:Y:S01]  /*3480*/  LDC R60, c[0x0][0x364] ;  /* 0x0000d900ff3c7b82 */ /* 0x000ea20000000800 */
[----:B---3--:R-:W-:Y:S01]  /*3490*/  ISETP.GE.AND P5, PT, R68, UR9, PT ;  /* 0x0000000944007c0c */ /* 0x008fe2000bfa6270 */
[----:B--2---:R-:W-:-:S05]  /*34a0*/  IMAD R60, R60, UR5, R61 ;  /* 0x000000053c3c7c24 */ /* 0x004fca000f8e023d */
[----:B------:R-:W-:-:S04]  /*34b0*/  LEA R60, R60, -R60, 0x3 ;  /* 0x8000003c3c3c7211 */ /* 0x000fc800078e18ff */
[----:B------:R-:W-:-:S04]  /*34c0*/  ISETP.GE.OR P5, PT, R60, UR8, P5 ;  /* 0x000000083c007c0c */ /* 0x000fc8000afa6670 */
[----:B----4-:R-:W-:-:S13]  /*34d0*/  ISETP.GE.OR P5, PT, R103, UR10, P5 ;  /* 0x0000000a67007c0c */ /* 0x010fda000afa6670 */
[----:B------:R-:W-:Y:S05]  /*34e0*/  @P5 BRA `(.L_x_33) ;  /* 0x0000000800d45947 */ /* 0x000fea0003800000 */
[----:B-1----:R-:W-:Y:S01]  /*34f0*/  HFMA2 R111, -RZ, RZ, 0, 0 ;  /* 0x00000000ff6f7431 */ /* 0x002fe200000001ff */
[----:B------:R-:W-:-:S07]  /*3500*/  MOV R106, RZ ;  /* 0x000000ff006a7202 */ /* 0x000fce0000000f00 */
.L_x_46:
        /* <DEDUP_REMOVED lines=9> */
.L_x_45:
        /* <DEDUP_REMOVED lines=13> */
[----:B------:R-:W-:Y:S01]  /*3670*/  HFMA2 R114, -RZ, RZ, 0, 0 ;  /* 0x00000000ff727431 */ /* 0x000fe200000001ff */
[----:B------:R-:W-:-:S07]  /*3680*/  MOV R109, R51 ;  /* 0x00000033006d7202 */ /* 0x000fce0000000f00 */
.L_x_40:
        /* <DEDUP_REMOVED lines=35> */
[----:B-----5:R-:W-:-:S03]  /*38c0*/  FFMA R111, R122, R119, R111 ;  /* 0x000000777a6f7223 */ /* 0x020fc6000000006f */
        /* <DEDUP_REMOVED lines=14> */
[----:B------:R-:W-:-:S04]  /*39b0*/  IADD3 R114, PT, PT, R114, 0x10, RZ ;  /* 0x0000001072727810 */ /* 0x000fc80007ffe0ff */
[----:B------:R-:W-:Y:S02]  /*39c0*/  ISETP.NE.AND P6, PT, R114, R37, PT ;  /* 0x000000257200720c */ /* 0x000fe40003fc5270 */
[----:B------:R-:W-:Y:S01]  /*39d0*/  IADD3 R109, PT, PT, R109, 0x10, RZ ;  /* 0x000000106d6d7810 */ /* 0x000fe20007ffe0ff */
[----:B--2---:R-:W-:-:S04]  /*39e0*/  FFMA R113, R116, R113, R119 ;  /* 0x0000007174717223 */ /* 0x004fc80000000077 */
[----:B---3--:R-:W-:-:S04]  /*39f0*/  FFMA R113, R118, R115, R113 ;  /* 0x0000007376717223 */ /* 0x008fc80000000071 */
[----:B----4-:R-:W-:-:S04]  /*3a00*/  FFMA R120, R120, R117, R113 ;  /* 0x0000007578787223 */ /* 0x010fc80000000071 */
[----:B-----5:R-:W-:-:S04]  /*3a10*/  FFMA R111, R111, R121, R120 ;  /* 0x000000796f6f7223 */ /* 0x020fc80000000078 */
[----:B------:R-:W-:Y:S01]  /*3a20*/  FFMA R111, R122, R123, R111 ;  /* 0x0000007b7a6f7223 */ /* 0x000fe2000000006f */
[----:B------:R-:W-:Y:S06]  /*3a30*/  @P6 BRA `(.L_x_40) ;  /* 0xfffffffc00146947 */ /* 0x000fec000383ffff */
.L_x_39:
[----:B------:R-:W-:Y:S05]  /*3a40*/  BSYNC.RECONVERGENT B3 ;  /* 0x0000000000037941 */ /* 0x000fea0003800200 */
.L_x_38:
        /* <DEDUP_REMOVED lines=37> */
.L_x_42:
[----:B------:R-:W-:Y:S05]  /*3ca0*/  BSYNC.RECONVERGENT B3 ;  /* 0x0000000000037941 */ /* 0x000fea0003800200 */
.L_x_41:
        /* <DEDUP_REMOVED lines=26> */
.L_x_44:
[----:B------:R-:W-:Y:S05]  /*3e50*/  BSYNC.RECONVERGENT B3 ;  /* 0x0000000000037941 */ /* 0x000fea0003800200 */
.L_x_43:
        /* <DEDUP_REMOVED lines=20> */
.L_x_37:
[----:B------:R-:W-:Y:S05]  /*3fa0*/  BSYNC.RECONVERGENT B0 ;  /* 0x0000000000007941 */ /* 0x000fea0003800200 */
.L_x_36:
[----:B------:R-:W-:-:S04]  /*3fb0*/  IADD3 R108, PT, PT, R108, 0x1, RZ ;  /* 0x000000016c6c7810 */ /* 0x000fc80007ffe0ff */
[----:B------:R-:W-:-:S13]  /*3fc0*/  ISETP.GE.AND P5, PT, R108, R49, PT ;  /* 0x000000316c00720c */ /* 0x000fda0003fa6270 */
[----:B------:R-:W-:Y:S05]  /*3fd0*/  @!P5 BRA `(.L_x_45) ;  /* 0xfffffff40070d947 */ /* 0x000fea000383ffff */
.L_x_35:
[----:B------:R-:W-:Y:S05]  /*3fe0*/  BSYNC.RECONVERGENT B1 ;  /* 0x0000000000017941 */ /* 0x000fea0003800200 */
.L_x_34:
[----:B------:R-:W1:Y:S01]  /*3ff0*/  LDCU UR5, c[0x0][0x384] ;  /* 0x00007080ff0577ac */ /* 0x000e620008000800 */
[----:B------:R-:W-:-:S04]  /*4000*/  IADD3 R106, PT, PT, R106, 0x1, RZ ;  /* 0x000000016a6a7810 */ /* 0x000fc80007ffe0ff */
[----:B-1----:R-:W-:-:S13]  /*4010*/  ISETP.NE.AND P5, PT, R106, UR5, PT ;  /* 0x000000056a007c0c */ /* 0x002fda000bfa5270 */
[----:B------:R-:W-:Y:S05]  /*4020*/  @P5 BRA `(.L_x_46) ;  /* 0xfffffff400385947 */ /* 0x000fea000383ffff */
[----:B------:R2:W-:Y:S02]  /*4030*/  STG.E desc[UR6][R64.64+0x8], R111 ;  /* 0x0000086f40007986 */ /* 0x0005e4000c101906 */
.L_x_33:
[----:B------:R-:W-:Y:S05]  /*4040*/  BSYNC.RECONVERGENT B2 ;  /* 0x0000000000027941 */ /* 0x000fea0003800200 */
.L_x_32:
[----:B------:R-:W3:Y:S01]  /*4050*/  S2R R61, SR_TID.Y ;  /* 0x00000000003d7919 */ /* 0x000ee20000002200 */
[----:B------:R-:W3:Y:S01]  /*4060*/  S2UR UR5, SR_CTAID.Y ;  /* 0x00000000000579c3 */ /* 0x000ee20000002600 */
[----:B------:R-:W4:Y:S01]  /*4070*/  LDCU.64 UR8, c[0x0][0x3b8] ;  /* 0x00007700ff0877ac */ /* 0x000f220008000a00 */
[----:B------:R-:W-:Y:S01]  /*4080*/  BSSY.RECONVERGENT B2, `(.L_x_47) ;  /* 0x00000bf000027945 */ /* 0x000fe20003800200 */
[----:B------:R-:W5:Y:S05]  /*4090*/  LDCU UR10, c[0x0][0x3b4] ;  /* 0x00007680ff0a77ac */ /* 0x000f6a0008000800 */
[----:B------:R-:W3:Y:S01]  /*40a0*/  LDC R60, c[0x0][0x364] ;  /* 0x0000d900ff3c7b82 */ /* 0x000ee20000000800 */
[----:B----4-:R-:W-:Y:S01]  /*40b0*/  ISETP.GE.AND P5, PT, R92, UR9, PT ;  /* 0x000000095c007c0c */ /* 0x010fe2000bfa6270 */
[----:B---3--:R-:W-:-:S05]  /*40c0*/  IMAD R60, R60, UR5, R61 ;  /* 0x000000053c3c7c24 */ /* 0x008fca000f8e023d */
[----:B------:R-:W-:-:S04]  /*40d0*/  LEA R60, R60, -R60, 0x3 ;  /* 0x8000003c3c3c7211 */ /* 0x000fc800078e18ff */
[----:B------:R-:W-:-:S04]  /*40e0*/  ISETP.GE.OR P5, PT, R60, UR8, P5 ;  /* 0x000000083c007c0c */ /* 0x000fc8000afa6670 */
[----:B-----5:R-:W-:-:S13]  /*40f0*/  ISETP.GE.OR P5, PT, R103, UR10, P5 ;  /* 0x0000000a67007c0c */ /* 0x020fda000afa6670 */
[----:B------:R-:W-:Y:S05]  /*4100*/  @P5 BRA `(.L_x_48) ;  /* 0x0000000800d85947 */ /* 0x000fea0003800000 */
[----:B-12---:R-:W-:Y:S01]  /*4110*/  HFMA2 R111, -RZ, RZ, 0, 0 ;  /* 0x00000000ff6f7431 */ /* 0x006fe200000001ff */
[----:B------:R-:W-:-:S07]  /*4120*/  MOV R106, RZ ;  /* 0x000000ff006a7202 */ /* 0x000fce0000000f00 */
.L_x_61:
        /* <DEDUP_REMOVED lines=9> */
.L_x_60:
        /* <DEDUP_REMOVED lines=15> */
.L_x_55:
        /* <DEDUP_REMOVED lines=59> */
.L_x_54:
[----:B------:R-:W-:Y:S05]  /*4660*/  BSYNC.RECONVERGENT B3 ;  /* 0x0000000000037941 */ /* 0x000fea0003800200 */
.L_x_53:
        /* <DEDUP_REMOVED lines=38> */
.L_x_57:
[----:B------:R-:W-:Y:S05]  /*48d0*/  BSYNC.RECONVERGENT B3 ;  /* 0x0000000000037941 */ /* 0x000fea0003800200 */
.L_x_56:
        /* <DEDUP_REMOVED lines=26> */
.L_x_59:
[----:B------:R-:W-:Y:S05]  /*4a80*/  BSYNC.RECONVERGENT B3 ;  /* 0x0000000000037941 */ /* 0x000fea0003800200 */
.L_x_58:
        /* <DEDUP_REMOVED lines=20> */
.L_x_52:
[----:B------:R-:W-:Y:S05]  /*4bd0*/  BSYNC.RECONVERGENT B0 ;  /* 0x0000000000007941 */ /* 0x000fea0003800200 */
.L_x_51:
[----:B------:R-:W-:-:S04]  /*4be0*/  IADD3 R108, PT, PT, R108, 0x1, RZ ;  /* 0x000000016c6c7810 */ /* 0x000fc80007ffe0ff */
[----:B------:R-:W-:-:S13]  /*4bf0*/  ISETP.GE.AND P5, PT, R108, R49, PT ;  /* 0x000000316c00720c */ /* 0x000fda0003fa6270 */
[----:B------:R-:W-:Y:S05]  /*4c00*/  @!P5 BRA `(.L_x_60) ;  /* 0xfffffff4006cd947 */ /* 0x000fea000383ffff */
.L_x_50:
[----:B------:R-:W-:Y:S05]  /*4c10*/  BSYNC.RECONVERGENT B1 ;  /* 0x0000000000017941 */ /* 0x000fea0003800200 */
.L_x_49:
[----:B------:R-:W1:Y:S01]  /*4c20*/  LDCU UR5, c[0x0][0x384] ;  /* 0x00007080ff0577ac */ /* 0x000e620008000800 */
[----:B------:R-:W-:-:S04]  /*4c30*/  IADD3 R106, PT, PT, R106, 0x1, RZ ;  /* 0x000000016a6a7810 */ /* 0x000fc80007ffe0ff */
[----:B-1----:R-:W-:-:S13]  /*4c40*/  ISETP.NE.AND P5, PT, R106, UR5, PT ;  /* 0x000000056a007c0c */ /* 0x002fda000bfa5270 */
[----:B------:R-:W-:Y:S05]  /*4c50*/  @P5 BRA `(.L_x_61) ;  /* 0xfffffff400345947 */ /* 0x000fea000383ffff */
[----:B------:R3:W-:Y:S02]  /*4c60*/  STG.E desc[UR6][R64.64+0xc], R111 ;  /* 0x00000c6f40007986 */ /* 0x0007e4000c101906 */
.L_x_48:
[----:B------:R-:W-:Y:S05]  /*4c70*/  BSYNC.RECONVERGENT B2 ;  /* 0x0000000000027941 */ /* 0x000fea0003800200 */
.L_x_47:
[----:B------:R-:W4:Y:S01]  /*4c80*/  S2R R61, SR_TID.Y ;  /* 0x00000000003d7919 */ /* 0x000f220000002200 */
[----:B------:R-:W4:Y:S01]  /*4c90*/  S2UR UR5, SR_CTAID.Y ;  /* 0x00000000000579c3 */ /* 0x000f220000002600 */
[----:B------:R-:W5:Y:S01]  /*4ca0*/  LDCU.64 UR8, c[0x0][0x3b8] ;  /* 0x00007700ff0877ac */ /* 0x000f620008000a00 */
[----:B------:R-:W-:Y:S01]  /*4cb0*/  BSSY.RECONVERGENT B2, `(.L_x_62) ;  /* 0x00000bf000027945 */ /* 0x000fe20003800200 */
[----:B------:R-:W0:Y:S05]  /*4cc0*/  LDCU UR10, c[0x0][0x3b4] ;  /* 0x00007680ff0a77ac */ /* 0x000e2a0008000800 */
[----:B------:R-:W4:Y:S01]  /*4cd0*/  LDC R60, c[0x0][0x364] ;  /* 0x0000d900ff3c7b82 */ /* 0x000f220000000800 */
[----:B-----5:R-:W-:Y:S01]  /*4ce0*/  ISETP.GE.AND P5, PT, R91, UR9, PT ;  /* 0x000000095b007c0c */ /* 0x020fe2000bfa6270 */
[----:B----4-:R-:W-:-:S05]  /*4cf0*/  IMAD R60, R60, UR5, R61 ;  /* 0x000000053c3c7c24 */ /* 0x010fca000f8e023d */
[----:B------:R-:W-:-:S04]  /*4d00*/  LEA R60, R60, -R60, 0x3 ;  /* 0x8000003c3c3c7211 */ /* 0x000fc800078e18ff */
[----:B------:R-:W-:-:S04]  /*4d10*/  ISETP.GE.OR P5, PT, R60, UR8, P5 ;  /* 0x000000083c007c0c */ /* 0x000fc8000afa6670 */
[----:B0-----:R-:W-:-:S13]  /*4d20*/  ISETP.GE.OR P5, PT, R103, UR10, P5 ;  /* 0x0000000a67007c0c */ /* 0x001fda000afa6670 */
[----:B------:R-:W-:Y:S05]  /*4d30*/  @P5 BRA `(.L_x_63) ;  /* 0x0000000800d85947 */ /* 0x000fea0003800000 */
[----:B-123--:R-:W-:Y:S01]  /*4d40*/  HFMA2 R111, -RZ, RZ, 0, 0 ;  /* 0x00000000ff6f7431 */ /* 0x00efe200000001ff */
[----:B------:R-:W-:-:S07]  /*4d50*/  MOV R106, RZ ;  /* 0x000000ff006a7202 */ /* 0x000fce0000000f00 */
.L_x_76:
        /* <DEDUP_REMOVED lines=9> */
.L_x_75:
[----:B------:R-:W-:Y:S01]  /*4df0*/  ISETP.GE.AND P5, PT, R42, R71, PT ;  /* 0x000000472a00720c */ /* 0x000fe20003fa6270 */
[----:B------:R-:W-:-:S12]  /*4e00*/  BSSY.RECONVERGENT B0, `(.L_x_66) ;  /* 0x00000a0000007945 */ /* 0x000fd80003800200 */
[----:B------:R-:W-:Y:S05]  /*4e10*/  @P5 BRA `(.L_x_67) ;  /* 0x0000000800785947 */ /* 0x000fea0003800000 */
[----:B------:R-:W0:Y:S01]  /*4e20*/  LDCU UR5, c[0x0][0x38c] ;  /* 0x00007180ff0577ac */ /* 0x000e220008000800 */
[----:B------:R-:W-:Y:S01]  /*4e30*/  ISETP.GT.U32.AND P6, PT, R95, -0x10, PT ;  /* 0xfffffff05f00780c */ /* 0x000fe20003fc4070 */
[----:B------:R-:W-:Y:S01]  /*4e40*/  BSSY.RECONVERGENT B3, `(.L_x_68) ;  /* 0x0000045000037945 */ /* 0x000fe20003800200 */
[----:B------:R-:W-:Y:S01]  /*4e50*/  IADD3 R110, PT, PT, R107, R108, RZ ;  /* 0x0000006c6b6e7210 */ /* 0x000fe20007ffe0ff */
[----:B------:R-:W1:Y:S01]  /*4e60*/  LDCU UR8, c[0x0][0x3a0] ;  /* 0x00007400ff0877ac */ /* 0x000e620008000800 */
[----:B------:R-:W-:Y:S02]  /*4e70*/  ISETP.NE.AND P5, PT, R19, RZ, PT ;  /* 0x000000ff1300720c */ /* 0x000fe40003fa5270 */
[----:B------:R-:W-:Y:S01]  /*4e80*/  MOV R109, R33 ;  /* 0x00000021006d7202 */ /* 0x000fe20000000f00 */
[----:B0-----:R-:W-:Y:S02]  /*4e90*/  IMAD R110, R110, UR5, R83 ;  /* 0x000000056e6e7c24 */ /* 0x001fe4000f8e0253 */
[----:B-1----:R-:W-:-:S04]  /*4ea0*/  IMAD R112, R105, UR8, R108 ;  /* 0x0000000869707c24 */ /* 0x002fc8000f8e026c */
[----:B------:R-:W-:Y:S05]  /*4eb0*/  @P6 BRA `(.L_x_69) ;  /* 0x0000000000f46947 */ /* 0x000fea0003800000 */
[----:B------:R-:W-:Y:S01]  /*4ec0*/  HFMA2 R113, -RZ, RZ, 0, 0 ;  /* 0x00000000ff717431 */ /* 0x000fe200000001ff */
[----:B------:R-:W-:-:S07]  /*4ed0*/  MOV R109, R33 ;  /* 0x00000021006d7202 */ /* 0x000fce0000000f00 */
.L_x_70:
        /* <DEDUP_REMOVED lines=59> */
.L_x_69:
[----:B------:R-:W-:Y:S05]  /*5290*/  BSYNC.RECONVERGENT B3 ;  /* 0x0000000000037941 */ /* 0x000fea0003800200 */
.L_x_68:
        /* <DEDUP_REMOVED lines=38> */
.L_x_72:
[----:B------:R-:W-:Y:S05]  /*5500*/  BSYNC.RECONVERGENT B3 ;  /* 0x0000000000037941 */ /* 0x000fea0003800200 */
.L_x_71:
        /* <DEDUP_REMOVED lines=16> */
[----:B------:R-:W2:Y:S04]  /*5610*/  LDG.E R115, desc[UR6][R60.64+0x4] ;  /* 0x000004063c737981 */ /* 0x000ea8000c1e1900 */
[----:B------:R-:W4:Y:S04]  /*5620*/  LDG.E R118, desc[UR6][R62.64+0x8] ;  /* 0x000008063e767981 */ /* 0x000f28000c1e1900 */
[----:B------:R-:W4:Y:S04]  /*5630*/  LDG.E R117, desc[UR6][R60.64+0x8] ;  /* 0x000008063c757981 */ /* 0x000f28000c1e1900 */
[----:B------:R-:W5:Y:S04]  /*5640*/  LDG.E R120, desc[UR6][R62.64+0xc] ;  /* 0x00000c063e787981 */ /* 0x000f68000c1e1900 */
[----:B------:R-:W5:Y:S01]  /*5650*/  LDG.E R119, desc[UR6][R60.64+0xc] ;  /* 0x00000c063c777981 */ /* 0x000f62000c1e1900 */
[----:B------:R-:W-:Y:S01]  /*5660*/  IADD3 R109, PT, PT, R109, 0x4, RZ ;  /* 0x000000046d6d7810 */ /* 0x000fe20007ffe0ff */
[----:B---3--:R-:W-:-:S04]  /*5670*/  FFMA R113, R114, R113, R111 ;  /* 0x0000007172717223 */ /* 0x008fc8000000006f */
[----:B--2---:R-:W-:-:S04]  /*5680*/  FFMA R113, R116, R115, R113 ;  /* 0x0000007374717223 */ /* 0x004fc80000000071 */
[----:B----4-:R-:W-:-:S04]  /*5690*/  FFMA R113, R118, R117, R113 ;  /* 0x0000007576717223 */ /* 0x010fc80000000071 */
[----:B-----5:R-:W-:-:S07]  /*56a0*/  FFMA R111, R120, R119, R113 ;  /* 0x00000077786f7223 */ /* 0x020fce0000000071 */
.L_x_74:
[----:B------:R-:W-:Y:S05]  /*56b0*/  BSYNC.RECONVERGENT B3 ;  /* 0x0000000000037941 */ /* 0x000fea0003800200 */
.L_x_73:
        /* <DEDUP_REMOVED lines=20> */
.L_x_67:
[----:B------:R-:W-:Y:S05]  /*5800*/  BSYNC.RECONVERGENT B0 ;  /* 0x0000000000007941 */ /* 0x000fea0003800200 */
.L_x_66:
[----:B------:R-:W-:-:S04]  /*5810*/  IADD3 R108, PT, PT, R108, 0x1, RZ ;  /* 0x000000016c6c7810 */ /* 0x000fc80007ffe0ff */
[----:B------:R-:W-:-:S13]  /*5820*/  ISETP.GE.AND P5, PT, R108, R49, PT ;  /* 0x000000316c00720c */ /* 0x000fda0003fa6270 */
[----:B------:R-:W-:Y:S05]  /*5830*/  @!P5 BRA `(.L_x_75) ;  /* 0xfffffff4006cd947 */ /* 0x000fea000383ffff */
.L_x_65:
[----:B------:R-:W-:Y:S05]  /*5840*/  BSYNC.RECONVERGENT B1 ;  /* 0x0000000000017941 */ /* 0x000fea0003800200 */
.L_x_64:
[----:B------:R-:W0:Y:S01]  /*5850*/  LDCU UR5, c[0x0][0x384] ;  /* 0x00007080ff0577ac */ /* 0x000e220008000800 */
[----:B------:R-:W-:-:S04]  /*5860*/  IADD3 R106, PT, PT, R106, 0x1, RZ ;  /* 0x000000016a6a7810 */ /* 0x000fc80007ffe0ff */
[----:B0-----:R-:W-:-:S13]  /*5870*/  ISETP.NE.AND P5, PT, R106, UR5, PT ;  /* 0x000000056a007c0c */ /* 0x001fda000bfa5270 */
[----:B------:R-:W-:Y:S05]  /*5880*/  @P5 BRA `(.L_x_76) ;  /* 0xfffffff400345947 */ /* 0x000fea000383ffff */
[----:B------:R0:W-:Y:S02]  /*5890*/  STG.E desc[UR6][R64.64+0x10], R111 ;  /* 0x0000106f40007986 */ /* 0x0001e4000c101906 */
.L_x_63:
[----:B------:R-:W-:Y:S05]  /*58a0*/  BSYNC.RECONVERGENT B2 ;  /* 0x0000000000027941 */ /* 0x000fea0003800200 */
.L_x_62:
[----:B------:R-:W4:Y:S01]  /*58b0*/  S2R R61, SR_TID.Y ;  /* 0x00000000003d7919 */ /* 0x000f220000002200 */
[----:B------:R-:W4:Y:S01]  /*58c0*/  S2UR UR5, SR_CTAID.Y ;  /* 0x00000000000579c3 */ /* 0x000f220000002600 */
[----:B------:R-:W5:Y:S01]  /*58d0*/  LDCU.64 UR8, c[0x0][0x3b8] ;  /* 0x00007700ff0877ac */ /* 0x000f620008000a00 */
[----:B------:R-:W-:Y:S01]  /*58e0*/  BSSY.RECONVERGENT B2, `(.L_x_77) ;  /* 0x00000bf000027945 */ /* 0x000fe20003800200 */
[----:B------:R-:W1:Y:S05]  /*58f0*/  LDCU UR10, c[0x0][0x3b4] ;  /* 0x00007680ff0a77ac */ /* 0x000e6a0008000800 */
[----:B------:R-:W4:Y:S01]  /*5900*/  LDC R60, c[0x0][0x364] ;  /* 0x0000d900ff3c7b82 */ /* 0x000f220000000800 */
[----:B-----5:R-:W-:Y:S01]  /*5910*/  ISETP.GE.AND P5, PT, R90, UR9, PT ;  /* 0x000000095a007c0c */ /* 0x020fe2000bfa6270 */
[----:B----4-:R-:W-:-:S05]  /*5920*/  IMAD R60, R60, UR5, R61 ;  /* 0x000000053c3c7c24 */ /* 0x010fca000f8e023d */
[----:B------:R-:W-:-:S04]  /*5930*/  LEA R60, R60, -R60, 0x3 ;  /* 0x8000003c3c3c7211 */ /* 0x000fc800078e18ff */
[----:B------:R-:W-:-:S04]  /*5940*/  ISETP.GE.OR P5, PT, R60, UR8, P5 ;  /* 0x000000083c007c0c */ /* 0x000fc8000afa6670 */
[----:B-1----:R-:W-:-:S13]  /*5950*/  ISETP.GE.OR P5, PT, R103, UR10, P5 ;  /* 0x0000000a67007c0c */ /* 0x002fda000afa6670 */
[----:B------:R-:W-:Y:S05]  /*5960*/  @P5 BRA `(.L_x_78) ;  /* 0x0000000800d85947 */ /* 0x000fea0003800000 */
[----:B0-23--:R-:W-:Y:S01]  /*5970*/  HFMA2 R111, -RZ, RZ, 0, 0 ;  /* 0x00000000ff6f7431 */ /* 0x00dfe200000001ff */
[----:B------:R-:W-:-:S07]  /*5980*/  MOV R106, RZ ;  /* 0x000000ff006a7202 */ /* 0x000fce0000000f00 */
.L_x_91:
        /* <DEDUP_REMOVED lines=9> */
.L_x_90:
        /* <DEDUP_REMOVED lines=15> */
.L_x_85:
        /* <DEDUP_REMOVED lines=59> */
.L_x_84:
[----:B------:R-:W-:Y:S05]  /*5ec0*/  BSYNC.RECONVERGENT B3 ;  /* 0x0000000000037941 */ /* 0x000fea0003800200 */
.L_x_83:
        /* <DEDUP_REMOVED lines=38> */
.L_x_87:
[----:B------:R-:W-:Y:S05]  /*6130*/  BSYNC.RECONVERGENT B3 ;  /* 0x0000000000037941 */ /* 0x000fea0003800200 */
.L_x_86:
        /* <DEDUP_REMOVED lines=26> */
.L_x_89:
[----:B------:R-:W-:Y:S05]  /*62e0*/  BSYNC.RECONVERGENT B3 ;  /* 0x0000000000037941 */ /* 0x000fea0003800200 */
.L_x_88:
        /* <DEDUP_REMOVED lines=20> */
.L_x_82:
[----:B------:R-:W-:Y:S05]  /*6430*/  BSYNC.RECONVERGENT B0 ;  /* 0x0000000000007941 */ /* 0x000fea0003800200 */
.L_x_81:
[----:B------:R-:W-:-:S04]  /*6440*/  IADD3 R108, PT, PT, R108, 0x1, RZ ;  /* 0x000000016c6c7810 */ /* 0x000fc80007ffe0ff */
[----:B------:R-:W-:-:S13]  /*6450*/  ISETP.GE.AND P5, PT, R108, R49, PT ;  /* 0x000000316c00720c */ /* 0x000fda0003fa6270 */
[----:B------:R-:W-:Y:S05]  /*6460*/  @!P5 BRA `(.L_x_90) ;  /* 0xfffffff4006cd947 */ /* 0x000fea000383ffff */
.L_x_80:
[----:B------:R-:W-:Y:S05]  /*6470*/  BSYNC.RECONVERGENT B1 ;  /* 0x0000000000017941 */ /* 0x000fea0003800200 */
.L_x_79:
[----:B------:R-:W0:Y:S01]  /*6480*/  LDCU UR5, c[0x0][0x384] ;  /* 0x00007080ff0577ac */ /* 0x000e220008000800 */
[----:B------:R-:W-:-:S04]  /*6490*/  IADD3 R106, PT, PT, R106, 0x1, RZ ;  /* 0x000000016a6a7810 */ /* 0x000fc80007ffe0ff */
[----:B0-----:R-:W-:-:S13]  /*64a0*/  ISETP.NE.AND P5, PT, R106, UR5, PT ;  /* 0x000000056a007c0c */ /* 0x001fda000bfa5270 */
[----:B------:R-:W-:Y:S05]  /*64b0*/  @P5 BRA `(.L_x_91) ;  /* 0xfffffff400345947 */ /* 0x000fea000383ffff */
[----:B------:R1:W-:Y:S02]  /*64c0*/  STG.E desc[UR6][R64.64+0x14], R111 ;  /* 0x0000146f40007986 */ /* 0x0003e4000c101906 */
.L_x_78:
[----:B------:R-:W-:Y:S05]  /*64d0*/  BSYNC.RECONVERGENT B2 ;  /* 0x0000000000027941 */ /* 0x000fea0003800200 */
.L_x_77:
        /* <DEDUP_REMOVED lines=14> */
.L_x_106:
        /* <DEDUP_REMOVED lines=9> */
.L_x_105:
        /* <DEDUP_REMOVED lines=15> */
.L_x_100:
        /* <DEDUP_REMOVED lines=59> */
.L_x_99:
[----:B------:R-:W-:Y:S05]  /*6af0*/  BSYNC.RECONVERGENT B3 ;  /* 0x0000000000037941 */ /* 0x000fea0003800200 */
.L_x_98:
[----:B------:R-:W-:Y:S05]  /*6b00*/  @!P5 BRA `(.L_x_97) ;  /* 0x000000040050d947 */ /* 0x000fea0003800000 */
[----:B------:R-:W-:Y:S01]  /*6b10*/  ISETP.GE.U32.AND P5, PT, R2, 0x7, PT ;  /* 0x000000070200780c */ /* 0x000fe20003fa6070 */
[----:B------:R-:W-:Y:S01]  /*6b20*/  BSSY.RECONVERGENT B3, `(.L_x_101) ;  /* 0x0000023000037945 */ /* 0x000fe20003800200 */
[----:B------:R-:W-:-:S11]  /*6b30*/  ISETP.NE.AND P6, PT, R10, RZ, PT ;  /* 0x000000ff0a00720c */ /* 0x000fd60003fc5270 */
        /* <DEDUP_REMOVED lines=33> */
.L_x_102:
[----:B------:R-:W-:Y:S05]  /*6d50*/  BSYNC.RECONVERGENT B3 ;  /* 0x0000000000037941 */ /* 0x000fea0003800200 */
.L_x_101:
        /* <DEDUP_REMOVED lines=26> */
.L_x_104:
[----:B------:R-:W-:Y:S05]  /*6f00*/  BSYNC.RECONVERGENT B3 ;  /* 0x0000000000037941 */ /* 0x000fea0003800200 */
.L_x_103:
        /* <DEDUP_REMOVED lines=20> */
.L_x_97:
[----:B------:R-:W-:Y:S05]  /*7050*/  BSYNC.RECONVERGENT B0 ;  /* 0x0000000000007941 */ /* 0x000fea0003800200 */
.L_x_96:
[----:B------:R-:W-:-:S04]  /*7060*/  IADD3 R108, PT, PT, R108, 0x1, RZ ;  /* 0x000000016c6c7810 */ /* 0x000fc80007ffe0ff */
[----:B------:R-:W-:-:S13]  /*7070*/  ISETP.GE.AND P5, PT, R108, R49, PT ;  /* 0x000000316c00720c */ /* 0x000fda0003fa6270 */
[----:B------:R-:W-:Y:S05]  /*7080*/  @!P5 BRA `(.L_x_105) ;  /* 0xfffffff40070d947 */ /* 0x000fea000383ffff */
.L_x_95:
[----:B------:R-:W-:Y:S05]  /*7090*/  BSYNC.RECONVERGENT B1 ;  /* 0x0000000000017941 */ /* 0x000fea0003800200 */
.L_x_94:
[----:B------:R-:W0:Y:S01]  /*70a0*/  LDCU UR5, c[0x0][0x384] ;  /* 0x00007080ff0577ac */ /* 0x000e220008000800 */
[----:B------:R-:W-:-:S04]  /*70b0*/  IADD3 R106, PT, PT, R106, 0x1, RZ ;  /* 0x000000016a6a7810 */ /* 0x000fc80007ffe0ff */
[----:B0-----:R-:W-:-:S13]  /*70c0*/  ISETP.NE.AND P5, PT, R106, UR5, PT ;  /* 0x000000056a007c0c */ /* 0x001fda000bfa5270 */
[----:B------:R-:W-:Y:S05]  /*70d0*/  @P5 BRA `(.L_x_106) ;  /* 0xfffffff400385947 */ /* 0x000fea000383ffff */
[----:B------:R0:W-:Y:S02]  /*70e0*/  STG.E desc[UR6][R64.64+0x18], R111 ;  /* 0x0000186f40007986 */ /* 0x0001e4000c101906 */
.L_x_93:
[----:B------:R-:W-:Y:S05]  /*70f0*/  BSYNC.RECONVERGENT B2 ;  /* 0x0000000000027941 */ /* 0x000fea0003800200 */
.L_x_92:
[----:B------:R-:W4:Y:S01]  /*7100*/  S2R R105, SR_TID.Y ;  /* 0x0000000000697919 */ /* 0x000f220000002200 */
[----:B------:R-:W4:Y:S01]  /*7110*/  S2UR UR5, SR_CTAID.Y ;  /* 0x00000000000579c3 */ /* 0x000f220000002600 */
[----:B------:R-:W-:Y:S01]  /*7120*/  HFMA2 R63, -RZ, RZ, 0, 4.17232513427734375e-07 ;  /* 0x00000007ff3f7431 */ /* 0x000fe200000001ff */
[----:B------:R-:W5:Y:S01]  /*7130*/  LDCU UR8, c[0x0][0x3b4] ;  /* 0x00007680ff0877ac */ /* 0x000f620008000800 */
[----:B------:R-:W-:Y:S05]  /*7140*/  BSSY.RECONVERGENT B2, `(.L_x_107) ;  /* 0x00000c3000027945 */ /* 0x000fea0003800200 */
[----:B------:R-:W4:Y:S08]  /*7150*/  LDC R62, c[0x0][0x364] ;  /* 0x0000d900ff3e7b82 */ /* 0x000f300000000800 */
[----:B------:R-:W5:Y:S08]  /*7160*/  LDC.64 R60, c[0x0][0x3b8] ;  /* 0x0000ee00ff3c7b82 */ /* 0x000f700000000a00 */
[----:B0123--:R-:W0:Y:S01]  /*7170*/  LDC.64 R64, c[0x0][0x3c0] ;  /* 0x0000f000ff407b82 */ /* 0x00fe220000000a00 */
[----:B----4-:R-:W-:-:S04]  /*7180*/  IMAD R62, R62, UR5, R105 ;  /* 0x000000053e3e7c24 */ /* 0x010fc8000f8e0269 */
[----:B------:R-:W-:Y:S01]  /*7190*/  IMAD R63, R62, R63, 0x1 ;  /* 0x000000013e3f7424 */ /* 0x000fe200078e023f */
[-C--:B-----5:R-:W-:Y:S01]  /*71a0*/  ISETP.GE.AND P5, PT, R104, R61.reuse, PT ;  /* 0x0000003d6800720c */ /* 0x0a0fe20003fa6270 */
[----:B------:R-:W-:-:S03]  /*71b0*/  IMAD R61, R0, R61, R61 ;  /* 0x0000003d003d7224 */ /* 0x000fc600078e023d */
[----:B------:R-:W-:Y:S02]  /*71c0*/  ISETP.GE.OR P5, PT, R63, R60, P5 ;  /* 0x0000003c3f00720c */ /* 0x000fe40002fa6670 */
[----:B------:R-:W-:Y:S02]  /*71d0*/  IADD3 R61, PT, PT, R61, R104, RZ ;  /* 0x000000683d3d7210 */ /* 0x000fe40007ffe0ff */
[----:B------:R-:W-:-:S03]  /*71e0*/  ISETP.GE.OR P5, PT, R103, UR8, P5 ;  /* 0x0000000867007c0c */ /* 0x000fc6000afa6670 */
[----:B0-----:R-:W-:-:S10]  /*71f0*/  IMAD.WIDE R64, R61, 0x4, R64 ;  /* 0x000000043d407825 */ /* 0x001fd400078e0240 */
[----:B------:R-:W-:Y:S05]  /*7200*/  @P5 BRA `(.L_x_108) ;  /* 0x0000000800d85947 */ /* 0x000fea0003800000 */
[----:B------:R-:W-:Y:S02]  /*7210*/  MOV R109, RZ ;  /* 0x000000ff006d7202 */ /* 0x000fe40000000f00 */
[----:B------:R-:W-:-:S07]  /*7220*/  MOV R106, RZ ;  /* 0x000000ff006a7202 */ /* 0x000fce0000000f00 */
.L_x_121:
        /* <DEDUP_REMOVED lines=9> */
.L_x_120:
        /* <DEDUP_REMOVED lines=15> */
.L_x_115:
        /* <DEDUP_REMOVED lines=16> */
[----:B------:R-:W5:Y:S01]  /*74b0*/  LDG.E R123, desc[UR6][R60.64+0x3c] ;  /* 0x00003c063c7b7981 */ /* 0x000f62000c1e1900 */
[----:B---3--:R-:W-:-:S03]  /*74c0*/  FFMA R113, R116, R113, R109 ;  /* 0x0000007174717223 */ /* 0x008fc6000000006d */
[----:B------:R-:W3:Y:S04]  /*74d0*/  LDG.E R116, desc[UR6][R62.64+0xc] ;  /* 0x00000c063e747981 */ /* 0x000ee8000c1e1900 */
[----:B------:R-:W3:Y:S01]  /*74e0*/  LDG.E R109, desc[UR6][R60.64+0xc] ;  /* 0x00000c063c6d7981 */ /* 0x000ee2000c1e1900 */
[----:B--2---:R-:W-:-:S03]  /*74f0*/  FFMA R113, R118, R115, R113 ;  /* 0x0000007376717223 */ /* 0x004fc60000000071 */
[----:B------:R-:W2:Y:S04]  /*7500*/  LDG.E R118, desc[UR6][R62.64+0x10] ;  /* 0x000010063e767981 */ /* 0x000ea8000c1e1900 */
[----:B------:R-:W2:Y:S01]  /*7510*/  LDG.E R115, desc[UR6][R60.64+0x10] ;  /* 0x000010063c737981 */ /* 0x000ea2000c1e1900 */
[----:B----4-:R-:W-:-:S03]  /*7520*/  FFMA R113, R120, R117, R113 ;  /* 0x0000007578717223 */ /* 0x010fc60000000071 */
[----:B------:R-:W4:Y:S04]  /*7530*/  LDG.E R120, desc[UR6][R62.64+0x14] ;  /* 0x000014063e787981 */ /* 0x000f28000c1e1900 */
[----:B------:R-:W4:Y:S01]  /*7540*/  LDG.E R117, desc[UR6][R60.64+0x14] ;  /* 0x000014063c757981 */ /* 0x000f22000c1e1900 */
        /* <DEDUP_REMOVED lines=9> */
[----:B-----5:R-:W-:-:S03]  /*75e0*/  FFMA R109, R122, R119, R109 ;  /* 0x000000777a6d7223 */ /* 0x020fc6000000006d */
        /* <DEDUP_REMOVED lines=17> */
[----:B---3--:R-:W-:-:S04]  /*7700*/  FFMA R113, R116, R113, R119 ;  /* 0x0000007174717223 */ /* 0x008fc80000000077 */
[----:B--2---:R-:W-:-:S04]  /*7710*/  FFMA R113, R118, R115, R113 ;  /* 0x0000007376717223 */ /* 0x004fc80000000071 */
[----:B----4-:R-:W-:-:S04]  /*7720*/  FFMA R120, R120, R117, R113 ;  /* 0x0000007578787223 */ /* 0x010fc80000000071 */
[----:B-----5:R-:W-:-:S04]  /*7730*/  FFMA R109, R109, R121, R120 ;  /* 0x000000796d6d7223 */ /* 0x020fc80000000078 */
[----:B------:R-:W-:Y:S01]  /*7740*/  FFMA R109, R122, R123, R109 ;  /* 0x0000007b7a6d7223 */ /* 0x000fe2000000006d */
[----:B------:R-:W-:Y:S06]  /*7750*/  @P6 BRA `(.L_x_115) ;  /* 0xfffffffc00146947 */ /* 0x000fec000383ffff */
.L_x_114:
[----:B------:R-:W-:Y:S05]  /*7760*/  BSYNC.RECONVERGENT B3 ;  /* 0x0000000000037941 */ /* 0x000fea0003800200 */
.L_x_113:
        /* <DEDUP_REMOVED lines=30> */
[----:B------:R-:W3:Y:S01]  /*7950*/  LDG.E R113, desc[UR6][R62.64+0x1c] ;  /* 0x00001c063e717981 */ /* 0x000ee2000c1e1900 */
[----:B----4-:R-:W-:-:S04]  /*7960*/  FFMA R117, R117, R119, R118 ;  /* 0x0000007775757223 */ /* 0x010fc80000000076 */
[----:B-----5:R-:W-:-:S04]  /*7970*/  FFMA R120, R120, R121, R117 ;  /* 0x0000007978787223 */ /* 0x020fc80000000075 */
[----:B------:R-:W-:Y:S01]  /*7980*/  FFMA R120, R115, R122, R120 ;  /* 0x0000007a73787223 */ /* 0x000fe20000000078 */
[----:B------:R-:W-:-:S03]  /*7990*/  IADD3 R107, PT, PT, R107, 0x8, RZ ;  /* 0x000000086b6b7810 */ /* 0x000fc60007ffe0ff */
[----:B--2---:R-:W-:-:S04]  /*79a0*/  FFMA R120, R111, R123, R120 ;  /* 0x0000007b6f787223 */ /* 0x004fc80000000078 */
[----:B---3--:R-:W-:-:S04]  /*79b0*/  FFMA R116, R109, R116, R120 ;  /* 0x000000746d747223 */ /* 0x008fc80000000078 */
[----:B------:R-:W-:-:S07]  /*79c0*/  FFMA R109, R113, R124, R116 ;  /* 0x0000007c716d7223 */ /* 0x000fce0000000074 */
.L_x_117:
[----:B------:R-:W-:Y:S05]  /*79d0*/  BSYNC.RECONVERGENT B3 ;  /* 0x0000000000037941 */ /* 0x000fea0003800200 */
.L_x_116:
        /* <DEDUP_REMOVED lines=26> */
.L_x_119:
[----:B------:R-:W-:Y:S05]  /*7b80*/  BSYNC.RECONVERGENT B3 ;  /* 0x0000000000037941 */ /* 0x000fea0003800200 */
.L_x_118:
        /* <DEDUP_REMOVED lines=20> */
.L_x_112:
[----:B------:R-:W-:Y:S05]  /*7cd0*/  BSYNC.RECONVERGENT B0 ;  /* 0x0000000000007941 */ /* 0x000fea0003800200 */
.L_x_111:
[----:B------:R-:W-:-:S04]  /*7ce0*/  IADD3 R105, PT, PT, R105, 0x1, RZ ;  /* 0x0000000169697810 */ /* 0x000fc80007ffe0ff */
[----:B------:R-:W-:-:S13]  /*7cf0*/  ISETP.GE.AND P5, PT, R105, R40, PT ;  /* 0x000000286900720c */ /* 0x000fda0003fa6270 */
[----:B------:R-:W-:Y:S05]  /*7d00*/  @!P5 BRA `(.L_x_120) ;  /* 0xfffffff4006cd947 */ /* 0x000fea000383ffff */
.L_x_110:
[----:B------:R-:W-:Y:S05]  /*7d10*/  BSYNC.RECONVERGENT B1 ;  /* 0x0000000000017941 */ /* 0x000fea0003800200 */
.L_x_109:
[----:B------:R-:W0:Y:S01]  /*7d20*/  LDCU UR5, c[0x0][0x384] ;  /* 0x00007080ff0577ac */ /* 0x000e220008000800 */
[----:B------:R-:W-:-:S04]  /*7d30*/  IADD3 R106, PT, PT, R106, 0x1, RZ ;  /* 0x000000016a6a7810 */ /* 0x000fc80007ffe0ff */
[----:B0-----:R-:W-:-:S13]  /*7d40*/  ISETP.NE.AND P5, PT, R106, UR5, PT ;  /* 0x000000056a007c0c */ /* 0x001fda000bfa5270 */
[----:B------:R-:W-:Y:S05]  /*7d50*/  @P5 BRA `(.L_x_121) ;  /* 0xfffffff400345947 */ /* 0x000fea000383ffff */
[----:B------:R0:W-:Y:S02]  /*7d60*/  STG.E desc[UR6][R64.64], R109 ;  /* 0x0000006d40007986 */ /* 0x0001e4000c101906 */
.L_x_108:
[----:B------:R-:W-:Y:S05]  /*7d70*/  BSYNC.RECONVERGENT B2 ;  /* 0x0000000000027941 */ /* 0x000fea0003800200 */
.L_x_107:
[----:B------:R-:W1:Y:S01]  /*7d80*/  S2R R61, SR_TID.Y ;  /* 0x00000000003d7919 */ /* 0x000e620000002200 */
[----:B------:R-:W1:Y:S01]  /*7d90*/  S2UR UR5, SR_CTAID.Y ;  /* 0x00000000000579c3 */ /* 0x000e620000002600 */
[----:B------:R-:W2:Y:S01]  /*7da0*/  LDCU.64 UR8, c[0x0][0x3b8] ;  /* 0x00007700ff0877ac */ /* 0x000ea20008000a00 */
[----:B------:R-:W-:Y:S01]  /*7db0*/  HFMA2 R63, -RZ, RZ, 0, 4.17232513427734375e-07 ;  /* 0x00000007ff3f7431 */ /* 0x000fe200000001ff */
[----:B------:R-:W-:Y:S01]  /*7dc0*/  BSSY.RECONVERGENT B2, `(.L_x_122) ;  /* 0x00000be000027945 */ /* 0x000fe20003800200 */
[----:B------:R-:W3:Y:S04]  /*7dd0*/  LDCU UR10, c[0x0][0x3b4] ;  /* 0x00007680ff0a77ac */ /* 0x000ee80008000800 */
[----:B------:R-:W1:Y:S01]  /*7de0*/  LDC R60, c[0x0][0x364] ;  /* 0x0000d900ff3c7b82 */ /* 0x000e620000000800 */
[----:B--2---:R-:W-:Y:S01]  /*7df0*/  ISETP.GE.AND P5, PT, R102, UR9, PT ;  /* 0x0000000966007c0c */ /* 0x004fe2000bfa6270 */
[----:B-1----:R-:W-:-:S04]  /*7e00*/  IMAD R60, R60, UR5, R61 ;  /* 0x000000053c3c7c24 */ /* 0x002fc8000f8e023d */
[----:B------:R-:W-:-:S05]  /*7e10*/  IMAD R60, R60, R63, 0x1 ;  /* 0x000000013c3c7424 */ /* 0x000fca00078e023f */
[----:B------:R-:W-:-:S04]  /*7e20*/  ISETP.GE.OR P5, PT, R60, UR8, P5 ;  /* 0x000000083c007c0c */ /* 0x000fc8000afa6670 */
[----:B---3--:R-:W-:-:S13]  /*7e30*/  ISETP.GE.OR P5, PT, R103, UR10, P5 ;  /* 0x0000000a67007c0c */ /* 0x008fda000afa6670 */
[----:B------:R-:W-:Y:S05]  /*7e40*/  @P5 BRA `(.L_x_123) ;  /* 0x0000000800d45947 */ /* 0x000fea0003800000 */
[----:B0-----:R-:W-:Y:S02]  /*7e50*/  MOV R109, RZ ;  /* 0x000000ff006d7202 */ /* 0x001fe40000000f00 */
[----:B------:R-:W-:-:S07]  /*7e60*/  MOV R106, RZ ;  /* 0x000000ff006a7202 */ /* 0x000fce0000000f00 */
.L_x_136:
        /* <DEDUP_REMOVED lines=9> */
.L_x_135:
        /* <DEDUP_REMOVED lines=15> */
.L_x_130:
        /* <DEDUP_REMOVED lines=59> */
.L_x_129:
[----:B------:R-:W-:Y:S05]  /*83a0*/  BSYNC.RECONVERGENT B3 ;  /* 0x0000000000037941 */ /* 0x000fea0003800200 */
.L_x_128:
        /* <DEDUP_REMOVED lines=37> */
.L_x_132:
[----:B------:R-:W-:Y:S05]  /*8600*/  BSYNC.RECONVERGENT B3 ;  /* 0x0000000000037941 */ /* 0x000fea0003800200 */
.L_x_131:
        /* <DEDUP_REMOVED lines=26> */
.L_x_134:
[----:B------:R-:W-:Y:S05]  /*87b0*/  BSYNC.RECONVERGENT B3 ;  /* 0x0000000000037941 */ /* 0x000fea0003800200 */
.L_x_133:
        /* <DEDUP_REMOVED lines=20> */
.L_x_127:
[----:B------:R-:W-:Y:S05]  /*8900*/  BSYNC.RECONVERGENT B0 ;  /* 0x0000000000007941 */ /* 0x000fea0003800200 */
.L_x_126:
[----:B------:R-:W-:-:S04]  /*8910*/  IADD3 R105, PT, PT, R105, 0x1, RZ ;  /* 0x0000000169697810 */ /* 0x000fc80007ffe0ff */
[----:B------:R-:W-:-:S13]  /*8920*/  ISETP.GE.AND P5, PT, R105, R40, PT ;  /* 0x000000286900720c */ /* 0x000fda0003fa6270 */
[----:B------:R-:W-:Y:S05]  /*8930*/  @!P5 BRA `(.L_x_135) ;  /* 0xfffffff40070d947 */ /* 0x000fea000383ffff */
.L_x_125:
[----:B------:R-:W-:Y:S05]  /*8940*/  BSYNC.RECONVERGENT B1 ;  /* 0x0000000000017941 */ /* 0x000fea0003800200 */
.L_x_124:
[----:B------:R-:W0:Y:S01]  /*8950*/  LDCU UR5, c[0x0][0x384] ;  /* 0x00007080ff0577ac */ /* 0x000e220008000800 */
[----:B------:R-:W-:-:S04]  /*8960*/  IADD3 R106, PT, PT, R106, 0x1, RZ ;  /* 0x000000016a6a7810 */ /* 0x000fc80007ffe0ff */
[----:B0-----:R-:W-:-:S13]  /*8970*/  ISETP.NE.AND P5, PT, R106, UR5, PT ;  /* 0x000000056a007c0c */ /* 0x001fda000bfa5270 */
[----:B------:R-:W-:Y:S05]  /*8980*/  @P5 BRA `(.L_x_136) ;  /* 0xfffffff400385947 */ /* 0x000fea000383ffff */
[----:B------:R1:W-:Y:S02]  /*8990*/  STG.E desc[UR6][R64.64+0x4], R109 ;  /* 0x0000046d40007986 */ /* 0x0003e4000c101906 */
.L_x_123:
[----:B------:R-:W-:Y:S05]  /*89a0*/  BSYNC.RECONVERGENT B2 ;  /* 0x0000000000027941 */ /* 0x000fea0003800200 */
.L_x_122:
[----:B------:R-:W2:Y:S01]  /*89b0*/  S2R R61, SR_TID.Y ;  /* 0x00000000003d7919 */ /* 0x000ea20000002200 */
[----:B------:R-:W2:Y:S01]  /*89c0*/  S2UR UR5, SR_CTAID.Y ;  /* 0x00000000000579c3 */ /* 0x000ea20000002600 */
[----:B------:R-:W3:Y:S01]  /*89d0*/  LDCU.64 UR8, c[0x0][0x3b8] ;  /* 0x00007700ff0877ac */ /* 0x000ee20008000a00 */
[----:B------:R-:W-:Y:S01]  /*89e0*/  HFMA2 R63, -RZ, RZ, 0, 4.17232513427734375e-07 ;  /* 0x00000007ff3f7431 */ /* 0x000fe200000001ff */
[----:B------:R-:W-:Y:S01]  /*89f0*/  BSSY.RECONVERGENT B2, `(.L_x_137) ;  /* 0x00000be000027945 */ /* 0x000fe20003800200 */
[----:B------:R-:W4:Y:S04]  /*8a00*/  LDCU UR10, c[0x0][0x3b4] ;  /* 0x00007680ff0a77ac */ /* 0x000f280008000800 */
[----:B------:R-:W2:Y:S01]  /*8a10*/  LDC R60, c[0x0][0x364] ;  /* 0x0000d900ff3c7b82 */ /* 0x000ea20000000800 */
[----:B---3--:R-:W-:Y:S01]  /*8a20*/  ISETP.GE.AND P5, PT, R68, UR9, PT ;  /* 0x0000000944007c0c */ /* 0x008fe2000bfa6270 */
[----:B--2---:R-:W-:-:S04]  /*8a30*/  IMAD R60, R60, UR5, R61 ;  /* 0x000000053c3c7c24 */ /* 0x004fc8000f8e023d */
[----:B------:R-:W-:-:S05]  /*8a40*/  IMAD R60, R60, R63, 0x1 ;  /* 0x000000013c3c7424 */ /* 0x000fca00078e023f */
[----:B------:R-:W-:-:S04]  /*8a50*/  ISETP.GE.OR P5, PT, R60, UR8, P5 ;  /* 0x000000083c007c0c */ /* 0x000fc8000afa6670 */
[----:B----4-:R-:W-:-:S13]  /*8a60*/  ISETP.GE.OR P5, PT, R103, UR10, P5 ;  /* 0x0000000a67007c0c */ /* 0x010fda000afa6670 */
[----:B------:R-:W-:Y:S05]  /*8a70*/  @P5 BRA `(.L_x_138) ;  /* 0x0000000800d45947 */ /* 0x000fea0003800000 */
[----:B01----:R-:W-:Y:S02]  /*8a80*/  MOV R109, RZ ;  /* 0x000000ff006d7202 */ /* 0x003fe40000000f00 */
[----:B------:R-:W-:-:S07]  /*8a90*/  MOV R106, RZ ;  /* 0x000000ff006a7202 */ /* 0x000fce0000000f00 */
.L_x_151:
        /* <DEDUP_REMOVED lines=9> */
.L_x_150:
        /* <DEDUP_REMOVED lines=15> */
.L_x_145:
        /* <DEDUP_REMOVED lines=59> */
.L_x_144:
[----:B------:R-:W-:Y:S05]  /*8fd0*/  BSYNC.RECONVERGENT B3 ;  /* 0x0000000000037941 */ /* 0x000fea0003800200 */
.L_x_143:
        /* <DEDUP_REMOVED lines=37> */
.L_x_147:
[----:B------:R-:W-:Y:S05]  /*9230*/  BSYNC.RECONVERGENT B3 ;  /* 0x0000000000037941 */ /* 0x000fea0003800200 */
.L_x_146:
        /* <DEDUP_REMOVED lines=26> */
.L_x_149:
[----:B------:R-:W-:Y:S05]  /*93e0*/  BSYNC.RECONVERGENT B3 ;  /* 0x0000000000037941 */ /* 0x000fea0003800200 */
.L_x_148:
        /* <DEDUP_REMOVED lines=20> */
.L_x_142:
[----:B------:R-:W-:Y:S05]  /*9530*/  BSYNC.RECONVERGENT B0 ;  /* 0x0000000000007941 */ /* 0x000fea0003800200 */
.L_x_141:
[----:B------:R-:W-:-:S04]  /*9540*/  IADD3 R105, PT, PT, R105, 0x1, RZ ;  /* 0x0000000169697810 */ /* 0x000fc80007ffe0ff */
[----:B------:R-:W-:-:S13]  /*9550*/  ISETP.GE.AND P5, PT, R105, R40, PT ;  /* 0x000000286900720c */ /* 0x000fda0003fa6270 */
[----:B------:R-:W-:Y:S05]  /*9560*/  @!P5 BRA `(.L_x_150) ;  /* 0xfffffff40070d947 */ /* 0x000fea000383ffff */
.L_x_140:
[----:B------:R-:W-:Y:S05]  /*9570*/  BSYNC.RECONVERGENT B1 ;  /* 0x0000000000017941 */ /* 0x000fea0003800200 */
.L_x_139:
[----:B------:R-:W0:Y:S01]  /*9580*/  LDCU UR5, c[0x0][0x384] ;  /* 0x00007080ff0577ac */ /* 0x000e220008000800 */
[----:B------:R-:W-:-:S04]  /*9590*/  IADD3 R106, PT, PT, R106, 0x1, RZ ;  /* 0x000000016a6a7810 */ /* 0x000fc80007ffe0ff */
[----:B0-----:R-:W-:-:S13]  /*95a0*/  ISETP.NE.AND P5, PT, R106, UR5, PT ;  /* 0x000000056a007c0c */ /* 0x001fda000bfa5270 */
[----:B------:R-:W-:Y:S05]  /*95b0*/  @P5 BRA `(.L_x_151) ;  /* 0xfffffff400385947 */ /* 0x000fea000383ffff */
[----:B------:R2:W-:Y:S02]  /*95c0*/  STG.E desc[UR6][R64.64+0x8], R109 ;  /* 0x0000086d40007986 */ /* 0x0005e4000c101906 */
.L_x_138:
[----:B------:R-:W-:Y:S05]  /*95d0*/  BSYNC.RECONVERGENT B2 ;  /* 0x0000000000027941 */ /* 0x000fea0003800200 */
.L_x_137:
[----:B------:R-:W3:Y:S01]  /*95e0*/  S2R R61, SR_TID.Y ;  /* 0x00000000003d7919 */ /* 0x000ee20000002200 */
[----:B------:R-:W3:Y:S01]  /*95f0*/  S2UR UR5, SR_CTAID.Y ;  /* 0x00000000000579c3 */ /* 0x000ee20000002600 */
[----:B------:R-:W4:Y:S01]  /*9600*/  LDCU.64 UR8, c[0x0][0x3b8] ;  /* 0x00007700ff0877ac */ /* 0x000f220008000a00 */
[----:B------:R-:W-:Y:S01]  /*9610*/  HFMA2 R63, -RZ, RZ, 0, 4.17232513427734375e-07 ;  /* 0x00000007ff3f7431 */ /* 0x000fe200000001ff */
[----:B------:R-:W-:Y:S01]  /*9620*/  BSSY.RECONVERGENT B2, `(.L_x_152) ;  /* 0x00000bf000027945 */ /* 0x000fe20003800200 */
[----:B------:R-:W5:Y:S04]  /*9630*/  LDCU UR10, c[0x0][0x3b4] ;  /* 0x00007680ff0a77ac */ /* 0x000f680008000800 */
[----:B------:R-:W3:Y:S01]  /*9640*/  LDC R60, c[0x0][0x364] ;  /* 0x0000d900ff3c7b82 */ /* 0x000ee20000000800 */
[----:B----4-:R-:W-:Y:S01]  /*9650*/  ISETP.GE.AND P5, PT, R92, UR9, PT ;  /* 0x000000095c007c0c */ /* 0x010fe2000bfa6270 */
[----:B---3--:R-:W-:-:S04]  /*9660*/  IMAD R60, R60, UR5, R61 ;  /* 0x000000053c3c7c24 */ /* 0x008fc8000f8e023d */
[----:B------:R-:W-:-:S05]  /*9670*/  IMAD R60, R60, R63, 0x1 ;  /* 0x000000013c3c7424 */ /* 0x000fca00078e023f */
[----:B------:R-:W-:-:S04]  /*9680*/  ISETP.GE.OR P5, PT, R60, UR8, P5 ;  /* 0x000000083c007c0c */ /* 0x000fc8000afa6670 */
[----:B-----5:R-:W-:-:S13]  /*9690*/  ISETP.GE.OR P5, PT, R103, UR10, P5 ;  /* 0x0000000a67007c0c */ /* 0x020fda000afa6670 */
[----:B------:R-:W-:Y:S05]  /*96a0*/  @P5 BRA `(.L_x_153) ;  /* 0x0000000800d85947 */ /* 0x000fea0003800000 */
[----:B012---:R-:W-:Y:S02]  /*96b0*/  MOV R109, RZ ;  /* 0x000000ff006d7202 */ /* 0x007fe40000000f00 */
[----:B------:R-:W-:-:S07]  /*96c0*/  MOV R106, RZ ;  /* 0x000000ff006a7202 */ /* 0x000fce0000000f00 */
.L_x_166:
        /* <DEDUP_REMOVED lines=9> */
.L_x_165:
        /* <DEDUP_REMOVED lines=15> */
.L_x_160:
        /* <DEDUP_REMOVED lines=59> */
.L_x_159:
[----:B------:R-:W-:Y:S05]  /*9c00*/  BSYNC.RECONVERGENT B3 ;  /* 0x0000000000037941 */ /* 0x000fea0003800200 */
.L_x_158:
        /* <DEDUP_REMOVED lines=38> */
.L_x_162:
[----:B------:R-:W-:Y:S05]  /*9e70*/  BSYNC.RECONVERGENT B3 ;  /* 0x0000000000037941 */ /* 0x000fea0003800200 */
.L_x_161:
        /* <DEDUP_REMOVED lines=26> */
.L_x_164:
[----:B------:R-:W-:Y:S05]  /*a020*/  BSYNC.RECONVERGENT B3 ;  /* 0x0000000000037941 */ /* 0x000fea0003800200 */
.L_x_163:
        /* <DEDUP_REMOVED lines=20> */
.L_x_157:
[----:B------:R-:W-:Y:S05]  /*a170*/  BSYNC.RECONVERGENT B0 ;  /* 0x0000000000007941 */ /* 0x000fea0003800200 */
.L_x_156:
[----:B------:R-:W-:-:S04]  /*a180*/  IADD3 R105, PT, PT, R105, 0x1, RZ ;  /* 0x0000000169697810 */ /* 0x000fc80007ffe0ff */
[----:B------:R-:W-:-:S13]  /*a190*/  ISETP.GE.AND P5, PT, R105, R40, PT ;  /* 0x000000286900720c */ /* 0x000fda0003fa6270 */
[----:B------:R-:W-:Y:S05]  /*a1a0*/  @!P5 BRA `(.L_x_165) ;  /* 0xfffffff4006cd947 */ /* 0x000fea000383ffff */
.L_x_155:
[----:B------:R-:W-:Y:S05]  /*a1b0*/  BSYNC.RECONVERGENT B1 ;  /* 0x0000000000017941 */ /* 0x000fea0003800200 */
.L_x_154:
[----:B------:R-:W0:Y:S01]  /*a1c0*/  LDCU UR5, c[0x0][0x384] ;  /* 0x00007080ff0577ac */ /* 0x000e220008000800 */
[----:B------:R-:W-:-:S04]  /*a1d0*/  IADD3 R106, PT, PT, R106, 0x1, RZ ;  /* 0x000000016a6a7810 */ /* 0x000fc80007ffe0ff */
[----:B0-----:R-:W-:-:S13]  /*a1e0*/  ISETP.NE.AND P5, PT, R106, UR5, PT ;  /* 0x000000056a007c0c */ /* 0x001fda000bfa5270 */
[----:B------:R-:W-:Y:S05]  /*a1f0*/  @P5 BRA `(.L_x_166) ;  /* 0xfffffff400345947 */ /* 0x000fea000383ffff */
[----:B------:R3:W-:Y:S02]  /*a200*/  STG.E desc[UR6][R64.64+0xc], R109 ;  /* 0x00000c6d40007986 */ /* 0x0007e4000c101906 */
.L_x_153:
[----:B------:R-:W-:Y:S05]  /*a210*/  BSYNC.RECONVERGENT B2 ;  /* 0x0000000000027941 */ /* 0x000fea0003800200 */
.L_x_152:
[----:B------:R-:W4:Y:S01]  /*a220*/  S2R R61, SR_TID.Y ;  /* 0x00000000003d7919 */ /* 0x000f220000002200 */
[----:B------:R-:W4:Y:S01]  /*a230*/  S2UR UR5, SR_CTAID.Y ;  /* 0x00000000000579c3 */ /* 0x000f220000002600 */
[----:B------:R-:W5:Y:S01]  /*a240*/  LDCU.64 UR8, c[0x0][0x3b8] ;  /* 0x00007700ff0877ac */ /* 0x000f620008000a00 */
[----:B------:R-:W-:Y:S01]  /*a250*/  HFMA2 R63, -RZ, RZ, 0, 4.17232513427734375e-07 ;  /* 0x00000007ff3f7431 */ /* 0x000fe200000001ff */
[----:B------:R-:W-:Y:S01]  /*a260*/  BSSY.RECONVERGENT B2, `(.L_x_167) ;  /* 0x00000bf000027945 */ /* 0x000fe20003800200 */
[----:B------:R-:W0:Y:S04]  /*a270*/  LDCU UR10, c[0x0][0x3b4] ;  /* 0x00007680ff0a77ac */ /* 0x000e280008000800 */
[----:B------:R-:W4:Y:S01]  /*a280*/  LDC R60, c[0x0][0x364] ;  /* 0x0000d900ff3c7b82 */ /* 0x000f220000000800 */
[----:B-----5:R-:W-:Y:S01]  /*a290*/  ISETP.GE.AND P5, PT, R91, UR9, PT ;  /* 0x000000095b007c0c */ /* 0x020fe2000bfa6270 */
[----:B----4-:R-:W-:-:S04]  /*a2a0*/  IMAD R60, R60, UR5, R61 ;  /* 0x000000053c3c7c24 */ /* 0x010fc8000f8e023d */
[----:B------:R-:W-:-:S05]  /*a2b0*/  IMAD R60, R60, R63, 0x1 ;  /* 0x000000013c3c7424 */ /* 0x000fca00078e023f */
[----:B------:R-:W-:-:S04]  /*a2c0*/  ISETP.GE.OR P5, PT, R60, UR8, P5 ;  /* 0x000000083c007c0c */ /* 0x000fc8000afa6670 */
[----:B0-----:R-:W-:-:S13]  /*a2d0*/  ISETP.GE.OR P5, PT, R103, UR10, P5 ;  /* 0x0000000a67007c0c */ /* 0x001fda000afa6670 */
[----:B------:R-:W-:Y:S05]  /*a2e0*/  @P5 BRA `(.L_x_168) ;  /* 0x0000000800d85947 */ /* 0x000fea0003800000 */
[----:B-123--:R-:W-:Y:S02]  /*a2f0*/  MOV R109, RZ ;  /* 0x000000ff006d7202 */ /* 0x00efe40000000f00 */
[----:B------:R-:W-:-:S07]  /*a300*/  MOV R106, RZ ;  /* 0x000000ff006a7202 */ /* 0x000fce0000000f00 */
.L_x_181:
        /* <DEDUP_REMOVED lines=9> */
.L_x_180:
        /* <DEDUP_REMOVED lines=15> */
.L_x_175:
        /* <DEDUP_REMOVED lines=59> */
.L_x_174:
[----:B------:R-:W-:Y:S05]  /*a840*/  BSYNC.RECONVERGENT B3 ;  /* 0x0000000000037941 */ /* 0x000fea0003800200 */
.L_x_173:
        /* <DEDUP_REMOVED lines=38> */
.L_x_177:
[----:B------:R-:W-:Y:S05]  /*aab0*/  BSYNC.RECONVERGENT B3 ;  /* 0x0000000000037941 */ /* 0x000fea0003800200 */
.L_x_176:
        /* <DEDUP_REMOVED lines=26> */
.L_x_179:
[----:B------:R-:W-:Y:S05]  /*ac60*/  BSYNC.RECONVERGENT B3 ;  /* 0x0000000000037941 */ /* 0x000fea0003800200 */
.L_x_178:
        /* <DEDUP_REMOVED lines=20> */
.L_x_172:
[----:B------:R-:W-:Y:S05]  /*adb0*/  BSYNC.RECONVERGENT B0 ;  /* 0x0000000000007941 */ /* 0x000fea0003800200 */
.L_x_171:
[----:B------:R-:W-:-:S04]  /*adc0*/  IADD3 R105, PT, PT, R105, 0x1, RZ ;  /* 0x0000000169697810 */ /* 0x000fc80007ffe0ff */
[----:B------:R-:W-:-:S13]  /*add0*/  ISETP.GE.AND P5, PT, R105, R40, PT ;  /* 0x000000286900720c */ /* 0x000fda0003fa6270 */
[----:B------:R-:W-:Y:S05]  /*ade0*/  @!P5 BRA `(.L_x_180) ;  /* 0xfffffff4006cd947 */ /* 0x000fea000383ffff */
.L_x_170:
[----:B------:R-:W-:Y:S05]  /*adf0*/  BSYNC.RECONVERGENT B1 ;  /* 0x0000000000017941 */ /* 0x000fea0003800200 */
.L_x_169:
[----:B------:R-:W0:Y:S01]  /*ae00*/  LDCU UR5, c[0x0][0x384] ;  /* 0x00007080ff0577ac */ /* 0x000e220008000800 */
[----:B------:R-:W-:-:S04]  /*ae10*/  IADD3 R106, PT, PT, R106, 0x1, RZ ;  /* 0x000000016a6a7810 */ /* 0x000fc80007ffe0ff */
[----:B0-----:R-:W-:-:S13]  /*ae20*/  ISETP.NE.AND P5, PT, R106, UR5, PT ;  /* 0x000000056a007c0c */ /* 0x001fda000bfa5270 */
[----:B------:R-:W-:Y:S05]  /*ae30*/  @P5 BRA `(.L_x_181) ;  /* 0xfffffff400345947 */ /* 0x000fea000383ffff */
[----:B------:R0:W-:Y:S02]  /*ae40*/  STG.E desc[UR6][R64.64+0x10], R109 ;  /* 0x0000106d40007986 */ /* 0x0001e4000c101906 */
.L_x_168:
[----:B------:R-:W-:Y:S05]  /*ae50*/  BSYNC.RECONVERGENT B2 ;  /* 0x0000000000027941 */ /* 0x000fea0003800200 */
.L_x_167:
[----:B------:R-:W4:Y:S01]  /*ae60*/  S2R R61, SR_TID.Y ;  /* 0x00000000003d7919 */ /* 0x000f220000002200 */
[----:B------:R-:W4:Y:S01]  /*ae70*/  S2UR UR5, SR_CTAID.Y ;  /* 0x00000000000579c3 */ /* 0x000f220000002600 */
[----:B------:R-:W5:Y:S01]  /*ae80*/  LDCU.64 UR8, c[0x0][0x3b8] ;  /* 0x00007700ff0877ac */ /* 0x000f620008000a00 */
[----:B------:R-:W-:Y:S01]  /*ae90*/  HFMA2 R63, -RZ, RZ, 0, 4.17232513427734375e-07 ;  /* 0x00000007ff3f7431 */ /* 0x000fe200000001ff */
[----:B------:R-:W-:Y:S01]  /*aea0*/  BSSY.RECONVERGENT B2, `(.L_x_182) ;  /* 0x00000bf000027945 */ /* 0x000fe20003800200 */
[----:B------:R-:W1:Y:S04]  /*aeb0*/  LDCU UR10, c[0x0][0x3b4] ;  /* 0x00007680ff0a77ac */ /* 0x000e680008000800 */
[----:B------:R-:W4:Y:S01]  /*aec0*/  LDC R60, c[0x0][0x364] ;  /* 0x0000d900ff3c7b82 */ /* 0x000f220000000800 */
[----:B-----5:R-:W-:Y:S01]  /*aed0*/  ISETP.GE.AND P5, PT, R90, UR9, PT ;  /* 0x000000095a007c0c */ /* 0x020fe2000bfa6270 */
[----:B----4-:R-:W-:-:S04]  /*aee0*/  IMAD R60, R60, UR5, R61 ;  /* 0x000000053c3c7c24 */ /* 0x010fc8000f8e023d */
[----:B------:R-:W-:-:S05]  /*aef0*/  IMAD R60, R60, R63, 0x1 ;  /* 0x000000013c3c7424 */ /* 0x000fca00078e023f */
[----:B------:R-:W-:-:S04]  /*af00*/  ISETP.GE.OR P5, PT, R60, UR8, P5 ;  /* 0x000000083c007c0c */ /* 0x000fc8000afa6670 */
[----:B-1----:R-:W-:-:S13]  /*af10*/  ISETP.GE.OR P5, PT, R103, UR10, P5 ;  /* 0x0000000a67007c0c */ /* 0x002fda000afa6670 */
[----:B------:R-:W-:Y:S05]  /*af20*/  @P5 BRA `(.L_x_183) ;  /* 0x0000000800d85947 */ /* 0x000fea0003800000 */
[----:B0-23--:R-:W-:Y:S02]  /*af30*/  MOV R109, RZ ;  /* 0x000000ff006d7202 */ /* 0x00dfe40000000f00 */
[----:B------:R-:W-:-:S07]  /*af40*/  MOV R106, RZ ;  /* 0x000000ff006a7202 */ /* 0x000fce0000000f00 */
.L_x_196:
        /* <DEDUP_REMOVED lines=9> */
.L_x_195:
        /* <DEDUP_REMOVED lines=15> */
.L_x_190:
        /* <DEDUP_REMOVED lines=59> */
.L_x_189:
[----:B------:R-:W-:Y:S05]  /*b480*/  BSYNC.RECONVERGENT B3 ;  /* 0x0000000000037941 */ /* 0x000fea0003800200 */
.L_x_188:
        /* <DEDUP_REMOVED lines=38> */
.L_x_192:
[----:B------:R-:W-:Y:S05]  /*b6f0*/  BSYNC.RECONVERGENT B3 ;  /* 0x0000000000037941 */ /* 0x000fea0003800200 */
.L_x_191:
        /* <DEDUP_REMOVED lines=26> */
.L_x_194:
[----:B------:R-:W-:Y:S05]  /*b8a0*/  BSYNC.RECONVERGENT B3 ;  /* 0x0000000000037941 */ /* 0x000fea0003800200 */
.L_x_193:
        /* <DEDUP_REMOVED lines=20> */
.L_x_187:
[----:B------:R-:W-:Y:S05]  /*b9f0*/  BSYNC.RECONVERGENT B0 ;  /* 0x0000000000007941 */ /* 0x000fea0003800200 */
.L_x_186:
[----:B------:R-:W-:-:S04]  /*ba00*/  IADD3 R105, PT, PT, R105, 0x1, RZ ;  /* 0x0000000169697810 */ /* 0x000fc80007ffe0ff */
[----:B------:R-:W-:-:S13]  /*ba10*/  ISETP.GE.AND P5, PT, R105, R40, PT ;  /* 0x000000286900720c */ /* 0x000fda0003fa6270 */
[----:B------:R-:W-:Y:S05]  /*ba20*/  @!P5 BRA `(.L_x_195) ;  /* 0xfffffff4006cd947 */ /* 0x000fea000383ffff */
.L_x_185:
[----:B------:R-:W-:Y:S05]  /*ba30*/  BSYNC.RECONVERGENT B1 ;  /* 0x0000000000017941 */ /* 0x000fea0003800200 */
.L_x_184:
[----:B------:R-:W0:Y:S01]  /*ba40*/  LDCU UR5, c[0x0][0x384] ;  /* 0x00007080ff0577ac */ /* 0x000e220008000800 */
[----:B------:R-:W-:-:S04]  /*ba50*/  IADD3 R106, PT, PT, R106, 0x1, RZ ;  /* 0x000000016a6a7810 */ /* 0x000fc80007ffe0ff */
[----:B0-----:R-:W-:-:S13]  /*ba60*/  ISETP.NE.AND P5, PT, R106, UR5, PT ;  /* 0x000000056a007c0c */ /* 0x001fda000bfa5270 */
[----:B------:R-:W-:Y:S05]  /*ba70*/  @P5 BRA `(.L_x_196) ;  /* 0xfffffff400345947 */ /* 0x000fea000383ffff */
[----:B------:R1:W-:Y:S02]  /*ba80*/  STG.E desc[UR6][R64.64+0x14], R109 ;  /* 0x0000146d40007986 */ /* 0x0003e4000c101906 */
.L_x_183:
[----:B------:R-:W-:Y:S05]  /*ba90*/  BSYNC.RECONVERGENT B2 ;  /* 0x0000000000027941 */ /* 0x000fea0003800200 */
.L_x_182:
        /* <DEDUP_REMOVED lines=15> */
.L_x_211:
        /* <DEDUP_REMOVED lines=9> */
.L_x_210:
        /* <DEDUP_REMOVED lines=15> */
.L_x_205:
        /* <DEDUP_REMOVED lines=59> */
.L_x_204:
[----:B------:R-:W-:Y:S05]  /*c0c0*/  BSYNC.RECONVERGENT B3 ;  /* 0x0000000000037941 */ /* 0x000fea0003800200 */
.L_x_203:
        /* <DEDUP_REMOVED lines=37> */
.L_x_207:
[----:B------:R-:W-:Y:S05]  /*c320*/  BSYNC.RECONVERGENT B3 ;  /* 0x0000000000037941 */ /* 0x000fea0003800200 */
.L_x_206:
        /* <DEDUP_REMOVED lines=26> */
.L_x_209:
[----:B------:R-:W-:Y:S05]  /*c4d0*/  BSYNC.RECONVERGENT B3 ;  /* 0x0000000000037941 */ /* 0x000fea0003800200 */
.L_x_208:
        /* <DEDUP_REMOVED lines=20> */
.L_x_202:
[----:B------:R-:W-:Y:S05]  /*c620*/  BSYNC.RECONVERGENT B0 ;  /* 0x0000000000007941 */ /* 0x000fea0003800200 */
.L_x_201:
[----:B------:R-:W-:-:S04]  /*c630*/  IADD3 R105, PT, PT, R105, 0x1, RZ ;  /* 0x0000000169697810 */ /* 0x000fc80007ffe0ff */
[----:B------:R-:W-:-:S13]  /*c640*/  ISETP.GE.AND P5, PT, R105, R40, PT ;  /* 0x000000286900720c */ /* 0x000fda0003fa6270 */
[----:B------:R-:W-:Y:S05]  /*c650*/  @!P5 BRA `(.L_x_210) ;  /* 0xfffffff40070d947 */ /* 0x000fea000383ffff */
.L_x_200:
[----:B------:R-:W-:Y:S05]  /*c660*/  BSYNC.RECONVERGENT B1 ;  /* 0x0000000000017941 */ /* 0x000fea0003800200 */
.L_x_199:
[----:B------:R-:W0:Y:S01]  /*c670*/  LDCU UR5, c[0x0][0x384] ;  /* 0x00007080ff0577ac */ /* 0x000e220008000800 */
[----:B------:R-:W-:-:S04]  /*c680*/  IADD3 R106, PT, PT, R106, 0x1, RZ ;  /* 0x000000016a6a7810 */ /* 0x000fc80007ffe0ff */
[----:B0-----:R-:W-:-:S13]  /*c690*/  ISETP.NE.AND P5, PT, R106, UR5, PT ;  /* 0x000000056a007c0c */ /* 0x001fda000bfa5270 */
[----:B------:R-:W-:Y:S05]  /*c6a0*/  @P5 BRA `(.L_x_211) ;  /* 0xfffffff400385947 */ /* 0x000fea000383ffff */
[----:B------:R0:W-:Y:S02]  /*c6b0*/  STG.E desc[UR6][R64.64+0x18], R109 ;  /* 0x0000186d40007986 */ /* 0x0001e4000c101906 */
.L_x_198:
[----:B------:R-:W-:Y:S05]  /*c6c0*/  BSYNC.RECONVERGENT B2 ;  /* 0x0000000000027941 */ /* 0x000fea0003800200 */
.L_x_197:
[----:B------:R-:W4:Y:S01]  /*c6d0*/  S2R R61, SR_TID.Y ;  /* 0x00000000003d7919 */ /* 0x000f220000002200 */
[----:B------:R-:W4:Y:S01]  /*c6e0*/  S2UR UR5, SR_CTAID.Y ;  /* 0x00000000000579c3 */ /* 0x000f220000002600 */
[----:B------:R-:W5:Y:S01]  /*c6f0*/  LDCU.64 UR8, c[0x0][0x3b8] ;  /* 0x00007700ff0877ac */ /* 0x000f620008000a00 */
[----:B------:R-:W-:Y:S01]  /*c700*/  HFMA2 R63, -RZ, RZ, 0, 4.17232513427734375e-07 ;  /* 0x00000007ff3f7431 */ /* 0x000fe200000001ff */
[----:B------:R-:W-:Y:S01]  /*c710*/  BSSY.RECONVERGENT B2, `(.L_x_212) ;  /* 0x00000c3000027945 */ /* 0x000fe20003800200 */
[----:B------:R-:W4:Y:S04]  /*c720*/  LDCU UR10, c[0x0][0x3b4] ;  /* 0x00007680ff0a77ac */ /* 0x000f280008000800 */
[----:B------:R-:W4:Y:S08]  /*c730*/  LDC R60, c[0x0][0x364] ;  /* 0x0000d900ff3c7b82 */ /* 0x000f300000000800 */
[----:B0123--:R-:W0:Y:S01]  /*c740*/  LDC.64 R64, c[0x0][0x3c0] ;  /* 0x0000f000ff407b82 */ /* 0x00fe220000000a00 */
[----:B-----5:R-:W-:Y:S01]  /*c750*/  ISETP.GE.AND P5, PT, R104, UR9, PT ;  /* 0x0000000968007c0c */ /* 0x020fe2000bfa6270 */
[----:B----4-:R-:W-:Y:S01]  /*c760*/  IMAD R60, R60, UR5, R61 ;  /* 0x000000053c3c7c24 */ /* 0x010fe2000f8e023d */
[----:B------:R-:W-:-:S03]  /*c770*/  IADD3 R61, PT, PT, R0, 0x2, RZ ;  /* 0x00000002003d7810 */ /* 0x000fc60007ffe0ff */
[----:B------:R-:W-:Y:S02]  /*c780*/  IMAD R60, R60, R63, 0x2 ;  /* 0x000000023c3c7424 */ /* 0x000fe400078e023f */
[----:B------:R-:W-:-:S03]  /*c790*/  IMAD R61, R61, UR9, R104 ;  /* 0x000000093d3d7c24 */ /* 0x000fc6000f8e0268 */
[----:B------:R-:W-:Y:S01]  /*c7a0*/  ISETP.GE.OR P5, PT, R60, UR8, P5 ;  /* 0x000000083c007c0c */ /* 0x000fe2000afa6670 */
[----:B0-----:R-:W-:-:S03]  /*c7b0*/  IMAD.WIDE R64, R61, 0x4, R64 ;  /* 0x000000043d407825 */ /* 0x001fc600078e0240 */
[----:B------:R-:W-:-:S13]  /*c7c0*/  ISETP.GE.OR P5, PT, R103, UR10, P5 ;  /* 0x0000000a67007c0c */ /* 0x000fda000afa6670 */
[----:B------:R-:W-:Y:S05]  /*c7d0*/  @P5 BRA `(.L_x_213) ;  /* 0x0000000800d85947 */ /* 0x000fea0003800000 */
[----:B------:R-:W-:Y:S02]  /*c7e0*/  MOV R109, RZ ;  /* 0x000000ff006d7202 */ /* 0x000fe40000000f00 */
[----:B------:R-:W-:-:S07]  /*c7f0*/  MOV R106, RZ ;  /* 0x000000ff006a7202 */ /* 0x000fce0000000f00 */
.L_x_226:
        /* <DEDUP_REMOVED lines=9> */
.L_x_225:
        /* <DEDUP_REMOVED lines=15> */
.L_x_220:
        /* <DEDUP_REMOVED lines=59> */
.L_x_219:
[----:B------:R-:W-:Y:S05]  /*cd30*/  BSYNC.RECONVERGENT B3 ;  /* 0x0000000000037941 */ /* 0x000fea0003800200 */
.L_x_218:
        /* <DEDUP_REMOVED lines=38> */
.L_x_222:
[----:B------:R-:W-:Y:S05]  /*cfa0*/  BSYNC.RECONVERGENT B3 ;  /* 0x0000000000037941 */ /* 0x000fea0003800200 */
.L_x_221:
        /* <DEDUP_REMOVED lines=26> */
.L_x_224:
[----:B------:R-:W-:Y:S05]  /*d150*/  BSYNC.RECONVERGENT B3 ;  /* 0x0000000000037941 */ /* 0x000fea0003800200 */
.L_x_223:
        /* <DEDUP_REMOVED lines=20> */
.L_x_217:
[----:B------:R-:W-:Y:S05]  /*d2a0*/  BSYNC.RECONVERGENT B0 ;  /* 0x0000000000007941 */ /* 0x000fea0003800200 */
.L_x_216:
[----:B------:R-:W-:-:S04]  /*d2b0*/  IADD3 R105, PT, PT, R105, 0x1, RZ ;  /* 0x0000000169697810 */ /* 0x000fc80007ffe0ff */
[----:B------:R-:W-:-:S13]  /*d2c0*/  ISETP.GE.AND P5, PT, R105, R30, PT ;  /* 0x0000001e6900720c */ /* 0x000fda0003fa6270 */
[----:B------:R-:W-:Y:S05]  /*d2d0*/  @!P5 BRA `(.L_x_225) ;  /* 0xfffffff4006cd947 */ /* 0x000fea000383ffff */
.L_x_215:
[----:B------:R-:W-:Y:S05]  /*d2e0*/  BSYNC.RECONVERGENT B1 ;  /* 0x0000000000017941 */ /* 0x000fea0003800200 */
.L_x_214:
[----:B------:R-:W0:Y:S01]  /*d2f0*/  LDCU UR5, c[0x0][0x384] ;  /* 0x00007080ff0577ac */ /* 0x000e220008000800 */
[----:B------:R-:W-:-:S04]  /*d300*/  IADD3 R106, PT, PT, R106, 0x1, RZ ;  /* 0x000000016a6a7810 */ /* 0x000fc80007ffe0ff */
[----:B0-----:R-:W-:-:S13]  /*d310*/  ISETP.NE.AND P5, PT, R106, UR5, PT ;  /* 0x000000056a007c0c */ /* 0x001fda000bfa5270 */
[----:B------:R-:W-:Y:S05]  /*d320*/  @P5 BRA `(.L_x_226) ;  /* 0xfffffff400345947 */ /* 0x000fea000383ffff */
[----:B------:R0:W-:Y:S02]  /*d330*/  STG.E desc[UR6][R64.64], R109 ;  /* 0x0000006d40007986 */ /* 0x0001e4000c101906 */
.L_x_213:
[----:B------:R-:W-:Y:S05]  /*d340*/  BSYNC.RECONVERGENT B2 ;  /* 0x0000000000027941 */ /* 0x000fea0003800200 */
.L_x_212:
        /* <DEDUP_REMOVED lines=15> */
.L_x_241:
        /* <DEDUP_REMOVED lines=9> */
.L_x_240:
        /* <DEDUP_REMOVED lines=15> */
.L_x_235:
        /* <DEDUP_REMOVED lines=59> */
.L_x_234:
[----:B------:R-:W-:Y:S05]  /*d970*/  BSYNC.RECONVERGENT B3 ;  /* 0x0000000000037941 */ /* 0x000fea0003800200 */
.L_x_233:
        /* <DEDUP_REMOVED lines=37> */
.L_x_237:
[----:B------:R-:W-:Y:S05]  /*dbd0*/  BSYNC.RECONVERGENT B3 ;  /* 0x0000000000037941 */ /* 0x000fea0003800200 */
.L_x_236:
        /* <DEDUP_REMOVED lines=26> */
.L_x_239:
[----:B------:R-:W-:Y:S05]  /*dd80*/  BSYNC.RECONVERGENT B3 ;  /* 0x0000000000037941 */ /* 0x000fea0003800200 */
.L_x_238:
        /* <DEDUP_REMOVED lines=20> */
.L_x_232:
[----:B------:R-:W-:Y:S05]  /*ded0*/  BSYNC.RECONVERGENT B0 ;  /* 0x0000000000007941 */ /* 0x000fea0003800200 */
.L_x_231:
[----:B------:R-:W-:-:S04]  /*dee0*/  IADD3 R105, PT, PT, R105, 0x1, RZ ;  /* 0x0000000169697810 */ /* 0x000fc80007ffe0ff */
[----:B------:R-:W-:-:S13]  /*def0*/  ISETP.GE.AND P5, PT, R105, R30, PT ;  /* 0x0000001e6900720c */ /* 0x000fda0003fa6270 */
[----:B------:R-:W-:Y:S05]  /*df00*/  @!P5 BRA `(.L_x_240) ;  /* 0xfffffff40070d947 */ /* 0x000fea000383ffff */
.L_x_230:
[----:B------:R-:W-:Y:S05]  /*df10*/  BSYNC.RECONVERGENT B1 ;  /* 0x0000000000017941 */ /* 0x000fea0003800200 */
.L_x_229:
[----:B------:R-:W0:Y:S01]  /*df20*/  LDCU UR5, c[0x0][0x384] ;  /* 0x00007080ff0577ac */ /* 0x000e220008000800 */
[----:B------:R-:W-:-:S04]  /*df30*/  IADD3 R106, PT, PT, R106, 0x1, RZ ;  /* 0x000000016a6a7810 */ /* 0x000fc80007ffe0ff */
[----:B0-----:R-:W-:-:S13]  /*df40*/  ISETP.NE.AND P5, PT, R106, UR5, PT ;  /* 0x000000056a007c0c */ /* 0x001fda000bfa5270 */
[----:B------:R-:W-:Y:S05]  /*df50*/  @P5 BRA `(.L_x_241) ;  /* 0xfffffff400385947 */ /* 0x000fea000383ffff */
[----:B------:R1:W-:Y:S02]  /*df60*/  STG.E desc[UR6][R64.64+0x4], R109 ;  /* 0x0000046d40007986 */ /* 0x0003e4000c101906 */
.L_x_228:
[----:B------:R-:W-:Y:S05]  /*df70*/  BSYNC.RECONVERGENT B2 ;  /* 0x0000000000027941 */ /* 0x000fea0003800200 */
.L_x_227:
        /* <DEDUP_REMOVED lines=15> */
.L_x_256:
        /* <DEDUP_REMOVED lines=9> */
.L_x_255:
        /* <DEDUP_REMOVED lines=15> */
.L_x_250:
        /* <DEDUP_REMOVED lines=59> */
.L_x_249:
[----:B------:R-:W-:Y:S05]  /*e5a0*/  BSYNC.RECONVERGENT B3 ;  /* 0x0000000000037941 */ /* 0x000fea0003800200 */
.L_x_248:
        /* <DEDUP_REMOVED lines=37> */
.L_x_252:
[----:B------:R-:W-:Y:S05]  /*e800*/  BSYNC.RECONVERGENT B3 ;  /* 0x0000000000037941 */ /* 0x000fea0003800200 */
.L_x_251:
        /* <DEDUP_REMOVED lines=26> */
.L_x_254:
[----:B------:R-:W-:Y:S05]  /*e9b0*/  BSYNC.RECONVERGENT B3 ;  /* 0x0000000000037941 */ /* 0x000fea0003800200 */
.L_x_253:
        /* <DEDUP_REMOVED lines=20> */
.L_x_247:
[----:B------:R-:W-:Y:S05]  /*eb00*/  BSYNC.RECONVERGENT B0 ;  /* 0x0000000000007941 */ /* 0x000fea0003800200 */
.L_x_246:
[----:B------:R-:W-:-:S04]  /*eb10*/  IADD3 R105, PT, PT, R105, 0x1, RZ ;  /* 0x0000000169697810 */ /* 0x000fc80007ffe0ff */
[----:B------:R-:W-:-:S13]  /*eb20*/  ISETP.GE.AND P5, PT, R105, R30, PT ;  /* 0x0000001e6900720c */ /* 0x000fda0003fa6270 */
[----:B------:R-:W-:Y:S05]  /*eb30*/  @!P5 BRA `(.L_x_255) ;  /* 0xfffffff40070d947 */ /* 0x000fea000383ffff */
.L_x_245:
[----:B------:R-:W-:Y:S05]  /*eb40*/  BSYNC.RECONVERGENT B1 ;  /* 0x0000000000017941 */ /* 0x000fea0003800200 */
.L_x_244:
[----:B------:R-:W0:Y:S01]  /*eb50*/  LDCU UR5, c[0x0][0x384] ;  /* 0x00007080ff0577ac */ /* 0x000e220008000800 */
[----:B------:R-:W-:-:S04]  /*eb60*/  IADD3 R106, PT, PT, R106, 0x1, RZ ;  /* 0x000000016a6a7810 */ /* 0x000fc80007ffe0ff */
[----:B0-----:R-:W-:-:S13]  /*eb70*/  ISETP.NE.AND P5, PT, R106, UR5, PT ;  /* 0x000000056a007c0c */ /* 0x001fda000bfa5270 */
[----:B------:R-:W-:Y:S05]  /*eb80*/  @P5 BRA `(.L_x_256) ;  /* 0xfffffff400385947 */ /* 0x000fea000383ffff */
[----:B------:R2:W-:Y:S02]  /*eb90*/  STG.E desc[UR6][R64.64+0x8], R109 ;  /* 0x0000086d40007986 */ /* 0x0005e4000c101906 */
.L_x_243:
[----:B------:R-:W-:Y:S05]  /*eba0*/  BSYNC.RECONVERGENT B2 ;  /* 0x0000000000027941 */ /* 0x000fea0003800200 */
.L_x_242:
        /* <DEDUP_REMOVED lines=15> */
.L_x_271:
        /* <DEDUP_REMOVED lines=9> */
.L_x_270:
        /* <DEDUP_REMOVED lines=15> */
.L_x_265:
        /* <DEDUP_REMOVED lines=59> */
.L_x_264:
[----:B------:R-:W-:Y:S05]  /*f1d0*/  BSYNC.RECONVERGENT B3 ;  /* 0x0000000000037941 */ /* 0x000fea0003800200 */
.L_x_263:
        /* <DEDUP_REMOVED lines=38> */
.L_x_267:
[----:B------:R-:W-:Y:S05]  /*f440*/  BSYNC.RECONVERGENT B3 ;  /* 0x0000000000037941 */ /* 0x000fea0003800200 */
.L_x_266:
        /* <DEDUP_REMOVED lines=26> */
.L_x_269:
[----:B------:R-:W-:Y:S05]  /*f5f0*/  BSYNC.RECONVERGENT B3 ;  /* 0x0000000000037941 */ /* 0x000fea0003800200 */
.L_x_268:
        /* <DEDUP_REMOVED lines=20> */
.L_x_262:
[----:B------:R-:W-:Y:S05]  /*f740*/  BSYNC.RECONVERGENT B0 ;  /* 0x0000000000007941 */ /* 0x000fea0003800200 */
.L_x_261:
[----:B------:R-:W-:-:S04]  /*f750*/  IADD3 R105, PT, PT, R105, 0x1, RZ ;  /* 0x0000000169697810 */ /* 0x000fc80007ffe0ff */
[----:B------:R-:W-:-:S13]  /*f760*/  ISETP.GE.AND P5, PT, R105, R30, PT ;  /* 0x0000001e6900720c */ /* 0x000fda0003fa6270 */
[----:B------:R-:W-:Y:S05]  /*f770*/  @!P5 BRA `(.L_x_270) ;  /* 0xfffffff4006cd947 */ /* 0x000fea000383ffff */
.L_x_260:
[----:B------:R-:W-:Y:S05]  /*f780*/  BSYNC.RECONVERGENT B1 ;  /* 0x0000000000017941 */ /* 0x000fea0003800200 */
.L_x_259:
[----:B------:R-:W0:Y:S01]  /*f790*/  LDCU UR5, c[0x0][0x384] ;  /* 0x00007080ff0577ac */ /* 0x000e220008000800 */
[----:B------:R-:W-:-:S04]  /*f7a0*/  IADD3 R106, PT, PT, R106, 0x1, RZ ;  /* 0x000000016a6a7810 */ /* 0x000fc80007ffe0ff */
[----:B0-----:R-:W-:-:S13]  /*f7b0*/  ISETP.NE.AND P5, PT, R106, UR5, PT ;  /* 0x000000056a007c0c */ /* 0x001fda000bfa5270 */
[----:B------:R-:W-:Y:S05]  /*f7c0*/  @P5 BRA `(.L_x_271) ;  /* 0xfffffff400345947 */ /* 0x000fea000383ffff */
[----:B------:R3:W-:Y:S02]  /*f7d0*/  STG.E desc[UR6][R64.64+0xc], R109 ;  /* 0x00000c6d40007986 */ /* 0x0007e4000c101906 */
.L_x_258:
[----:B------:R-:W-:Y:S05]  /*f7e0*/  BSYNC.RECONVERGENT B2 ;  /* 0x0000000000027941 */ /* 0x000fea0003800200 */
.L_x_257:
        /* <DEDUP_REMOVED lines=15> */
.L_x_286:
        /* <DEDUP_REMOVED lines=9> */
.L_x_285:
        /* <DEDUP_REMOVED lines=15> */
.L_x_280:
        /* <DEDUP_REMOVED lines=59> */
.L_x_279:
[----:B------:R-:W-:Y:S05]  /*fe10*/  BSYNC.RECONVERGENT B3 ;  /* 0x0000000000037941 */ /* 0x000fea0003800200 */
.L_x_278:
        /* <DEDUP_REMOVED lines=38> */
.L_x_282:
[----:B------:R-:W-:Y:S05]  /*10080*/  BSYNC.RECONVERGENT B3 ;  /* 0x0000000000037941 */ /* 0x000fea0003800200 */
.L_x_281:
        /* <DEDUP_REMOVED lines=26> */
.L_x_284:
[----:B------:R-:W-:Y:S05]  /*10230*/  BSYNC.RECONVERGENT B3 ;  /* 0x0000000000037941 */ /* 0x000fea0003800200 */
.L_x_283:
        /* <DEDUP_REMOVED lines=20> */
.L_x_277:
[----:B------:R-:W-:Y:S05]  /*10380*/  BSYNC.RECONVERGENT B0 ;  /* 0x0000000000007941 */ /* 0x000fea0003800200 */
.L_x_276:
[----:B------:R-:W-:-:S04]  /*10390*/  IADD3 R105, PT, PT, R105, 0x1, RZ ;  /* 0x0000000169697810 */ /* 0x000fc80007ffe0ff */
[----:B------:R-:W-:-:S13]  /*103a0*/  ISETP.GE.AND P5, PT, R105, R30, PT ;  /* 0x0000001e6900720c */ /* 0x000fda0003fa6270 */
[----:B------:R-:W-:Y:S05]  /*103b0*/  @!P5 BRA `(.L_x_285) ;  /* 0xfffffff4006cd947 */ /* 0x000fea000383ffff */
.L_x_275:
[----:B------:R-:W-:Y:S05]  /*103c0*/  BSYNC.RECONVERGENT B1 ;  /* 0x0000000000017941 */ /* 0x000fea0003800200 */
.L_x_274:
[----:B------:R-:W0:Y:S01]  /*103d0*/  LDCU UR5, c[0x0][0x384] ;  /* 0x00007080ff0577ac */ /* 0x000e220008000800 */
[----:B------:R-:W-:-:S04]  /*103e0*/  IADD3 R106, PT, PT, R106, 0x1, RZ ;  /* 0x000000016a6a7810 */ /* 0x000fc80007ffe0ff */
[----:B0-----:R-:W-:-:S13]  /*103f0*/  ISETP.NE.AND P5, PT, R106, UR5, PT ;  /* 0x000000056a007c0c */ /* 0x001fda000bfa5270 */
[----:B------:R-:W-:Y:S05]  /*10400*/  @P5 BRA `(.L_x_286) ;  /* 0xfffffff400345947 */ /* 0x000fea000383ffff */
[----:B------:R0:W-:Y:S02]  /*10410*/  STG.E desc[UR6][R64.64+0x10], R109 ;  /* 0x0000106d40007986 */ /* 0x0001e4000c101906 */
.L_x_273:
[----:B------:R-:W-:Y:S05]  /*10420*/  BSYNC.RECONVERGENT B2 ;  /* 0x0000000000027941 */ /* 0x000fea0003800200 */
.L_x_272:
        /* <DEDUP_REMOVED lines=15> */
.L_x_301:
        /* <DEDUP_REMOVED lines=9> */
.L_x_300:
        /* <DEDUP_REMOVED lines=15> */
.L_x_295:
        /* <DEDUP_REMOVED lines=59> */
.L_x_294:
[----:B------:R-:W-:Y:S05]  /*10a50*/  BSYNC.RECONVERGENT B3 ;  /* 0x0000000000037941 */ /* 0x000fea0003800200 */
.L_x_293:
        /* <DEDUP_REMOVED lines=38> */
.L_x_297:
[----:B------:R-:W-:Y:S05]  /*10cc0*/  BSYNC.RECONVERGENT B3 ;  /* 0x0000000000037941 */ /* 0x000fea0003800200 */
.L_x_296:
        /* <DEDUP_REMOVED lines=26> */
.L_x_299:
[----:B------:R-:W-:Y:S05]  /*10e70*/  BSYNC.RECONVERGENT B3 ;  /* 0x0000000000037941 */ /* 0x000fea0003800200 */
.L_x_298:
        /* <DEDUP_REMOVED lines=20> */
.L_x_292:
[----:B------:R-:W-:Y:S05]  /*10fc0*/  BSYNC.RECONVERGENT B0 ;  /* 0x0000000000007941 */ /* 0x000fea0003800200 */
.L_x_291:
[----:B------:R-:W-:-:S04]  /*10fd0*/  IADD3 R105, PT, PT, R105, 0x1, RZ ;  /* 0x0000000169697810 */ /* 0x000fc80007ffe0ff */
[----:B------:R-:W-:-:S13]  /*10fe0*/  ISETP.GE.AND P5, PT, R105, R30, PT ;  /* 0x0000001e6900720c */ /* 0x000fda0003fa6270 */
[----:B------:R-:W-:Y:S05]  /*10ff0*/  @!P5 BRA `(.L_x_300) ;  /* 0xfffffff4006cd947 */ /* 0x000fea000383ffff */
.L_x_290:
[----:B------:R-:W-:Y:S05]  /*11000*/  BSYNC.RECONVERGENT B1 ;  /* 0x0000000000017941 */ /* 0x000fea0003800200 */
.L_x_289:
[----:B------:R-:W0:Y:S01]  /*11010*/  LDCU UR5, c[0x0][0x384] ;  /* 0x00007080ff0577ac */ /* 0x000e220008000800 */
[----:B------:R-:W-:-:S04]  /*11020*/  IADD3 R106, PT, PT, R106, 0x1, RZ ;  /* 0x000000016a6a7810 */ /* 0x000fc80007ffe0ff */
[----:B0-----:R-:W-:-:S13]  /*11030*/  ISETP.NE.AND P5, PT, R106, UR5, PT ;  /* 0x000000056a007c0c */ /* 0x001fda000bfa5270 */
[----:B------:R-:W-:Y:S05]  /*11040*/  @P5 BRA `(.L_x_301) ;  /* 0xfffffff400345947 */ /* 0x000fea000383ffff */
[----:B------:R1:W-:Y:S02]  /*11050*/  STG.E desc[UR6][R64.64+0x14], R109 ;  /* 0x0000146d40007986 */ /* 0x0003e4000c101906 */
.L_x_288:
[----:B------:R-:W-:Y:S05]  /*11060*/  BSYNC.RECONVERGENT B2 ;  /* 0x0000000000027941 */ /* 0x000fea0003800200 */
.L_x_287:
        /* <DEDUP_REMOVED lines=15> */
.L_x_316:
        /* <DEDUP_REMOVED lines=9> */
.L_x_315:
        /* <DEDUP_REMOVED lines=15> */
.L_x_310:
        /* <DEDUP_REMOVED lines=59> */
.L_x_309:
[----:B------:R-:W-:Y:S05]  /*11690*/  BSYNC.RECONVERGENT B3 ;  /* 0x0000000000037941 */ /* 0x000fea0003800200 */
.L_x_308:
        /* <DEDUP_REMOVED lines=37> */
.L_x_312:
[----:B------:R-:W-:Y:S05]  /*118f0*/  BSYNC.RECONVERGENT B3 ;  /* 0x0000000000037941 */ /* 0x000fea0003800200 */
.L_x_311:
        /* <DEDUP_REMOVED lines=26> */
.L_x_314:
[----:B------:R-:W-:Y:S05]  /*11aa0*/  BSYNC.RECONVERGENT B3 ;  /* 0x0000000000037941 */ /* 0x000fea0003800200 */
.L_x_313:
        /* <DEDUP_REMOVED lines=20> */
.L_x_307:
[----:B------:R-:W-:Y:S05]  /*11bf0*/  BSYNC.RECONVERGENT B0 ;  /* 0x0000000000007941 */ /* 0x000fea0003800200 */
.L_x_306:
[----:B------:R-:W-:-:S04]  /*11c00*/  IADD3 R105, PT, PT, R105, 0x1, RZ ;  /* 0x0000000169697810 */ /* 0x000fc80007ffe0ff */
[----:B------:R-:W-:-:S13]  /*11c10*/  ISETP.GE.AND P5, PT, R105, R30, PT ;  /* 0x0000001e6900720c */ /* 0x000fda0003fa6270 */
[----:B------:R-:W-:Y:S05]  /*11c20*/  @!P5 BRA `(.L_x_315) ;  /* 0xfffffff40070d947 */ /* 0x000fea000383ffff */
.L_x_305:
[----:B------:R-:W-:Y:S05]  /*11c30*/  BSYNC.RECONVERGENT B1 ;  /* 0x0000000000017941 */ /* 0x000fea0003800200 */
.L_x_304:
[----:B------:R-:W0:Y:S01]  /*11c40*/  LDCU UR5, c[0x0][0x384] ;  /* 0x00007080ff0577ac */ /* 0x000e220008000800 */
[----:B------:R-:W-:-:S04]  /*11c50*/  IADD3 R106, PT, PT, R106, 0x1, RZ ;  /* 0x000000016a6a7810 */ /* 0x000fc80007ffe0ff */
[----:B0-----:R-:W-:-:S13]  /*11c60*/  ISETP.NE.AND P5, PT, R106, UR5, PT ;  /* 0x000000056a007c0c */ /* 0x001fda000bfa5270 */
[----:B------:R-:W-:Y:S05]  /*11c70*/  @P5 BRA `(.L_x_316) ;  /* 0xfffffff400385947 */ /* 0x000fea000383ffff */
[----:B------:R0:W-:Y:S02]  /*11c80*/  STG.E desc[UR6][R64.64+0x18], R109 ;  /* 0x0000186d40007986 */ /* 0x0001e4000c101906 */
.L_x_303:
[----:B------:R-:W-:Y:S05]  /*11c90*/  BSYNC.RECONVERGENT B2 ;  /* 0x0000000000027941 */ /* 0x000fea0003800200 */
.L_x_302:
        /* <DEDUP_REMOVED lines=19> */
.L_x_331:
        /* <DEDUP_REMOVED lines=9> */
.L_x_330:
        /* <DEDUP_REMOVED lines=15> */
.L_x_325:
        /* <DEDUP_REMOVED lines=59> */
.L_x_324:
[----:B------:R-:W-:Y:S05]  /*12300*/  BSYNC.RECONVERGENT B3 ;  /* 0x0000000000037941 */ /* 0x000fea0003800200 */
.L_x_323:
        /* <DEDUP_REMOVED lines=38> */
.L_x_327:
[----:B------:R-:W-:Y:S05]  /*12570*/  BSYNC.RECONVERGENT B3 ;  /* 0x0000000000037941 */ /* 0x000fea0003800200 */
.L_x_326:
        /* <DEDUP_REMOVED lines=26> */
.L_x_329:
[----:B------:R-:W-:Y:S05]  /*12720*/  BSYNC.RECONVERGENT B3 ;  /* 0x0000000000037941 */ /* 0x000fea0003800200 */
.L_x_328:
        /* <DEDUP_REMOVED lines=20> */
.L_x_322:
[----:B------:R-:W-:Y:S05]  /*12870*/  BSYNC.RECONVERGENT B0 ;  /* 0x0000000000007941 */ /* 0x000fea0003800200 */
.L_x_321:
[----:B------:R-:W-:-:S04]  /*12880*/  IADD3 R108, PT, PT, R108, 0x1, RZ ;  /* 0x000000016c6c7810 */ /* 0x000fc80007ffe0ff */
[----:B------:R-:W-:-:S13]  /*12890*/  ISETP.GE.AND P5, PT, R108, R21, PT ;  /* 0x000000156c00720c */ /* 0x000fda0003fa6270 */
[----:B------:R-:W-:Y:S05]  /*128a0*/  @!P5 BRA `(.L_x_330) ;  /* 0xfffffff4006cd947 */ /* 0x000fea000383ffff */
.L_x_320:
[----:B------:R-:W-:Y:S05]  /*128b0*/  BSYNC.RECONVERGENT B1 ;  /* 0x0000000000017941 */ /* 0x000fea0003800200 */
.L_x_319:
[----:B------:R-:W0:Y:S01]  /*128c0*/  LDCU UR5, c[0x0][0x384] ;  /* 0x00007080ff0577ac */ /* 0x000e220008000800 */
[----:B------:R-:W-:-:S04]  /*128d0*/  IADD3 R106, PT, PT, R106, 0x1, RZ ;  /* 0x000000016a6a7810 */ /* 0x000fc80007ffe0ff */
[----:B0-----:R-:W-:-:S13]  /*128e0*/  ISETP.NE.AND P5, PT, R106, UR5, PT ;  /* 0x000000056a007c0c */ /* 0x001fda000bfa5270 */
[----:B------:R-:W-:Y:S05]  /*128f0*/  @P5 BRA `(.L_x_331) ;  /* 0xfffffff400345947 */ /* 0x000fea000383ffff */
[----:B------:R0:W-:Y:S02]  /*12900*/  STG.E desc[UR6][R64.64], R111 ;  /* 0x0000006f40007986 */ /* 0x0001e4000c101906 */
.L_x_318:
[----:B------:R-:W-:Y:S05]  /*12910*/  BSYNC.RECONVERGENT B2 ;  /* 0x0000000000027941 */ /* 0x000fea0003800200 */
.L_x_317:
[----:B------:R-:W-:Y:S04]  /*12920*/  BSSY.RECONVERGENT B2, `(.L_x_332) ;  /* 0x00000b7000027945 */ /* 0x000fe80003800200 */
[----:B------:R-:W-:Y:S05]  /*12930*/  @!P1 BRA `(.L_x_333) ;  /* 0x0000000800d49947 */ /* 0x000fea0003800000 */
[----:B0-----:R-:W-:Y:S01]  /*12940*/  HFMA2 R111, -RZ, RZ, 0, 0 ;  /* 0x00000000ff6f7431 */ /* 0x001fe200000001ff */
[----:B------:R-:W-:-:S07]  /*12950*/  MOV R106, RZ ;  /* 0x000000ff006a7202 */ /* 0x000fce0000000f00 */
.L_x_346:
        /* <DEDUP_REMOVED lines=9> */
.L_x_345:
        /* <DEDUP_REMOVED lines=15> */
.L_x_340:
        /* <DEDUP_REMOVED lines=59> */
.L_x_339:
[----:B------:R-:W-:Y:S05]  /*12e90*/  BSYNC.RECONVERGENT B3 ;  /* 0x0000000000037941 */ /* 0x000fea0003800200 */
.L_x_338:
        /* <DEDUP_REMOVED lines=37> */
.L_x_342:
[----:B------:R-:W-:Y:S05]  /*130f0*/  BSYNC.RECONVERGENT B3 ;  /* 0x0000000000037941 */ /* 0x000fea0003800200 */
.L_x_341:
        /* <DEDUP_REMOVED lines=26> */
.L_x_344:
[----:B------:R-:W-:Y:S05]  /*132a0*/  BSYNC.RECONVERGENT B3 ;  /* 0x0000000000037941 */ /* 0x000fea0003800200 */
.L_x_343:
        /* <DEDUP_REMOVED lines=20> */
.L_x_337:
[----:B------:R-:W-:Y:S05]  /*133f0*/  BSYNC.RECONVERGENT B0 ;  /* 0x0000000000007941 */ /* 0x000fea0003800200 */
.L_x_336:
[----:B------:R-:W-:-:S04]  /*13400*/  IADD3 R108, PT, PT, R108, 0x1, RZ ;  /* 0x000000016c6c7810 */ /* 0x000fc80007ffe0ff */
[----:B------:R-:W-:-:S13]  /*13410*/  ISETP.GE.AND P5, PT, R108, R21, PT ;  /* 0x000000156c00720c */ /* 0x000fda0003fa6270 */
[----:B------:R-:W-:Y:S05]  /*13420*/  @!P5 BRA `(.L_x_345) ;  /* 0xfffffff40070d947 */ /* 0x000fea000383ffff */
.L_x_335:
[----:B------:R-:W-:Y:S05]  /*13430*/  BSYNC.RECONVERGENT B1 ;  /* 0x0000000000017941 */ /* 0x000fea0003800200 */
.L_x_334:
[----:B------:R-:W0:Y:S01]  /*13440*/  LDCU UR5, c[0x0][0x384] ;  /* 0x00007080ff0577ac */ /* 0x000e220008000800 */
[----:B------:R-:W-:-:S04]  /*13450*/  IADD3 R106, PT, PT, R106, 0x1, RZ ;  /* 0x000000016a6a7810 */ /* 0x000fc80007ffe0ff */
[----:B0-----:R-:W-:-:S13]  /*13460*/  ISETP.NE.AND P5, PT, R106, UR5, PT ;  /* 0x000000056a007c0c */ /* 0x001fda000bfa5270 */
[----:B------:R-:W-:Y:S05]  /*13470*/  @P5 BRA `(.L_x_346) ;  /* 0xfffffff400385947 */ /* 0x000fea000383ffff */
[----:B------:R1:W-:Y:S02]  /*13480*/  STG.E desc[UR6][R64.64+0x4], R111 ;  /* 0x0000046f40007986 */ /* 0x0003e4000c101906 */
.L_x_333:
[----:B------:R-:W-:Y:S05]  /*13490*/  BSYNC.RECONVERGENT B2 ;  /* 0x0000000000027941 */ /* 0x000fea0003800200 */
.L_x_332:
        /* <DEDUP_REMOVED lines=15> */
.L_x_361:
        /* <DEDUP_REMOVED lines=9> */
.L_x_360:
        /* <DEDUP_REMOVED lines=15> */
.L_x_355:
        /* <DEDUP_REMOVED lines=59> */
.L_x_354:
[----:B------:R-:W-:Y:S05]  /*13ac0*/  BSYNC.RECONVERGENT B3 ;  /* 0x0000000000037941 */ /* 0x000fea0003800200 */
.L_x_353:
        /* <DEDUP_REMOVED lines=37> */
.L_x_357:
[----:B------:R-:W-:Y:S05]  /*13d20*/  BSYNC.RECONVERGENT B3 ;  /* 0x0000000000037941 */ /* 0x000fea0003800200 */
.L_x_356:
        /* <DEDUP_REMOVED lines=26> */
.L_x_359:
[----:B------:R-:W-:Y:S05]  /*13ed0*/  BSYNC.RECONVERGENT B3 ;  /* 0x0000000000037941 */ /* 0x000fea0003800200 */
.L_x_358:
        /* <DEDUP_REMOVED lines=20> */
.L_x_352:
[----:B------:R-:W-:Y:S05]  /*14020*/  BSYNC.RECONVERGENT B0 ;  /* 0x0000000000007941 */ /* 0x000fea0003800200 */
.L_x_351:
[----:B------:R-:W-:-:S04]  /*14030*/  IADD3 R108, PT, PT, R108, 0x1, RZ ;  /* 0x000000016c6c7810 */ /* 0x000fc80007ffe0ff */
[----:B------:R-:W-:-:S13]  /*14040*/  ISETP.GE.AND P5, PT, R108, R21, PT ;  /* 0x000000156c00720c */ /* 0x000fda0003fa6270 */
[----:B------:R-:W-:Y:S05]  /*14050*/  @!P5 BRA `(.L_x_360) ;  /* 0xfffffff40070d947 */ /* 0x000fea000383ffff */
.L_x_350:
[----:B------:R-:W-:Y:S05]  /*14060*/  BSYNC.RECONVERGENT B1 ;  /* 0x0000000000017941 */ /* 0x000fea0003800200 */
.L_x_349:
[----:B------:R-:W0:Y:S01]  /*14070*/  LDCU UR5, c[0x0][0x384] ;  /* 0x00007080ff0577ac */ /* 0x000e220008000800 */
[----:B------:R-:W-:-:S04]  /*14080*/  IADD3 R106, PT, PT, R106, 0x1, RZ ;  /* 0x000000016a6a7810 */ /* 0x000fc80007ffe0ff */
[----:B0-----:R-:W-:-:S13]  /*14090*/  ISETP.NE.AND P5, PT, R106, UR5, PT ;  /* 0x000000056a007c0c */ /* 0x001fda000bfa5270 */
[----:B------:R-:W-:Y:S05]  /*140a0*/  @P5 BRA `(.L_x_361) ;  /* 0xfffffff400385947 */ /* 0x000fea000383ffff */
[----:B------:R2:W-:Y:S02]  /*140b0*/  STG.E desc[UR6][R64.64+0x8], R111 ;  /* 0x0000086f40007986 */ /* 0x0005e4000c101906 */
.L_x_348:
[----:B------:R-:W-:Y:S05]  /*140c0*/  BSYNC.RECONVERGENT B2 ;  /* 0x0000000000027941 */ /* 0x000fea0003800200 */
.L_x_347:
        /* <DEDUP_REMOVED lines=15> */
.L_x_376:
        /* <DEDUP_REMOVED lines=9> */
.L_x_375:
        /* <DEDUP_REMOVED lines=15> */
.L_x_370:
        /* <DEDUP_REMOVED lines=59> */
.L_x_369:
[----:B------:R-:W-:Y:S05]  /*146f0*/  BSYNC.RECONVERGENT B3 ;  /* 0x0000000000037941 */ /* 0x000fea0003800200 */
.L_x_368:
        /* <DEDUP_REMOVED lines=38> */
.L_x_372:
[----:B------:R-:W-:Y:S05]  /*14960*/  BSYNC.RECONVERGENT B3 ;  /* 0x0000000000037941 */ /* 0x000fea0003800200 */
.L_x_371:
        /* <DEDUP_REMOVED lines=26> */
.L_x_374:
[----:B------:R-:W-:Y:S05]  /*14b10*/  BSYNC.RECONVERGENT B3 ;  /* 0x0000000000037941 */ /* 0x000fea0003800200 */
.L_x_373:
        /* <DEDUP_REMOVED lines=20> */
.L_x_367:
[----:B------:R-:W-:Y:S05]  /*14c60*/  BSYNC.RECONVERGENT B0 ;  /* 0x0000000000007941 */ /* 0x000fea0003800200 */
.L_x_366:
[----:B------:R-:W-:-:S04]  /*14c70*/  IADD3 R108, PT, PT, R108, 0x1, RZ ;  /* 0x000000016c6c7810 */ /* 0x000fc80007ffe0ff */
[----:B------:R-:W-:-:S13]  /*14c80*/  ISETP.GE.AND P5, PT, R108, R21, PT ;  /* 0x000000156c00720c */ /* 0x000fda0003fa6270 */
[----:B------:R-:W-:Y:S05]  /*14c90*/  @!P5 BRA `(.L_x_375) ;  /* 0xfffffff4006cd947 */ /* 0x000fea000383ffff */
.L_x_365:
[----:B------:R-:W-:Y:S05]  /*14ca0*/  BSYNC.RECONVERGENT B1 ;  /* 0x0000000000017941 */ /* 0x000fea0003800200 */
.L_x_364:
[----:B------:R-:W0:Y:S01]  /*14cb0*/  LDCU UR5, c[0x0][0x384] ;  /* 0x00007080ff0577ac */ /* 0x000e220008000800 */
[----:B------:R-:W-:-:S04]  /*14cc0*/  IADD3 R106, PT, PT, R106, 0x1, RZ ;  /* 0x000000016a6a7810 */ /* 0x000fc80007ffe0ff */
[----:B0-----:R-:W-:-:S13]  /*14cd0*/  ISETP.NE.AND P5, PT, R106, UR5, PT ;  /* 0x000000056a007c0c */ /* 0x001fda000bfa5270 */
[----:B------:R-:W-:Y:S05]  /*14ce0*/  @P5 BRA `(.L_x_376) ;  /* 0xfffffff400345947 */ /* 0x000fea000383ffff */
[----:B------:R3:W-:Y:S02]  /*14cf0*/  STG.E desc[UR6][R64.64+0xc], R111 ;  /* 0x00000c6f40007986 */ /* 0x0007e4000c101906 */
.L_x_363:
[----:B------:R-:W-:Y:S05]  /*14d00*/  BSYNC.RECONVERGENT B2 ;  /* 0x0000000000027941 */ /* 0x000fea0003800200 */
.L_x_362:
        /* <DEDUP_REMOVED lines=15> */
.L_x_391:
        /* <DEDUP_REMOVED lines=9> */
.L_x_390:
        /* <DEDUP_REMOVED lines=15> */
.L_x_385:
        /* <DEDUP_REMOVED lines=59> */
.L_x_384:
[----:B------:R-:W-:Y:S05]  /*15330*/  BSYNC.RECONVERGENT B3 ;  /* 0x0000000000037941 */ /* 0x000fea0003800200 */
.L_x_383:
        /* <DEDUP_REMOVED lines=38> */
.L_x_387:
[----:B------:R-:W-:Y:S05]  /*155a0*/  BSYNC.RECONVERGENT B3 ;  /* 0x0000000000037941 */ /* 0x000fea0003800200 */
.L_x_386:
        /* <DEDUP_REMOVED lines=26> */
.L_x_389:
[----:B------:R-:W-:Y:S05]  /*15750*/  BSYNC.RECONVERGENT B3 ;  /* 0x0000000000037941 */ /* 0x000fea0003800200 */
.L_x_388:
        /* <DEDUP_REMOVED lines=20> */
.L_x_382:
[----:B------:R-:W-:Y:S05]  /*158a0*/  BSYNC.RECONVERGENT B0 ;  /* 0x0000000000007941 */ /* 0x000fea0003800200 */
.L_x_381:
[----:B------:R-:W-:-:S04]  /*158b0*/  IADD3 R108, PT, PT, R108, 0x1, RZ ;  /* 0x000000016c6c7810 */ /* 0x000fc80007ffe0ff */
[----:B------:R-:W-:-:S13]  /*158c0*/  ISETP.GE.AND P5, PT, R108, R21, PT ;  /* 0x000000156c00720c */ /* 0x000fda0003fa6270 */
[----:B------:R-:W-:Y:S05]  /*158d0*/  @!P5 BRA `(.L_x_390) ;  /* 0xfffffff4006cd947 */ /* 0x000fea000383ffff */
.L_x_380:
[----:B------:R-:W-:Y:S05]  /*158e0*/  BSYNC.RECONVERGENT B1 ;  /* 0x0000000000017941 */ /* 0x000fea0003800200 */
.L_x_379:
[----:B------:R-:W0:Y:S01]  /*158f0*/  LDCU UR5, c[0x0][0x384] ;  /* 0x00007080ff0577ac */ /* 0x000e220008000800 */
[----:B------:R-:W-:-:S04]  /*15900*/  IADD3 R106, PT, PT, R106, 0x1, RZ ;  /* 0x000000016a6a7810 */ /* 0x000fc80007ffe0ff */
[----:B0-----:R-:W-:-:S13]  /*15910*/  ISETP.NE.AND P5, PT, R106, UR5, PT ;  /* 0x000000056a007c0c */ /* 0x001fda000bfa5270 */
[----:B------:R-:W-:Y:S05]  /*15920*/  @P5 BRA `(.L_x_391) ;  /* 0xfffffff400345947 */ /* 0x000fea000383ffff */
[----:B------:R0:W-:Y:S02]  /*15930*/  STG.E desc[UR6][R64.64+0x10], R111 ;  /* 0x0000106f40007986 */ /* 0x0001e4000c101906 */
.L_x_378:
[----:B------:R-:W-:Y:S05]  /*15940*/  BSYNC.RECONVERGENT B2 ;  /* 0x0000000000027941 */ /* 0x000fea0003800200 */
.L_x_377:
        /* <DEDUP_REMOVED lines=15> */
.L_x_406:
        /* <DEDUP_REMOVED lines=9> */
.L_x_405:
        /* <DEDUP_REMOVED lines=15> */
.L_x_400:
        /* <DEDUP_REMOVED lines=59> */
.L_x_399:
[----:B------:R-:W-:Y:S05]  /*15f70*/  BSYNC.RECONVERGENT B3 ;  /* 0x0000000000037941 */ /* 0x000fea0003800200 */
.L_x_398:
        /* <DEDUP_REMOVED lines=38> */
.L_x_402:
[----:B------:R-:W-:Y:S05]  /*161e0*/  BSYNC.RECONVERGENT B3 ;  /* 0x0000000000037941 */ /* 0x000fea0003800200 */
.L_x_401:
        /* <DEDUP_REMOVED lines=26> */
.L_x_404:
[----:B------:R-:W-:Y:S05]  /*16390*/  BSYNC.RECONVERGENT B3 ;  /* 0x0000000000037941 */ /* 0x000fea0003800200 */
.L_x_403:
        /* <DEDUP_REMOVED lines=20> */
.L_x_397:
[----:B------:R-:W-:Y:S05]  /*164e0*/  BSYNC.RECONVERGENT B0 ;  /* 0x0000000000007941 */ /* 0x000fea0003800200 */
.L_x_396:
[----:B------:R-:W-:-:S04]  /*164f0*/  IADD3 R108, PT, PT, R108, 0x1, RZ ;  /* 0x000000016c6c7810 */ /* 0x000fc80007ffe0ff */
[----:B------:R-:W-:-:S13]  /*16500*/  ISETP.GE.AND P5, PT, R108, R21, PT ;  /* 0x000000156c00720c */ /* 0x000fda0003fa6270 */
[----:B------:R-:W-:Y:S05]  /*16510*/  @!P5 BRA `(.L_x_405) ;  /* 0xfffffff4006cd947 */ /* 0x000fea000383ffff */
.L_x_395:
[----:B------:R-:W-:Y:S05]  /*16520*/  BSYNC.RECONVERGENT B1 ;  /* 0x0000000000017941 */ /* 0x000fea0003800200 */
.L_x_394:
[----:B------:R-:W0:Y:S01]  /*16530*/  LDCU UR5, c[0x0][0x384] ;  /* 0x00007080ff0577ac */ /* 0x000e220008000800 */
[----:B------:R-:W-:-:S04]  /*16540*/  IADD3 R106, PT, PT, R106, 0x1, RZ ;  /* 0x000000016a6a7810 */ /* 0x000fc80007ffe0ff */
[----:B0-----:R-:W-:-:S13]  /*16550*/  ISETP.NE.AND P5, PT, R106, UR5, PT ;  /* 0x000000056a007c0c */ /* 0x001fda000bfa5270 */
[----:B------:R-:W-:Y:S05]  /*16560*/  @P5 BRA `(.L_x_406) ;  /* 0xfffffff400345947 */ /* 0x000fea000383ffff */
[----:B------:R1:W-:Y:S02]  /*16570*/  STG.E desc[UR6][R64.64+0x14], R111 ;  /* 0x0000146f40007986 */ /* 0x0003e4000c101906 */
.L_x_393:
[----:B------:R-:W-:Y:S05]  /*16580*/  BSYNC.RECONVERGENT B2 ;  /* 0x0000000000027941 */ /* 0x000fea0003800200 */
.L_x_392:
        /* <DEDUP_REMOVED lines=15> */
.L_x_421:
        /* <DEDUP_REMOVED lines=9> */
.L_x_420:
        /* <DEDUP_REMOVED lines=15> */
.L_x_415:
        /* <DEDUP_REMOVED lines=59> */
.L_x_414:
[----:B------:R-:W-:Y:S05]  /*16bb0*/  BSYNC.RECONVERGENT B3 ;  /* 0x0000000000037941 */ /* 0x000fea0003800200 */
.L_x_413:
        /* <DEDUP_REMOVED lines=37> */
.L_x_417:
[----:B------:R-:W-:Y:S05]  /*16e10*/  BSYNC.RECONVERGENT B3 ;  /* 0x0000000000037941 */ /* 0x000fea0003800200 */
.L_x_416:
        /* <DEDUP_REMOVED lines=26> */
.L_x_419:
[----:B------:R-:W-:Y:S05]  /*16fc0*/  BSYNC.RECONVERGENT B3 ;  /* 0x0000000000037941 */ /* 0x000fea0003800200 */
.L_x_418:
        /* <DEDUP_REMOVED lines=20> */
.L_x_412:
[----:B------:R-:W-:Y:S05]  /*17110*/  BSYNC.RECONVERGENT B0 ;  /* 0x0000000000007941 */ /* 0x000fea0003800200 */
.L_x_411:
[----:B------:R-:W-:-:S04]  /*17120*/  IADD3 R108, PT, PT, R108, 0x1, RZ ;  /* 0x000000016c6c7810 */ /* 0x000fc80007ffe0ff */
[----:B------:R-:W-:-:S13]  /*17130*/  ISETP.GE.AND P5, PT, R108, R21, PT ;  /* 0x000000156c00720c */ /* 0x000fda0003fa6270 */
[----:B------:R-:W-:Y:S05]  /*17140*/  @!P5 BRA `(.L_x_420) ;  /* 0xfffffff40070d947 */ /* 0x000fea000383ffff */
.L_x_410:
[----:B------:R-:W-:Y:S05]  /*17150*/  BSYNC.RECONVERGENT B1 ;  /* 0x0000000000017941 */ /* 0x000fea0003800200 */
.L_x_409:
[----:B------:R-:W0:Y:S01]  /*17160*/  LDCU UR5, c[0x0][0x384] ;  /* 0x00007080ff0577ac */ /* 0x000e220008000800 */
[----:B------:R-:W-:-:S04]  /*17170*/  IADD3 R106, PT, PT, R106, 0x1, RZ ;  /* 0x000000016a6a7810 */ /* 0x000fc80007ffe0ff */
[----:B0-----:R-:W-:-:S13]  /*17180*/  ISETP.NE.AND P5, PT, R106, UR5, PT ;  /* 0x000000056a007c0c */ /* 0x001fda000bfa5270 */
[----:B------:R-:W-:Y:S05]  /*17190*/  @P5 BRA `(.L_x_421) ;  /* 0xfffffff400385947 */ /* 0x000fea000383ffff */
[----:B------:R0:W-:Y:S02]  /*171a0*/  STG.E desc[UR6][R64.64+0x18], R111 ;  /* 0x0000186f40007986 */ /* 0x0001e4000c101906 */
.L_x_408:
[----:B------:R-:W-:Y:S05]  /*171b0*/  BSYNC.RECONVERGENT B2 ;  /* 0x0000000000027941 */ /* 0x000fea0003800200 */
.L_x_407:
        /* <DEDUP_REMOVED lines=19> */
.L_x_436:
        /* <DEDUP_REMOVED lines=9> */
.L_x_435:
        /* <DEDUP_REMOVED lines=15> */
.L_x_430:
        /* <DEDUP_REMOVED lines=59> */
.L_x_429:
[----:B------:R-:W-:Y:S05]  /*17820*/  BSYNC.RECONVERGENT B3 ;  /* 0x0000000000037941 */ /* 0x000fea0003800200 */
.L_x_428:
        /* <DEDUP_REMOVED lines=38> */
.L_x_432:
[----:B------:R-:W-:Y:S05]  /*17a90*/  BSYNC.RECONVERGENT B3 ;  /* 0x0000000000037941 */ /* 0x000fea0003800200 */
.L_x_431:
        /* <DEDUP_REMOVED lines=26> */
.L_x_434:
[----:B------:R-:W-:Y:S05]  /*17c40*/  BSYNC.RECONVERGENT B3 ;  /* 0x0000000000037941 */ /* 0x000fea0003800200 */
.L_x_433:
        /* <DEDUP_REMOVED lines=20> */
.L_x_427:
[----:B------:R-:W-:Y:S05]  /*17d90*/  BSYNC.RECONVERGENT B0 ;  /* 0x0000000000007941 */ /* 0x000fea0003800200 */
.L_x_426:
[----:B------:R-:W-:-:S04]  /*17da0*/  IADD3 R108, PT, PT, R108, 0x1, RZ ;  /* 0x000000016c6c7810 */ /* 0x000fc80007ffe0ff */
[----:B------:R-:W-:-:S13]  /*17db0*/  ISETP.GE.AND P5, PT, R108, R15, PT ;  /* 0x0000000f6c00720c */ /* 0x000fda0003fa6270 */
[----:B------:R-:W-:Y:S05]  /*17dc0*/  @!P5 BRA `(.L_x_435) ;  /* 0xfffffff4006cd947 */ /* 0x000fea000383ffff */
.L_x_425:
[----:B------:R-:W-:Y:S05]  /*17dd0*/  BSYNC.RECONVERGENT B1 ;  /* 0x0000000000017941 */ /* 0x000fea0003800200 */
.L_x_424:
[----:B------:R-:W0:Y:S01]  /*17de0*/  LDCU UR5, c[0x0][0x384] ;  /* 0x00007080ff0577ac */ /* 0x000e220008000800 */
[----:B------:R-:W-:-:S04]  /*17df0*/  IADD3 R106, PT, PT, R106, 0x1, RZ ;  /* 0x000000016a6a7810 */ /* 0x000fc80007ffe0ff */
[----:B0-----:R-:W-:-:S13]  /*17e00*/  ISETP.NE.AND P5, PT, R106, UR5, PT ;  /* 0x000000056a007c0c */ /* 0x001fda000bfa5270 */
[----:B------:R-:W-:Y:S05]  /*17e10*/  @P5 BRA `(.L_x_436) ;  /* 0xfffffff400345947 */ /* 0x000fea000383ffff */
[----:B------:R0:W-:Y:S02]  /*17e20*/  STG.E desc[UR6][R64.64], R111 ;  /* 0x0000006f40007986 */ /* 0x0001e4000c101906 */
.L_x_423:
[----:B------:R-:W-:Y:S05]  /*17e30*/  BSYNC.RECONVERGENT B2 ;  /* 0x0000000000027941 */ /* 0x000fea0003800200 */
.L_x_422:
        /* <DEDUP_REMOVED lines=15> */
.L_x_451:
        /* <DEDUP_REMOVED lines=9> */
.L_x_450:
        /* <DEDUP_REMOVED lines=15> */
.L_x_445:
        /* <DEDUP_REMOVED lines=59> */
.L_x_444:
[----:B------:R-:W-:Y:S05]  /*18460*/  BSYNC.RECONVERGENT B3 ;  /* 0x0000000000037941 */ /* 0x000fea0003800200 */
.L_x_443:
        /* <DEDUP_REMOVED lines=37> */
.L_x_447:
[----:B------:R-:W-:Y:S05]  /*186c0*/  BSYNC.RECONVERGENT B3 ;  /* 0x0000000000037941 */ /* 0x000fea0003800200 */
.L_x_446:
        /* <DEDUP_REMOVED lines=26> */
.L_x_449:
[----:B------:R-:W-:Y:S05]  /*18870*/  BSYNC.RECONVERGENT B3 ;  /* 0x0000000000037941 */ /* 0x000fea0003800200 */
.L_x_448:
        /* <DEDUP_REMOVED lines=20> */
.L_x_442:
[----:B------:R-:W-:Y:S05]  /*189c0*/  BSYNC.RECONVERGENT B0 ;  /* 0x0000000000007941 */ /* 0x000fea0003800200 */
.L_x_441:
[----:B------:R-:W-:-:S04]  /*189d0*/  IADD3 R108, PT, PT, R108, 0x1, RZ ;  /* 0x000000016c6c7810 */ /* 0x000fc80007ffe0ff */
[----:B------:R-:W-:-:S13]  /*189e0*/  ISETP.GE.AND P5, PT, R108, R15, PT ;  /* 0x0000000f6c00720c */ /* 0x000fda0003fa6270 */
[----:B------:R-:W-:Y:S05]  /*189f0*/  @!P5 BRA `(.L_x_450) ;  /* 0xfffffff40070d947 */ /* 0x000fea000383ffff */
.L_x_440:
[----:B------:R-:W-:Y:S05]  /*18a00*/  BSYNC.RECONVERGENT B1 ;  /* 0x0000000000017941 */ /* 0x000fea0003800200 */
.L_x_439:
[----:B------:R-:W0:Y:S01]  /*18a10*/  LDCU UR5, c[0x0][0x384] ;  /* 0x00007080ff0577ac */ /* 0x000e220008000800 */
[----:B------:R-:W-:-:S04]  /*18a20*/  IADD3 R106, PT, PT, R106, 0x1, RZ ;  /* 0x000000016a6a7810 */ /* 0x000fc80007ffe0ff */
[----:B0-----:R-:W-:-:S13]  /*18a30*/  ISETP.NE.AND P5, PT, R106, UR5, PT ;  /* 0x000000056a007c0c */ /* 0x001fda000bfa5270 */
[----:B------:R-:W-:Y:S05]  /*18a40*/  @P5 BRA `(.L_x_451) ;  /* 0xfffffff400385947 */ /* 0x000fea000383ffff */
[----:B------:R1:W-:Y:S02]  /*18a50*/  STG.E desc[UR6][R64.64+0x4], R111 ;  /* 0x0000046f40007986 */ /* 0x0003e4000c101906 */
.L_x_438:
[----:B------:R-:W-:Y:S05]  /*18a60*/  BSYNC.RECONVERGENT B2 ;  /* 0x0000000000027941 */ /* 0x000fea0003800200 */
.L_x_437:
        /* <DEDUP_REMOVED lines=15> */
.L_x_466:
        /* <DEDUP_REMOVED lines=9> */
.L_x_465:
        /* <DEDUP_REMOVED lines=15> */
.L_x_460:
        /* <DEDUP_REMOVED lines=59> */
.L_x_459:
[----:B------:R-:W-:Y:S05]  /*19090*/  BSYNC.RECONVERGENT B3 ;  /* 0x0000000000037941 */ /* 0x000fea0003800200 */
.L_x_458:
        /* <DEDUP_REMOVED lines=37> */
.L_x_462:
[----:B------:R-:W-:Y:S05]  /*192f0*/  BSYNC.RECONVERGENT B3 ;  /* 0x0000000000037941 */ /* 0x000fea0003800200 */
.L_x_461:
        /* <DEDUP_REMOVED lines=26> */
.L_x_464:
[----:B------:R-:W-:Y:S05]  /*194a0*/  BSYNC.RECONVERGENT B3 ;  /* 0x0000000000037941 */ /* 0x000fea0003800200 */
.L_x_463:
        /* <DEDUP_REMOVED lines=20> */
.L_x_457:
[----:B------:R-:W-:Y:S05]  /*195f0*/  BSYNC.RECONVERGENT B0 ;  /* 0x0000000000007941 */ /* 0x000fea0003800200 */
.L_x_456:
[----:B------:R-:W-:-:S04]  /*19600*/  IADD3 R108, PT, PT, R108, 0x1, RZ ;  /* 0x000000016c6c7810 */ /* 0x000fc80007ffe0ff */
[----:B------:R-:W-:-:S13]  /*19610*/  ISETP.GE.AND P5, PT, R108, R15, PT ;  /* 0x0000000f6c00720c */ /* 0x000fda0003fa6270 */
[----:B------:R-:W-:Y:S05]  /*19620*/  @!P5 BRA `(.L_x_465) ;  /* 0xfffffff40070d947 */ /* 0x000fea000383ffff */
.L_x_455:
[----:B------:R-:W-:Y:S05]  /*19630*/  BSYNC.RECONVERGENT B1 ;  /* 0x0000000000017941 */ /* 0x000fea0003800200 */
.L_x_454:
[----:B------:R-:W0:Y:S01]  /*19640*/  LDCU UR5, c[0x0][0x384] ;  /* 0x00007080ff0577ac */ /* 0x000e220008000800 */
[----:B------:R-:W-:-:S04]  /*19650*/  IADD3 R106, PT, PT, R106, 0x1, RZ ;  /* 0x000000016a6a7810 */ /* 0x000fc80007ffe0ff */
[----:B0-----:R-:W-:-:S13]  /*19660*/  ISETP.NE.AND P5, PT, R106, UR5, PT ;  /* 0x000000056a007c0c */ /* 0x001fda000bfa5270 */
[----:B------:R-:W-:Y:S05]  /*19670*/  @P5 BRA `(.L_x_466) ;  /* 0xfffffff400385947 */ /* 0x000fea000383ffff */
[----:B------:R2:W-:Y:S02]  /*19680*/  STG.E desc[UR6][R64.64+0x8], R111 ;  /* 0x0000086f40007986 */ /* 0x0005e4000c101906 */
.L_x_453:
[----:B------:R-:W-:Y:S05]  /*19690*/  BSYNC.RECONVERGENT B2 ;  /* 0x0000000000027941 */ /* 0x000fea0003800200 */
.L_x_452:
        /* <DEDUP_REMOVED lines=15> */
.L_x_481:
        /* <DEDUP_REMOVED lines=9> */
.L_x_480:
        /* <DEDUP_REMOVED lines=15> */
.L_x_475:
        /* <DEDUP_REMOVED lines=59> */
.L_x_474:
[----:B------:R-:W-:Y:S05]  /*19cc0*/  BSYNC.RECONVERGENT B3 ;  /* 0x0000000000037941 */ /* 0x000fea0003800200 */
.L_x_473:
        /* <DEDUP_REMOVED lines=38> */
.L_x_477:
[----:B------:R-:W-:Y:S05]  /*19f30*/  BSYNC.RECONVERGENT B3 ;  /* 0x0000000000037941 */ /* 0x000fea0003800200 */
.L_x_476:
        /* <DEDUP_REMOVED lines=26> */
.L_x_479:
[----:B------:R-:W-:Y:S05]  /*1a0e0*/  BSYNC.RECONVERGENT B3 ;  /* 0x0000000000037941 */ /* 0x000fea0003800200 */
.L_x_478:
        /* <DEDUP_REMOVED lines=20> */
.L_x_472:
[----:B------:R-:W-:Y:S05]  /*1a230*/  BSYNC.RECONVERGENT B0 ;  /* 0x0000000000007941 */ /* 0x000fea0003800200 */
.L_x_471:
[----:B------:R-:W-:-:S04]  /*1a240*/  IADD3 R108, PT, PT, R108, 0x1, RZ ;  /* 0x000000016c6c7810 */ /* 0x000fc80007ffe0ff */
[----:B------:R-:W-:-:S13]  /*1a250*/  ISETP.GE.AND P5, PT, R108, R15, PT ;  /* 0x0000000f6c00720c */ /* 0x000fda0003fa6270 */
[----:B------:R-:W-:Y:S05]  /*1a260*/  @!P5 BRA `(.L_x_480) ;  /* 0xfffffff4006cd947 */ /* 0x000fea000383ffff */
.L_x_470:
[----:B------:R-:W-:Y:S05]  /*1a270*/  BSYNC.RECONVERGENT B1 ;  /* 0x0000000000017941 */ /* 0x000fea0003800200 */
.L_x_469:
[----:B------:R-:W0:Y:S01]  /*1a280*/  LDCU UR5, c[0x0][0x384] ;  /* 0x00007080ff0577ac */ /* 0x000e220008000800 */
[----:B------:R-:W-:-:S04]  /*1a290*/  IADD3 R106, PT, PT, R106, 0x1, RZ ;  /* 0x000000016a6a7810 */ /* 0x000fc80007ffe0ff */
[----:B0-----:R-:W-:-:S13]  /*1a2a0*/  ISETP.NE.AND P5, PT, R106, UR5, PT ;  /* 0x000000056a007c0c */ /* 0x001fda000bfa5270 */
[----:B------:R-:W-:Y:S05]  /*1a2b0*/  @P5 BRA `(.L_x_481) ;  /* 0xfffffff400345947 */ /* 0x000fea000383ffff */
[----:B------:R3:W-:Y:S02]  /*1a2c0*/  STG.E desc[UR6][R64.64+0xc], R111 ;  /* 0x00000c6f40007986 */ /* 0x0007e4000c101906 */
.L_x_468:
[----:B------:R-:W-:Y:S05]  /*1a2d0*/  BSYNC.RECONVERGENT B2 ;  /* 0x0000000000027941 */ /* 0x000fea0003800200 */
.L_x_467:
        /* <DEDUP_REMOVED lines=15> */
.L_x_496:
        /* <DEDUP_REMOVED lines=9> */
.L_x_495:
        /* <DEDUP_REMOVED lines=15> */
.L_x_490:
        /* <DEDUP_REMOVED lines=59> */
.L_x_489:
[----:B------:R-:W-:Y:S05]  /*1a900*/  BSYNC.RECONVERGENT B3 ;  /* 0x0000000000037941 */ /* 0x000fea0003800200 */
.L_x_488:
        /* <DEDUP_REMOVED lines=38> */
.L_x_492:
[----:B------:R-:W-:Y:S05]  /*1ab70*/  BSYNC.RECONVERGENT B3 ;  /* 0x0000000000037941 */ /* 0x000fea0003800200 */
.L_x_491:
        /* <DEDUP_REMOVED lines=26> */
.L_x_494:
[----:B------:R-:W-:Y:S05]  /*1ad20*/  BSYNC.RECONVERGENT B3 ;  /* 0x0000000000037941 */ /* 0x000fea0003800200 */
.L_x_493:
        /* <DEDUP_REMOVED lines=20> */
.L_x_487:
[----:B------:R-:W-:Y:S05]  /*1ae70*/  BSYNC.RECONVERGENT B0 ;  /* 0x0000000000007941 */ /* 0x000fea0003800200 */
.L_x_486:
[----:B------:R-:W-:-:S04]  /*1ae80*/  IADD3 R108, PT, PT, R108, 0x1, RZ ;  /* 0x000000016c6c7810 */ /* 0x000fc80007ffe0ff */
[----:B------:R-:W-:-:S13]  /*1ae90*/  ISETP.GE.AND P5, PT, R108, R15, PT ;  /* 0x0000000f6c00720c */ /* 0x000fda0003fa6270 */
[----:B------:R-:W-:Y:S05]  /*1aea0*/  @!P5 BRA `(.L_x_495) ;  /* 0xfffffff4006cd947 */ /* 0x000fea000383ffff */
.L_x_485:
[----:B------:R-:W-:Y:S05]  /*1aeb0*/  BSYNC.RECONVERGENT B1 ;  /* 0x0000000000017941 */ /* 0x000fea0003800200 */
.L_x_484:
[----:B------:R-:W0:Y:S01]  /*1aec0*/  LDCU UR5, c[0x0][0x384] ;  /* 0x00007080ff0577ac */ /* 0x000e220008000800 */
[----:B------:R-:W-:-:S04]  /*1aed0*/  IADD3 R106, PT, PT, R106, 0x1, RZ ;  /* 0x000000016a6a7810 */ /* 0x000fc80007ffe0ff */
[----:B0-----:R-:W-:-:S13]  /*1aee0*/  ISETP.NE.AND P5, PT, R106, UR5, PT ;  /* 0x000000056a007c0c */ /* 0x001fda000bfa5270 */
[----:B------:R-:W-:Y:S05]  /*1aef0*/  @P5 BRA `(.L_x_496) ;  /* 0xfffffff400345947 */ /* 0x000fea000383ffff */
[----:B------:R0:W-:Y:S02]  /*1af00*/  STG.E desc[UR6][R64.64+0x10], R111 ;  /* 0x0000106f40007986 */ /* 0x0001e4000c101906 */
.L_x_483:
[----:B------:R-:W-:Y:S05]  /*1af10*/  BSYNC.RECONVERGENT B2 ;  /* 0x0000000000027941 */ /* 0x000fea0003800200 */
.L_x_482:
        /* <DEDUP_REMOVED lines=15> */
.L_x_511:
        /* <DEDUP_REMOVED lines=9> */
.L_x_510:
        /* <DEDUP_REMOVED lines=15> */
.L_x_505:
        /* <DEDUP_REMOVED lines=59> */
.L_x_504:
[----:B------:R-:W-:Y:S05]  /*1b540*/  BSYNC.RECONVERGENT B3 ;  /* 0x0000000000037941 */ /* 0x000fea0003800200 */
.L_x_503:
        /* <DEDUP_REMOVED lines=38> */
.L_x_507:
[----:B------:R-:W-:Y:S05]  /*1b7b0*/  BSYNC.RECONVERGENT B3 ;  /* 0x0000000000037941 */ /* 0x000fea0003800200 */
.L_x_506:
        /* <DEDUP_REMOVED lines=26> */
.L_x_509:
[----:B------:R-:W-:Y:S05]  /*1b960*/  BSYNC.RECONVERGENT B3 ;  /* 0x0000000000037941 */ /* 0x000fea0003800200 */
.L_x_508:
        /* <DEDUP_REMOVED lines=20> */
.L_x_502:
[----:B------:R-:W-:Y:S05]  /*1bab0*/  BSYNC.RECONVERGENT B0 ;  /* 0x0000000000007941 */ /* 0x000fea0003800200 */
.L_x_501:
[----:B------:R-:W-:-:S04]  /*1bac0*/  IADD3 R108, PT, PT, R108, 0x1, RZ ;  /* 0x000000016c6c7810 */ /* 0x000fc80007ffe0ff */
[----:B------:R-:W-:-:S13]  /*1bad0*/  ISETP.GE.AND P5, PT, R108, R15, PT ;  /* 0x0000000f6c00720c */ /* 0x000fda0003fa6270 */
[----:B------:R-:W-:Y:S05]  /*1bae0*/  @!P5 BRA `(.L_x_510) ;  /* 0xfffffff4006cd947 */ /* 0x000fea000383ffff */
.L_x_500:
[----:B------:R-:W-:Y:S05]  /*1baf0*/  BSYNC.RECONVERGENT B1 ;  /* 0x0000000000017941 */ /* 0x000fea0003800200 */
.L_x_499:
[----:B------:R-:W0:Y:S01]  /*1bb00*/  LDCU UR5, c[0x0][0x384] ;  /* 0x00007080ff0577ac */ /* 0x000e220008000800 */
[----:B------:R-:W-:-:S04]  /*1bb10*/  IADD3 R106, PT, PT, R106, 0x1, RZ ;  /* 0x000000016a6a7810 */ /* 0x000fc80007ffe0ff */
[----:B0-----:R-:W-:-:S13]  /*1bb20*/  ISETP.NE.AND P5, PT, R106, UR5, PT ;  /* 0x000000056a007c0c */ /* 0x001fda000bfa5270 */
[----:B------:R-:W-:Y:S05]  /*1bb30*/  @P5 BRA `(.L_x_511) ;  /* 0xfffffff400345947 */ /* 0x000fea000383ffff */
[----:B------:R1:W-:Y:S02]  /*1bb40*/  STG.E desc[UR6][R64.64+0x14], R111 ;  /* 0x0000146f40007986 */ /* 0x0003e4000c101906 */
.L_x_498:
[----:B------:R-:W-:Y:S05]  /*1bb50*/  BSYNC.RECONVERGENT B2 ;  /* 0x0000000000027941 */ /* 0x000fea0003800200 */
.L_x_497:
        /* <DEDUP_REMOVED lines=15> */
.L_x_526:
        /* <DEDUP_REMOVED lines=9> */
.L_x_525:
        /* <DEDUP_REMOVED lines=15> */
.L_x_520:
        /* <DEDUP_REMOVED lines=59> */
.L_x_519:
[----:B------:R-:W-:Y:S05]  /*1c180*/  BSYNC.RECONVERGENT B3 ;  /* 0x0000000000037941 */ /* 0x000fea0003800200 */
.L_x_518:
        /* <DEDUP_REMOVED lines=37> */
.L_x_522:
[----:B------:R-:W-:Y:S05]  /*1c3e0*/  BSYNC.RECONVERGENT B3 ;  /* 0x0000000000037941 */ /* 0x000fea0003800200 */
.L_x_521:
        /* <DEDUP_REMOVED lines=26> */
.L_x_524:
[----:B------:R-:W-:Y:S05]  /*1c590*/  BSYNC.RECONVERGENT B3 ;  /* 0x0000000000037941 */ /* 0x000fea0003800200 */
.L_x_523:
        /* <DEDUP_REMOVED lines=20> */
.L_x_517:
[----:B------:R-:W-:Y:S05]  /*1c6e0*/  BSYNC.RECONVERGENT B0 ;  /* 0x0000000000007941 */ /* 0x000fea0003800200 */
.L_x_516:
[----:B------:R-:W-:-:S04]  /*1c6f0*/  IADD3 R108, PT, PT, R108, 0x1, RZ ;  /* 0x000000016c6c7810 */ /* 0x000fc80007ffe0ff */
[----:B------:R-:W-:-:S13]  /*1c700*/  ISETP.GE.AND P5, PT, R108, R15, PT ;  /* 0x0000000f6c00720c */ /* 0x000fda0003fa6270 */
[----:B------:R-:W-:Y:S05]  /*1c710*/  @!P5 BRA `(.L_x_525) ;  /* 0xfffffff40070d947 */ /* 0x000fea000383ffff */
.L_x_515:
[----:B------:R-:W-:Y:S05]  /*1c720*/  BSYNC.RECONVERGENT B1 ;  /* 0x0000000000017941 */ /* 0x000fea0003800200 */
.L_x_514:
[----:B------:R-:W0:Y:S01]  /*1c730*/  LDCU UR5, c[0x0][0x384] ;  /* 0x00007080ff0577ac */ /* 0x000e220008000800 */
[----:B------:R-:W-:-:S04]  /*1c740*/  IADD3 R106, PT, PT, R106, 0x1, RZ ;  /* 0x000000016a6a7810 */ /* 0x000fc80007ffe0ff */
[----:B0-----:R-:W-:-:S13]  /*1c750*/  ISETP.NE.AND P5, PT, R106, UR5, PT ;  /* 0x000000056a007c0c */ /* 0x001fda000bfa5270 */
[----:B------:R-:W-:Y:S05]  /*1c760*/  @P5 BRA `(.L_x_526) ;  /* 0xfffffff400385947 */ /* 0x000fea000383ffff */
[----:B------:R0:W-:Y:S02]  /*1c770*/  STG.E desc[UR6][R64.64+0x18], R111 ;  /* 0x0000186f40007986 */ /* 0x0001e4000c101906 */
.L_x_513:
[----:B------:R-:W-:Y:S05]  /*1c780*/  BSYNC.RECONVERGENT B2 ;  /* 0x0000000000027941 */ /* 0x000fea0003800200 */
.L_x_512:
[----:B------:R-:W4:Y:S01]  /*1c790*/  S2R R63, SR_TID.Y ;  /* 0x00000000003f7919 */ /* 0x000f220000002200 */
[----:B------:R-:W4:Y:S01]  /*1c7a0*/  S2UR UR5, SR_CTAID.Y ;  /* 0x00000000000579c3 */ /* 0x000f220000002600 */
[----:B------:R-:W5:Y:S01]  /*1c7b0*/  LDCU.64 UR8, c[0x0][0x3b8] ;  /* 0x00007700ff0877ac */ /* 0x000f620008000a00 */
[----:B0123--:R-:W-:Y:S01]  /*1c7c0*/  HFMA2 R65, -RZ, RZ, 0, 4.17232513427734375e-07 ;  /* 0x00000007ff417431 */ /* 0x00ffe200000001ff */
[----:B------:R-:W-:Y:S01]  /*1c7d0*/  BSSY.RECONVERGENT B2, `(.L_x_527) ;  /* 0x00000c3000027945 */ /* 0x000fe20003800200 */
[----:B------:R-:W0:Y:S04]  /*1c7e0*/  LDCU UR10, c[0x0][0x3b4] ;  /* 0x00007680ff0a77ac */ /* 0x000e280008000800 */
[----:B------:R-:W4:Y:S08]  /*1c7f0*/  LDC R62, c[0x0][0x364] ;  /* 0x0000d900ff3e7b82 */ /* 0x000f300000000800 */
[----:B------:R-:W1:Y:S01]  /*1c800*/  LDC.64 R60, c[0x0][0x3c0] ;  /* 0x0000f000ff3c7b82 */ /* 0x000e620000000a00 */
[----:B-----5:R-:W-:Y:S01]  /*1c810*/  ISETP.GE.AND P5, PT, R104, UR9, PT ;  /* 0x0000000968007c0c */ /* 0x020fe2000bfa6270 */
[----:B----4-:R-:W-:Y:S01]  /*1c820*/  IMAD R62, R62, UR5, R63 ;  /* 0x000000053e3e7c24 */ /* 0x010fe2000f8e023f */
[----:B------:R-:W-:-:S03]  /*1c830*/  IADD3 R63, PT, PT, R0, 0x5, RZ ;  /* 0x00000005003f7810 */ /* 0x000fc60007ffe0ff */
[----:B------:R-:W-:Y:S02]  /*1c840*/  IMAD R62, R62, R65, 0x5 ;  /* 0x000000053e3e7424 */ /* 0x000fe400078e0241 */
[----:B------:R-:W-:-:S03]  /*1c850*/  IMAD R63, R63, UR9, R104 ;  /* 0x000000093f3f7c24 */ /* 0x000fc6000f8e0268 */
[----:B------:R-:W-:Y:S01]  /*1c860*/  ISETP.GE.OR P5, PT, R62, UR8, P5 ;  /* 0x000000083e007c0c */ /* 0x000fe2000afa6670 */
[----:B-1----:R-:W-:-:S03]  /*1c870*/  IMAD.WIDE R60, R63, 0x4, R60 ;  /* 0x000000043f3c7825 */ /* 0x002fc600078e023c */
[----:B0-----:R-:W-:-:S13]  /*1c880*/  ISETP.GE.OR P5, PT, R103, UR10, P5 ;  /* 0x0000000a67007c0c */ /* 0x001fda000afa6670 */
[----:B------:R-:W-:Y:S05]  /*1c890*/  @P5 BRA `(.L_x_528) ;  /* 0x0000000800d85947 */ /* 0x000fea0003800000 */
[----:B------:R-:W-:Y:S02]  /*1c8a0*/  MOV R109, RZ ;  /* 0x000000ff006d7202 */ /* 0x000fe40000000f00 */
[----:B------:R-:W-:-:S07]  /*1c8b0*/  MOV R106, RZ ;  /* 0x000000ff006a7202 */ /* 0x000fce0000000f00 */
.L_x_541:
        /* <DEDUP_REMOVED lines=9> */
.L_x_540:
        /* <DEDUP_REMOVED lines=15> */
.L_x_535:
        /* <DEDUP_REMOVED lines=59> */
.L_x_534:
[----:B------:R-:W-:Y:S05]  /*1cdf0*/  BSYNC.RECONVERGENT B3 ;  /* 0x0000000000037941 */ /* 0x000fea0003800200 */
.L_x_533:
        /* <DEDUP_REMOVED lines=38> */
.L_x_537:
[----:B------:R-:W-:Y:S05]  /*1d060*/  BSYNC.RECONVERGENT B3 ;  /* 0x0000000000037941 */ /* 0x000fea0003800200 */
.L_x_536:
        /* <DEDUP_REMOVED lines=26> */
.L_x_539:
[----:B------:R-:W-:Y:S05]  /*1d210*/  BSYNC.RECONVERGENT B3 ;  /* 0x0000000000037941 */ /* 0x000fea0003800200 */
.L_x_538:
        /* <DEDUP_REMOVED lines=20> */
.L_x_532:
[----:B------:R-:W-:Y:S05]  /*1d360*/  BSYNC.RECONVERGENT B0 ;  /* 0x0000000000007941 */ /* 0x000fea0003800200 */
.L_x_531:
[----:B------:R-:W-:-:S04]  /*1d370*/  IADD3 R105, PT, PT, R105, 0x1, RZ ;  /* 0x0000000169697810 */ /* 0x000fc80007ffe0ff */
[----:B------:R-:W-:-:S13]  /*1d380*/  ISETP.GE.AND P5, PT, R105, R4, PT ;  /* 0x000000046900720c */ /* 0x000fda0003fa6270 */
[----:B------:R-:W-:Y:S05]  /*1d390*/  @!P5 BRA `(.L_x_540) ;  /* 0xfffffff4006cd947 */ /* 0x000fea000383ffff */
.L_x_530:
[----:B------:R-:W-:Y:S05]  /*1d3a0*/  BSYNC.RECONVERGENT B1 ;  /* 0x0000000000017941 */ /* 0x000fea0003800200 */
.L_x_529:
[----:B------:R-:W0:Y:S01]  /*1d3b0*/  LDCU UR5, c[0x0][0x384] ;  /* 0x00007080ff0577ac */ /* 0x000e220008000800 */
[----:B------:R-:W-:-:S04]  /*1d3c0*/  IADD3 R106, PT, PT, R106, 0x1, RZ ;  /* 0x000000016a6a7810 */ /* 0x000fc80007ffe0ff */
[----:B0-----:R-:W-:-:S13]  /*1d3d0*/  ISETP.NE.AND P5, PT, R106, UR5, PT ;  /* 0x000000056a007c0c */ /* 0x001fda000bfa5270 */
[----:B------:R-:W-:Y:S05]  /*1d3e0*/  @P5 BRA `(.L_x_541) ;  /* 0xfffffff400345947 */ /* 0x000fea000383ffff */
[----:B------:R0:W-:Y:S02]  /*1d3f0*/  STG.E desc[UR6][R60.64], R109 ;  /* 0x0000006d3c007986 */ /* 0x0001e4000c101906 */
.L_x_528:
[----:B------:R-:W-:Y:S05]  /*1d400*/  BSYNC.RECONVERGENT B2 ;  /* 0x0000000000027941 */ /* 0x000fea0003800200 */
.L_x_527:
        /* <DEDUP_REMOVED lines=15> */
.L_x_556:
        /* <DEDUP_REMOVED lines=9> */
.L_x_555:
        /* <DEDUP_REMOVED lines=15> */
.L_x_550:
        /* <DEDUP_REMOVED lines=59> */
.L_x_549:
[----:B------:R-:W-:Y:S05]  /*1da30*/  BSYNC.RECONVERGENT B3 ;  /* 0x0000000000037941 */ /* 0x000fea0003800200 */
.L_x_548:
        /* <DEDUP_REMOVED lines=37> */
.L_x_552:
[----:B------:R-:W-:Y:S05]  /*1dc90*/  BSYNC.RECONVERGENT B3 ;  /* 0x0000000000037941 */ /* 0x000fea0003800200 */
.L_x_551:
        /* <DEDUP_REMOVED lines=26> */
.L_x_554:
[----:B------:R-:W-:Y:S05]  /*1de40*/  BSYNC.RECONVERGENT B3 ;  /* 0x0000000000037941 */ /* 0x000fea0003800200 */
.L_x_553:
        /* <DEDUP_REMOVED lines=20> */
.L_x_547:
[----:B------:R-:W-:Y:S05]  /*1df90*/  BSYNC.RECONVERGENT B0 ;  /* 0x0000000000007941 */ /* 0x000fea0003800200 */
.L_x_546:
[----:B------:R-:W-:-:S04]  /*1dfa0*/  IADD3 R105, PT, PT, R105, 0x1, RZ ;  /* 0x0000000169697810 */ /* 0x000fc80007ffe0ff */
[----:B------:R-:W-:-:S13]  /*1dfb0*/  ISETP.GE.AND P5, PT, R105, R4, PT ;  /* 0x000000046900720c */ /* 0x000fda0003fa6270 */
[----:B------:R-:W-:Y:S05]  /*1dfc0*/  @!P5 BRA `(.L_x_555) ;  /* 0xfffffff40070d947 */ /* 0x000fea000383ffff */
.L_x_545:
[----:B------:R-:W-:Y:S05]  /*1dfd0*/  BSYNC.RECONVERGENT B1 ;  /* 0x0000000000017941 */ /* 0x000fea0003800200 */
.L_x_544:
[----:B------:R-:W0:Y:S01]  /*1dfe0*/  LDCU UR5, c[0x0][0x384] ;  /* 0x00007080ff0577ac */ /* 0x000e220008000800 */
[----:B------:R-:W-:-:S04]  /*1dff0*/  IADD3 R106, PT, PT, R106, 0x1, RZ ;  /* 0x000000016a6a7810 */ /* 0x000fc80007ffe0ff */
[----:B0-----:R-:W-:-:S13]  /*1e000*/  ISETP.NE.AND P5, PT, R106, UR5, PT ;  /* 0x000000056a007c0c */ /* 0x001fda000bfa5270 */
[----:B------:R-:W-:Y:S05]  /*1e010*/  @P5 BRA `(.L_x_556) ;  /* 0xfffffff400385947 */ /* 0x000fea000383ffff */
[----:B------:R1:W-:Y:S02]  /*1e020*/  STG.E desc[UR6][R60.64+0x4], R109 ;  /* 0x0000046d3c007986 */ /* 0x0003e4000c101906 */
.L_x_543:
[----:B------:R-:W-:Y:S05]  /*1e030*/  BSYNC.RECONVERGENT B2 ;  /* 0x0000000000027941 */ /* 0x000fea0003800200 */
.L_x_542:
        /* <DEDUP_REMOVED lines=15> */
.L_x_571:
        /* <DEDUP_REMOVED lines=9> */
.L_x_570:
        /* <DEDUP_REMOVED lines=15> */
.L_x_565:
        /* <DEDUP_REMOVED lines=59> */
.L_x_564:
[----:B------:R-:W-:Y:S05]  /*1e660*/  BSYNC.RECONVERGENT B3 ;  /* 0x0000000000037941 */ /* 0x000fea0003800200 */
.L_x_563:
        /* <DEDUP_REMOVED lines=37> */
.L_x_567:
[----:B------:R-:W-:Y:S05]  /*1e8c0*/  BSYNC.RECONVERGENT B3 ;  /* 0x0000000000037941 */ /* 0x000fea0003800200 */
.L_x_566:
        /* <DEDUP_REMOVED lines=26> */
.L_x_569:
[----:B------:R-:W-:Y:S05]  /*1ea70*/  BSYNC.RECONVERGENT B3 ;  /* 0x0000000000037941 */ /* 0x000fea0003800200 */
.L_x_568:
        /* <DEDUP_REMOVED lines=20> */
.L_x_562:
[----:B------:R-:W-:Y:S05]  /*1ebc0*/  BSYNC.RECONVERGENT B0 ;  /* 0x0000000000007941 */ /* 0x000fea0003800200 */
.L_x_561:
[----:B------:R-:W-:-:S04]  /*1ebd0*/  IADD3 R105, PT, PT, R105, 0x1, RZ ;  /* 0x0000000169697810 */ /* 0x000fc80007ffe0ff */
[----:B------:R-:W-:-:S13]  /*1ebe0*/  ISETP.GE.AND P5, PT, R105, R4, PT ;  /* 0x000000046900720c */ /* 0x000fda0003fa6270 */
[----:B------:R-:W-:Y:S05]  /*1ebf0*/  @!P5 BRA `(.L_x_570) ;  /* 0xfffffff40070d947 */ /* 0x000fea000383ffff */
.L_x_560:
[----:B------:R-:W-:Y:S05]  /*1ec00*/  BSYNC.RECONVERGENT B1 ;  /* 0x0000000000017941 */ /* 0x000fea0003800200 */
.L_x_559:
[----:B------:R-:W0:Y:S01]  /*1ec10*/  LDCU UR5, c[0x0][0x384] ;  /* 0x00007080ff0577ac */ /* 0x000e220008000800 */
[----:B------:R-:W-:-:S04]  /*1ec20*/  IADD3 R106, PT, PT, R106, 0x1, RZ ;  /* 0x000000016a6a7810 */ /* 0x000fc80007ffe0ff */
[----:B0-----:R-:W-:-:S13]  /*1ec30*/  ISETP.NE.AND P5, PT, R106, UR5, PT ;  /* 0x000000056a007c0c */ /* 0x001fda000bfa5270 */
[----:B------:R-:W-:Y:S05]  /*1ec40*/  @P5 BRA `(.L_x_571) ;  /* 0xfffffff400385947 */ /* 0x000fea000383ffff */
[----:B------:R2:W-:Y:S02]  /*1ec50*/  STG.E desc[UR6][R60.64+0x8], R109 ;  /* 0x0000086d3c007986 */ /* 0x0005e4000c101906 */
.L_x_558:
[----:B------:R-:W-:Y:S05]  /*1ec60*/  BSYNC.RECONVERGENT B2 ;  /* 0x0000000000027941 */ /* 0x000fea0003800200 */
.L_x_557:
[----:B------:R-:W-:Y:S04]  /*1ec70*/  BSSY.RECONVERGENT B2, `(.L_x_572) ;  /* 0x00000b8000027945 */ /* 0x000fe80003800200 */
[----:B------:R-:W-:Y:S05]  /*1ec80*/  @!P0 BRA `(.L_x_573) ;  /* 0x0000000800d88947 */ /* 0x000fea0003800000 */
[----:B012---:R-:W-:Y:S01]  /*1ec90*/  HFMA2 R109, -RZ, RZ, 0, 0 ;  /* 0x00000000ff6d7431 */ /* 0x007fe200000001ff */
[----:B------:R-:W-:-:S07]  /*1eca0*/  MOV R106, RZ ;  /* 0x000000ff006a7202 */ /* 0x000fce0000000f00 */
.L_x_586:
        /* <DEDUP_REMOVED lines=9> */
.L_x_585:
        /* <DEDUP_REMOVED lines=15> */
.L_x_580:
        /* <DEDUP_REMOVED lines=59> */
.L_x_579:
[----:B------:R-:W-:Y:S05]  /*1f1e0*/  BSYNC.RECONVERGENT B3 ;  /* 0x0000000000037941 */ /* 0x000fea0003800200 */
.L_x_578:
        /* <DEDUP_REMOVED lines=38> */
.L_x_582:
[----:B------:R-:W-:Y:S05]  /*1f450*/  BSYNC.RECONVERGENT B3 ;  /* 0x0000000000037941 */ /* 0x000fea0003800200 */
.L_x_581:
        /* <DEDUP_REMOVED lines=26> */
.L_x_584:
[----:B------:R-:W-:Y:S05]  /*1f600*/  BSYNC.RECONVERGENT B3 ;  /* 0x0000000000037941 */ /* 0x000fea0003800200 */
.L_x_583:
        /* <DEDUP_REMOVED lines=20> */
.L_x_577:
[----:B------:R-:W-:Y:S05]  /*1f750*/  BSYNC.RECONVERGENT B0 ;  /* 0x0000000000007941 */ /* 0x000fea0003800200 */
.L_x_576:
[----:B------:R-:W-:-:S04]  /*1f760*/  IADD3 R105, PT, PT, R105, 0x1, RZ ;  /* 0x0000000169697810 */ /* 0x000fc80007ffe0ff */
[----:B------:R-:W-:-:S13]  /*1f770*/  ISETP.GE.AND P5, PT, R105, R4, PT ;  /* 0x000000046900720c */ /* 0x000fda0003fa6270 */
[----:B------:R-:W-:Y:S05]  /*1f780*/  @!P5 BRA `(.L_x_585) ;  /* 0xfffffff4006cd947 */ /* 0x000fea000383ffff */
.L_x_575:
[----:B------:R-:W-:Y:S05]  /*1f790*/  BSYNC.RECONVERGENT B1 ;  /* 0x0000000000017941 */ /* 0x000fea0003800200 */
.L_x_574:
[----:B------:R-:W0:Y:S01]  /*1f7a0*/  LDCU UR5, c[0x0][0x384] ;  /* 0x00007080ff0577ac */ /* 0x000e220008000800 */
[----:B------:R-:W-:-:S04]  /*1f7b0*/  IADD3 R106, PT, PT, R106, 0x1, RZ ;  /* 0x000000016a6a7810 */ /* 0x000fc80007ffe0ff */
[----:B0-----:R-:W-:-:S13]  /*1f7c0*/  ISETP.NE.AND P5, PT, R106, UR5, PT ;  /* 0x000000056a007c0c */ /* 0x001fda000bfa5270 */
[----:B------:R-:W-:Y:S05]  /*1f7d0*/  @P5 BRA `(.L_x_586) ;  /* 0xfffffff400345947 */ /* 0x000fea000383ffff */
[----:B------:R3:W-:Y:S02]  /*1f7e0*/  STG.E desc[UR6][R60.64+0xc], R109 ;  /* 0x00000c6d3c007986 */ /* 0x0007e4000c101906 */
.L_x_573:
[----:B------:R-:W-:Y:S05]  /*1f7f0*/  BSYNC.RECONVERGENT B2 ;  /* 0x0000000000027941 */ /* 0x000fea0003800200 */
.L_x_572:
[----:B------:R-:W-:Y:S04]  /*1f800*/  BSSY.RECONVERGENT B2, `(.L_x_587) ;  /* 0x00000b8000027945 */ /* 0x000fe80003800200 */
[----:B------:R-:W-:Y:S05]  /*1f810*/  @!P4 BRA `(.L_x_588) ;  /* 0x0000000800d8c947 */ /* 0x000fea0003800000 */
[----:B0123--:R-:W-:Y:S01]  /*1f820*/  HFMA2 R109, -RZ, RZ, 0, 0 ;  /* 0x00000000ff6d7431 */ /* 0x00ffe200000001ff */
[----:B------:R-:W-:-:S07]  /*1f830*/  MOV R106, RZ ;  /* 0x000000ff006a7202 */ /* 0x000fce0000000f00 */
.L_x_601:
        /* <DEDUP_REMOVED lines=9> */
.L_x_600:
        /* <DEDUP_REMOVED lines=15> */
.L_x_595:
        /* <DEDUP_REMOVED lines=59> */
.L_x_594:
[----:B------:R-:W-:Y:S05]  /*1fd70*/  BSYNC.RECONVERGENT B3 ;  /* 0x0000000000037941 */ /* 0x000fea0003800200 */
.L_x_593:
        /* <DEDUP_REMOVED lines=38> */
.L_x_597:
[----:B------:R-:W-:Y:S05]  /*1ffe0*/  BSYNC.RECONVERGENT B3 ;  /* 0x0000000000037941 */ /* 0x000fea0003800200 */
.L_x_596:
        /* <DEDUP_REMOVED lines=26> */
.L_x_599:
[----:B------:R-:W-:Y:S05]  /*20190*/  BSYNC.RECONVERGENT B3 ;  /* 0x0000000000037941 */ /* 0x000fea0003800200 */
.L_x_598:
        /* <DEDUP_REMOVED lines=20> */
.L_x_592:
[----:B------:R-:W-:Y:S05]  /*202e0*/  BSYNC.RECONVERGENT B0 ;  /* 0x0000000000007941 */ /* 0x000fea0003800200 */
.L_x_591:
[----:B------:R-:W-:-:S04]  /*202f0*/  IADD3 R105, PT, PT, R105, 0x1, RZ ;  /* 0x0000000169697810 */ /* 0x000fc80007ffe0ff */
[----:B------:R-:W-:-:S13]  /*20300*/  ISETP.GE.AND P5, PT, R105, R4, PT ;  /* 0x000000046900720c */ /* 0x000fda0003fa6270 */
[----:B------:R-:W-:Y:S05]  /*20310*/  @!P5 BRA `(.L_x_600) ;  /* 0xfffffff4006cd947 */ /* 0x000fea000383ffff */
.L_x_590:
[----:B------:R-:W-:Y:S05]  /*20320*/  BSYNC.RECONVERGENT B1 ;  /* 0x0000000000017941 */ /* 0x000fea0003800200 */
.L_x_589:
[----:B------:R-:W0:Y:S01]  /*20330*/  LDCU UR5, c[0x0][0x384] ;  /* 0x00007080ff0577ac */ /* 0x000e220008000800 */
[----:B------:R-:W-:-:S04]  /*20340*/  IADD3 R106, PT, PT, R106, 0x1, RZ ;  /* 0x000000016a6a7810 */ /* 0x000fc80007ffe0ff */
[----:B0-----:R-:W-:-:S13]  /*20350*/  ISETP.NE.AND P5, PT, R106, UR5, PT ;  /* 0x000000056a007c0c */ /* 0x001fda000bfa5270 */
[----:B------:R-:W-:Y:S05]  /*20360*/  @P5 BRA `(.L_x_601) ;  /* 0xfffffff400345947 */ /* 0x000fea000383ffff */
[----:B------:R4:W-:Y:S02]  /*20370*/  STG.E desc[UR6][R60.64+0x10], R109 ;  /* 0x0000106d3c007986 */ /* 0x0009e4000c101906 */
.L_x_588:
[----:B------:R-:W-:Y:S05]  /*20380*/  BSYNC.RECONVERGENT B2 ;  /* 0x0000000000027941 */ /* 0x000fea0003800200 */
.L_x_587:
[----:B------:R-:W-:Y:S04]  /*20390*/  BSSY.RECONVERGENT B2, `(.L_x_602) ;  /* 0x00000b8000027945 */ /* 0x000fe80003800200 */
[----:B------:R-:W-:Y:S05]  /*203a0*/  @!P3 BRA `(.L_x_603) ;  /* 0x0000000800d8b947 */ /* 0x000fea0003800000 */
[----:B01234-:R-:W-:Y:S01]  /*203b0*/  HFMA2 R109, -RZ, RZ, 0, 0 ;  /* 0x00000000ff6d7431 */ /* 0x01ffe200000001ff */
[----:B------:R-:W-:-:S07]  /*203c0*/  MOV R106, RZ ;  /* 0x000000ff006a7202 */ /* 0x000fce0000000f00 */
.L_x_616:
        /* <DEDUP_REMOVED lines=9> */
.L_x_615:
        /* <DEDUP_REMOVED lines=15> */
.L_x_610:
        /* <DEDUP_REMOVED lines=59> */
.L_x_609:
[----:B------:R-:W-:Y:S05]  /*20900*/  BSYNC.RECONVERGENT B3 ;  /* 0x0000000000037941 */ /* 0x000fea0003800200 */
.L_x_608:
        /* <DEDUP_REMOVED lines=38> */
.L_x_612:
[----:B------:R-:W-:Y:S05]  /*20b70*/  BSYNC.RECONVERGENT B3 ;  /* 0x0000000000037941 */ /* 0x000fea0003800200 */
.L_x_611:
        /* <DEDUP_REMOVED lines=26> */
.L_x_614:
[----:B------:R-:W-:Y:S05]  /*20d20*/  BSYNC.RECONVERGENT B3 ;  /* 0x0000000000037941 */ /* 0x000fea0003800200 */
.L_x_613:
        /* <DEDUP_REMOVED lines=20> */
.L_x_607:
[----:B------:R-:W-:Y:S05]  /*20e70*/  BSYNC.RECONVERGENT B0 ;  /* 0x0000000000007941 */ /* 0x000fea0003800200 */
.L_x_606:
[----:B------:R-:W-:-:S04]  /*20e80*/  IADD3 R105, PT, PT, R105, 0x1, RZ ;  /* 0x0000000169697810 */ /* 0x000fc80007ffe0ff */
[----:B------:R-:W-:-:S13]  /*20e90*/  ISETP.GE.AND P5, PT, R105, R4, PT ;  /* 0x000000046900720c */ /* 0x000fda0003fa6270 */
[----:B------:R-:W-:Y:S05]  /*20ea0*/  @!P5 BRA `(.L_x_615) ;  /* 0xfffffff4006cd947 */ /* 0x000fea000383ffff */
.L_x_605:
[----:B------:R-:W-:Y:S05]  /*20eb0*/  BSYNC.RECONVERGENT B1 ;  /* 0x0000000000017941 */ /* 0x000fea0003800200 */
.L_x_604:
[----:B------:R-:W0:Y:S01]  /*20ec0*/  LDCU UR5, c[0x0][0x384] ;  /* 0x00007080ff0577ac */ /* 0x000e220008000800 */
[----:B------:R-:W-:-:S04]  /*20ed0*/  IADD3 R106, PT, PT, R106, 0x1, RZ ;  /* 0x000000016a6a7810 */ /* 0x000fc80007ffe0ff */
[----:B0-----:R-:W-:-:S13]  /*20ee0*/  ISETP.NE.AND P5, PT, R106, UR5, PT ;  /* 0x000000056a007c0c */ /* 0x001fda000bfa5270 */
[----:B------:R-:W-:Y:S05]  /*20ef0*/  @P5 BRA `(.L_x_616) ;  /* 0xfffffff400345947 */ /* 0x000fea000383ffff */
[----:B------:R0:W-:Y:S02]  /*20f00*/  STG.E desc[UR6][R60.64+0x14], R109 ;  /* 0x0000146d3c007986 */ /* 0x0001e4000c101906 */
.L_x_603:
[----:B------:R-:W-:Y:S05]  /*20f10*/  BSYNC.RECONVERGENT B2 ;  /* 0x0000000000027941 */ /* 0x000fea0003800200 */
.L_x_602:
[----:B------:R-:W-:Y:S04]  /*20f20*/  BSSY.RECONVERGENT B2, `(.L_x_617) ;  /* 0x00000b7000027945 */ /* 0x000fe80003800200 */
[----:B------:R-:W-:Y:S05]  /*20f30*/  @!P2 BRA `(.L_x_618) ;  /* 0x0000000800d4a947 */ /* 0x000fea0003800000 */
[----:B01234-:R-:W-:Y:S01]  /*20f40*/  HFMA2 R109, -RZ, RZ, 0, 0 ;  /* 0x00000000ff6d7431 */ /* 0x01ffe200000001ff */
[----:B------:R-:W-:-:S07]  /*20f50*/  MOV R106, RZ ;  /* 0x000000ff006a7202 */ /* 0x000fce0000000f00 */
.L_x_631:
        /* <DEDUP_REMOVED lines=9> */
.L_x_630:
        /* <DEDUP_REMOVED lines=15> */
.L_x_625:
        /* <DEDUP_REMOVED lines=59> */
.L_x_624:
[----:B------:R-:W-:Y:S05]  /*21490*/  BSYNC.RECONVERGENT B3 ;  /* 0x0000000000037941 */ /* 0x000fea0003800200 */
.L_x_623:
        /* <DEDUP_REMOVED lines=37> */
.L_x_627:
[----:B------:R-:W-:Y:S05]  /*216f0*/  BSYNC.RECONVERGENT B3 ;  /* 0x0000000000037941 */ /* 0x000fea0003800200 */
.L_x_626:
        /* <DEDUP_REMOVED lines=26> */
.L_x_629:
[----:B------:R-:W-:Y:S05]  /*218a0*/  BSYNC.RECONVERGENT B3 ;  /* 0x0000000000037941 */ /* 0x000fea0003800200 */
.L_x_628:
        /* <DEDUP_REMOVED lines=20> */
.L_x_622:
[----:B------:R-:W-:Y:S05]  /*219f0*/  BSYNC.RECONVERGENT B0 ;  /* 0x0000000000007941 */ /* 0x000fea0003800200 */
.L_x_621:
[----:B------:R-:W-:-:S04]  /*21a00*/  IADD3 R105, PT, PT, R105, 0x1, RZ ;  /* 0x0000000169697810 */ /* 0x000fc80007ffe0ff */
[----:B------:R-:W-:-:S13]  /*21a10*/  ISETP.GE.AND P5, PT, R105, R4, PT ;  /* 0x000000046900720c */ /* 0x000fda0003fa6270 */
[----:B------:R-:W-:Y:S05]  /*21a20*/  @!P5 BRA `(.L_x_630) ;  /* 0xfffffff40070d947 */ /* 0x000fea000383ffff */
.L_x_620:
[----:B------:R-:W-:Y:S05]  /*21a30*/  BSYNC.RECONVERGENT B1 ;  /* 0x0000000000017941 */ /* 0x000fea0003800200 */
.L_x_619:
[----:B------:R-:W0:Y:S01]  /*21a40*/  LDCU UR5, c[0x0][0x384] ;  /* 0x00007080ff0577ac */ /* 0x000e220008000800 */
[----:B------:R-:W-:-:S04]  /*21a50*/  IADD3 R106, PT, PT, R106, 0x1, RZ ;  /* 0x000000016a6a7810 */ /* 0x000fc80007ffe0ff */
[----:B0-----:R-:W-:-:S13]  /*21a60*/  ISETP.NE.AND P5, PT, R106, UR5, PT ;  /* 0x000000056a007c0c */ /* 0x001fda000bfa5270 */
[----:B------:R-:W-:Y:S05]  /*21a70*/  @P5 BRA `(.L_x_631) ;  /* 0xfffffff400385947 */ /* 0x000fea000383ffff */
[----:B------:R0:W-:Y:S02]  /*21a80*/  STG.E desc[UR6][R60.64+0x18], R109 ;  /* 0x0000186d3c007986 */ /* 0x0001e4000c101906 */
.L_x_618:
[----:B------:R-:W-:Y:S05]  /*21a90*/  BSYNC.RECONVERGENT B2 ;  /* 0x0000000000027941 */ /* 0x000fea0003800200 */
.L_x_617:
[----:B01234-:R-:W0:Y:S01]  /*21aa0*/  S2R R61, SR_TID.Y ;  /* 0x00000000003d7919 */ /* 0x01fe220000002200 */
[----:B------:R-:W0:Y:S01]  /*21ab0*/  S2UR UR5, SR_CTAID.Y ;  /* 0x00000000000579c3 */ /* 0x000e220000002600 */
[----:B------:R-:W1:Y:S01]  /*21ac0*/  LDCU.64 UR8, c[0x0][0x3b8] ;  /* 0x00007700ff0877ac */ /* 0x000e620008000a00 */
[----:B------:R-:W-:Y:S01]  /*21ad0*/  HFMA2 R63, -RZ, RZ, 0, 4.17232513427734375e-07 ;  /* 0x00000007ff3f7431 */ /* 0x000fe200000001ff */
[----:B------:R-:W-:Y:S01]  /*21ae0*/  BSSY.RECONVERGENT B2, `(.L_x_632) ;  /* 0x00000c3000027945 */ /* 0x000fe20003800200 */
[----:B------:R-:W2:Y:S04]  /*21af0*/  LDCU UR10, c[0x0][0x3b4] ;  /* 0x00007680ff0a77ac */ /* 0x000ea80008000800 */
[----:B------:R-:W0:Y:S08]  /*21b00*/  LDC R60, c[0x0][0x364] ;  /* 0x0000d900ff3c7b82 */ /* 0x000e300000000800 */
[----:B------:R-:W3:Y:S01]  /*21b10*/  LDC.64 R64, c[0x0][0x3c0] ;  /* 0x0000f000ff407b82 */ /* 0x000ee20000000a00 */
[----:B-1----:R-:W-:Y:S01]  /*21b20*/  ISETP.GE.AND P5, PT, R104, UR9, PT ;  /* 0x0000000968007c0c */ /* 0x002fe2000bfa6270 */
[----:B0-----:R-:W-:Y:S01]  /*21b30*/  IMAD R60, R60, UR5, R61 ;  /* 0x000000053c3c7c24 */ /* 0x001fe2000f8e023d */
[----:B------:R-:W-:-:S03]  /*21b40*/  IADD3 R61, PT, PT, R0, 0x6, RZ ;  /* 0x00000006003d7810 */ /* 0x000fc60007ffe0ff */
[----:B------:R-:W-:Y:S02]  /*21b50*/  IMAD R60, R60, R63, 0x6 ;  /* 0x000000063c3c7424 */ /* 0x000fe400078e023f */
[----:B------:R-:W-:-:S03]  /*21b60*/  IMAD R61, R61, UR9, R104 ;  /* 0x000000093d3d7c24 */ /* 0x000fc6000f8e0268 */
[----:B------:R-:W-:Y:S01]  /*21b70*/  ISETP.GE.OR P5, PT, R60, UR8, P5 ;  /* 0x000000083c007c0c */ /* 0x000fe2000afa6670 */
[----:B---3--:R-:W-:-:S03]  /*21b80*/  IMAD.WIDE R64, R61, 0x4, R64 ;  /* 0x000000043d407825 */ /* 0x008fc600078e0240 */
[----:B--2---:R-:W-:-:S13]  /*21b90*/  ISETP.GE.OR P5, PT, R103, UR10, P5 ;  /* 0x0000000a67007c0c */ /* 0x004fda000afa6670 */
[----:B------:R-:W-:Y:S05]  /*21ba0*/  @P5 BRA `(.L_x_633) ;  /* 0x0000000800d85947 */ /* 0x000fea0003800000 */
[----:B------:R-:W-:Y:S02]  /*21bb0*/  MOV R113, RZ ;  /* 0x000000ff00717202 */ /* 0x000fe40000000f00 */
[----:B------:R-:W-:-:S07]  /*21bc0*/  MOV R0, RZ ;  /* 0x000000ff00007202 */ /* 0x000fce0000000f00 */
.L_x_646:
        /* <DEDUP_REMOVED lines=9> */
.L_x_645:
        /* <DEDUP_REMOVED lines=15> */
.L_x_640:
        /* <DEDUP_REMOVED lines=25> */
[----:B---3--:R-:W-:-:S03]  /*21ee0*/  FFMA R110, R113, R112, R110 ;  /* 0x00000070716e7223 */ /* 0x008fc6000000006e */
[----:B------:R-:W3:Y:S04]  /*21ef0*/  LDG.E R113, desc[UR6][R62.64+0x18] ;  /* 0x000018063e717981 */ /* 0x000ee8000c1e1900 */
[----:B------:R-:W3:Y:S01]  /*21f00*/  LDG.E R112, desc[UR6][R60.64+0x18] ;  /* 0x000018063c707981 */ /* 0x000ee2000c1e1900 */
[----:B--2---:R-:W-:-:S03]  /*21f10*/  FFMA R110, R117, R114, R110 ;  /* 0x00000072756e7223 */ /* 0x004fc6000000006e */
[----:B------:R-:W2:Y:S04]  /*21f20*/  LDG.E R117, desc[UR6][R62.64+0x1c] ;  /* 0x00001c063e757981 */ /* 0x000ea8000c1e1900 */
[----:B------:R-:W2:Y:S01]  /*21f30*/  LDG.E R114, desc[UR6][R60.64+0x1c] ;  /* 0x00001c063c727981 */ /* 0x000ea2000c1e1900 */
[----:B----4-:R-:W-:-:S03]  /*21f40*/  FFMA R110, R119, R116, R110 ;  /* 0x00000074776e7223 */ /* 0x010fc6000000006e */
[----:B------:R-:W4:Y:S01]  /*21f50*/  LDG.E R119, desc[UR6][R62.64+0x20] ;  /* 0x000020063e777981 */ /* 0x000f22000c1e1900 */
[----:B-----5:R-:W-:-:S03]  /*21f60*/  FFMA R110, R121, R118, R110 ;  /* 0x00000076796e7223 */ /* 0x020fc6000000006e */
[----:B------:R-:W4:Y:S04]  /*21f70*/  LDG.E R116, desc[UR6][R60.64+0x20] ;  /* 0x000020063c747981 */ /* 0x000f28000c1e1900 */
[----:B------:R-:W5:Y:S04]  /*21f80*/  LDG.E R121, desc[UR6][R62.64+0x24] ;  /* 0x000024063e797981 */ /* 0x000f68000c1e1900 */
[----:B------:R-:W5:Y:S01]  /*21f90*/  LDG.E R118, desc[UR6][R60.64+0x24] ;  /* 0x000024063c767981 */ /* 0x000f62000c1e1900 */
[----:B---3--:R-:W-:-:S03]  /*21fa0*/  FFMA R110, R113, R112, R110 ;  /* 0x00000070716e7223 */ /* 0x008fc6000000006e */
[----:B------:R-:W3:Y:S04]  /*21fb0*/  LDG.E R112, desc[UR6][R62.64+0x34] ;  /* 0x000034063e707981 */ /* 0x000ee8000c1e1900 */
[----:B------:R-:W3:Y:S01]  /*21fc0*/  LDG.E R113, desc[UR6][R62.64+0x3c] ;  /* 0x00003c063e717981 */ /* 0x000ee2000c1e1900 */
[----:B--2---:R-:W-:-:S03]  /*21fd0*/  FFMA R110, R117, R114, R110 ;  /* 0x00000072756e7223 */ /* 0x004fc6000000006e */
[----:B------:R-:W2:Y:S04]  /*21fe0*/  LDG.E R114, desc[UR6][R62.64+0x30] ;  /* 0x000030063e727981 */ /* 0x000ea8000c1e1900 */
[----:B------:R-:W3:Y:S01]  /*21ff0*/  LDG.E R117, desc[UR6][R60.64+0x38] ;  /* 0x000038063c757981 */ /* 0x000ee2000c1e1900 */
[----:B----4-:R-:W-:-:S03]  /*22000*/  FFMA R110, R119, R116, R110 ;  /* 0x00000074776e7223 */ /* 0x010fc6000000006e */
[----:B------:R-:W4:Y:S04]  /*22010*/  LDG.E R119, desc[UR6][R62.64+0x28] ;  /* 0x000028063e777981 */ /* 0x000f28000c1e1900 */
[----:B------:R-:W4:Y:S01]  /*22020*/  LDG.E R116, desc[UR6][R60.64+0x28] ;  /* 0x000028063c747981 */ /* 0x000f22000c1e1900 */
[----:B-----5:R-:W-:-:S03]  /*22030*/  FFMA R118, R121, R118, R110 ;  /* 0x0000007679767223 */ /* 0x020fc6000000006e */
[----:B------:R-:W5:Y:S04]  /*22040*/  LDG.E R121, desc[UR6][R62.64+0x2c] ;  /* 0x00002c063e797981 */ /* 0x000f68000c1e1900 */
[----:B------:R-:W3:Y:S01]  /*22050*/  LDG.E R110, desc[UR6][R62.64+0x38] ;  /* 0x000038063e6e7981 */ /* 0x000ee2000c1e1900 */
[----:B------:R-:W-:-:S04]  /*22060*/  IADD3 R115, PT, PT, R115, 0x10, RZ ;  /* 0x0000001073737810 */ /* 0x000fc80007ffe0ff */
[----:B------:R-:W-:Y:S02]  /*22070*/  ISETP.NE.AND P6, PT, R115, R54, PT ;  /* 0x000000367300720c */ /* 0x000fe40003fc5270 */
[----:B------:R-:W-:Y:S01]  /*22080*/  IADD3 R108, PT, PT, R108, 0x10, RZ ;  /* 0x000000106c6c7810 */ /* 0x000fe20007ffe0ff */
[----:B----4-:R-:W-:-:S04]  /*22090*/  FFMA R116, R119, R116, R118 ;  /* 0x0000007477747223 */ /* 0x010fc80000000076 */
[----:B-----5:R-:W-:-:S04]  /*220a0*/  FFMA R121, R121, R120, R116 ;  /* 0x0000007879797223 */ /* 0x020fc80000000074 */
[----:B--2---:R-:W-:-:S04]  /*220b0*/  FFMA R121, R114, R122, R121 ;  /* 0x0000007a72797223 */ /* 0x004fc80000000079 */
[----:B---3--:R-:W-:-:S04]  /*220c0*/  FFMA R121, R112, R123, R121 ;  /* 0x0000007b70797223 */ /* 0x008fc80000000079 */
[----:B------:R-:W-:-:S04]  /*220d0*/  FFMA R110, R110, R117, R121 ;  /* 0x000000756e6e7223 */ /* 0x000fc80000000079 */
[----:B------:R-:W-:Y:S01]  /*220e0*/  FFMA R113, R113, R124, R110 ;  /* 0x0000007c71717223 */ /* 0x000fe2000000006e */
[----:B------:R-:W-:Y:S06]  /*220f0*/  @P6 BRA `(.L_x_640) ;  /* 0xfffffffc00146947 */ /* 0x000fec000383ffff */
.L_x_639:
[----:B------:R-:W-:Y:S05]  /*22100*/  BSYNC.RECONVERGENT B3 ;  /* 0x0000000000037941 */ /* 0x000fea0003800200 */
.L_x_638:
        /* <DEDUP_REMOVED lines=18> */
[----:B------:R-:W5:Y:S04]  /*22230*/  LDG.E R117, desc[UR6][R62.64+0xc] ;  /* 0x00000c063e757981 */ /* 0x000f68000c1e1900 */
        /* <DEDUP_REMOVED lines=9> */
[----:B------:R-:W4:Y:S04]  /*222d0*/  LDG.E R115, desc[UR6][R62.64+0x8] ;  /* 0x000008063e737981 */ /* 0x000f28000c1e1900 */
[----:B------:R-:W2:Y:S04]  /*222e0*/  LDG.E R110, desc[UR6][R62.64+0x18] ;  /* 0x000018063e6e7981 */ /* 0x000ea8000c1e1900 */
[----:B------:R-:W2:Y:S01]  /*222f0*/  LDG.E R113, desc[UR6][R62.64+0x1c] ;  /* 0x00001c063e717981 */ /* 0x000ea2000c1e1900 */
[----:B------:R-:W-:Y:S01]  /*22300*/  IADD3 R108, PT, PT, R108, 0x8, RZ ;  /* 0x000000086c6c7810 */ /* 0x000fe20007ffe0ff */
[----:B----4-:R-:W-:-:S04]  /*22310*/  FFMA R114, R115, R116, R114 ;  /* 0x0000007473727223 */ /* 0x010fc80000000072 */
[----:B-----5:R-:W-:-:S04]  /*22320*/  FFMA R114, R117, R118, R114 ;  /* 0x0000007675727223 */ /* 0x020fc80000000072 */
[----:B------:R-:W-:-:S04]  /*22330*/  FFMA R119, R119, R120, R114 ;  /* 0x0000007877777223 */ /* 0x000fc80000000072 */
[----:B---3--:R-:W-:-:S04]  /*22340*/  FFMA R119, R112, R121, R119 ;  /* 0x0000007970777223 */ /* 0x008fc80000000077 */
[----:B--2---:R-:W-:-:S04]  /*22350*/  FFMA R110, R110, R122, R119 ;  /* 0x0000007a6e6e7223 */ /* 0x004fc80000000077 */
[----:B------:R-:W-:-:S07]  /*22360*/  FFMA R113, R113, R123, R110 ;  /* 0x0000007b71717223 */ /* 0x000fce000000006e */
.L_x_642:
[----:B------:R-:W-:Y:S05]  /*22370*/  BSYNC.RECONVERGENT B3 ;  /* 0x0000000000037941 */ /* 0x000fea0003800200 */
.L_x_641:
        /* <DEDUP_REMOVED lines=26> */
.L_x_644:
[----:B------:R-:W-:Y:S05]  /*22520*/  BSYNC.RECONVERGENT B3 ;  /* 0x0000000000037941 */ /* 0x000fea0003800200 */
.L_x_643:
        /* <DEDUP_REMOVED lines=20> */
.L_x_637:
[----:B------:R-:W-:Y:S05]  /*22670*/  BSYNC.RECONVERGENT B0 ;  /* 0x0000000000007941 */ /* 0x000fea0003800200 */
.L_x_636:
[----:B------:R-:W-:-:S04]  /*22680*/  IADD3 R106, PT, PT, R106, 0x1, RZ ;  /* 0x000000016a6a7810 */ /* 0x000fc80007ffe0ff */
[----:B------:R-:W-:-:S13]  /*22690*/  ISETP.GE.AND P5, PT, R106, R3, PT ;  /* 0x000000036a00720c */ /* 0x000fda0003fa6270 */
[----:B------:R-:W-:Y:S05]  /*226a0*/  @!P5 BRA `(.L_x_645) ;  /* 0xfffffff4006cd947 */ /* 0x000fea000383ffff */
.L_x_635:
[----:B------:R-:W-:Y:S05]  /*226b0*/  BSYNC.RECONVERGENT B1 ;  /* 0x0000000000017941 */ /* 0x000fea0003800200 */
.L_x_634:
[----:B------:R-:W0:Y:S01]  /*226c0*/  LDCU UR5, c[0x0][0x384] ;  /* 0x00007080ff0577ac */ /* 0x000e220008000800 */
[----:B------:R-:W-:-:S04]  /*226d0*/  IADD3 R0, PT, PT, R0, 0x1, RZ ;  /* 0x0000000100007810 */ /* 0x000fc80007ffe0ff */
[----:B0-----:R-:W-:-:S13]  /*226e0*/  ISETP.NE.AND P5, PT, R0, UR5, PT ;  /* 0x0000000500007c0c */ /* 0x001fda000bfa5270 */
[----:B------:R-:W-:Y:S05]  /*226f0*/  @P5 BRA `(.L_x_646) ;  /* 0xfffffff400345947 */ /* 0x000fea000383ffff */
[----:B------:R0:W-:Y:S02]  /*22700*/  STG.E desc[UR6][R64.64], R113 ;  /* 0x0000007140007986 */ /* 0x0001e4000c101906 */
.L_x_633:
[----:B------:R-:W-:Y:S05]  /*22710*/  BSYNC.RECONVERGENT B2 ;  /* 0x0000000000027941 */ /* 0x000fea0003800200 */
.L_x_632:
        /* <DEDUP_REMOVED lines=15> */
.L_x_661:
        /* <DEDUP_REMOVED lines=9> */
.L_x_660:
        /* <DEDUP_REMOVED lines=15> */
.L_x_655:
        /* <DEDUP_REMOVED lines=59> */
.L_x_654:
[----:B------:R-:W-:Y:S05]  /*22d40*/  BSYNC.RECONVERGENT B3 ;  /* 0x0000000000037941 */ /* 0x000fea0003800200 */
.L_x_653:
        /* <DEDUP_REMOVED lines=37> */
.L_x_657:
[----:B------:R-:W-:Y:S05]  /*22fa0*/  BSYNC.RECONVERGENT B3 ;  /* 0x0000000000037941 */ /* 0x000fea0003800200 */
.L_x_656:
        /* <DEDUP_REMOVED lines=26> */
.L_x_659:
[----:B------:R-:W-:Y:S05]  /*23150*/  BSYNC.RECONVERGENT B3 ;  /* 0x0000000000037941 */ /* 0x000fea0003800200 */
.L_x_658:
        /* <DEDUP_REMOVED lines=20> */
.L_x_652:
[----:B------:R-:W-:Y:S05]  /*232a0*/  BSYNC.RECONVERGENT B0 ;  /* 0x0000000000007941 */ /* 0x000fea0003800200 */
.L_x_651:
[----:B------:R-:W-:-:S04]  /*232b0*/  IADD3 R106, PT, PT, R106, 0x1, RZ ;  /* 0x000000016a6a7810 */ /* 0x000fc80007ffe0ff */
[----:B------:R-:W-:-:S13]  /*232c0*/  ISETP.GE.AND P5, PT, R106, R3, PT ;  /* 0x000000036a00720c */ /* 0x000fda0003fa6270 */
[----:B------:R-:W-:Y:S05]  /*232d0*/  @!P5 BRA `(.L_x_660) ;  /* 0xfffffff40070d947 */ /* 0x000fea000383ffff */
.L_x_650:
[----:B------:R-:W-:Y:S05]  /*232e0*/  BSYNC.RECONVERGENT B1 ;  /* 0x0000000000017941 */ /* 0x000fea0003800200 */
.L_x_649:
[----:B------:R-:W0:Y:S01]  /*232f0*/  LDCU UR5, c[0x0][0x384] ;  /* 0x00007080ff0577ac */ /* 0x000e220008000800 */
[----:B------:R-:W-:-:S04]  /*23300*/  IADD3 R0, PT, PT, R0, 0x1, RZ ;  /* 0x0000000100007810 */ /* 0x000fc80007ffe0ff */
[----:B0-----:R-:W-:-:S13]  /*23310*/  ISETP.NE.AND P5, PT, R0, UR5, PT ;  /* 0x0000000500007c0c */ /* 0x001fda000bfa5270 */
[----:B------:R-:W-:Y:S05]  /*23320*/  @P5 BRA `(.L_x_661) ;  /* 0xfffffff400385947 */ /* 0x000fea000383ffff */
[----:B------:R1:W-:Y:S02]  /*23330*/  STG.E desc[UR6][R64.64+0x4], R113 ;  /* 0x0000047140007986 */ /* 0x0003e4000c101906 */
.L_x_648:
[----:B------:R-:W-:Y:S05]  /*23340*/  BSYNC.RECONVERGENT B2 ;  /* 0x0000000000027941 */ /* 0x000fea0003800200 */
.L_x_647:
        /* <DEDUP_REMOVED lines=15> */
.L_x_676:
        /* <DEDUP_REMOVED lines=9> */
.L_x_675:
        /* <DEDUP_REMOVED lines=15> */
.L_x_670:
        /* <DEDUP_REMOVED lines=59> */
.L_x_669:
[----:B------:R-:W-:Y:S05]  /*23970*/  BSYNC.RECONVERGENT B3 ;  /* 0x0000000000037941 */ /* 0x000fea0003800200 */
.L_x_668:
        /* <DEDUP_REMOVED lines=37> */
.L_x_672:
[----:B------:R-:W-:Y:S05]  /*23bd0*/  BSYNC.RECONVERGENT B3 ;  /* 0x0000000000037941 */ /* 0x000fea0003800200 */
.L_x_671:
        /* <DEDUP_REMOVED lines=26> */
.L_x_674:
[----:B------:R-:W-:Y:S05]  /*23d80*/  BSYNC.RECONVERGENT B3 ;  /* 0x0000000000037941 */ /* 0x000fea0003800200 */
.L_x_673:
        /* <DEDUP_REMOVED lines=20> */
.L_x_667:
[----:B------:R-:W-:Y:S05]  /*23ed0*/  BSYNC.RECONVERGENT B0 ;  /* 0x0000000000007941 */ /* 0x000fea0003800200 */
.L_x_666:
[----:B------:R-:W-:-:S04]  /*23ee0*/  IADD3 R106, PT, PT, R106, 0x1, RZ ;  /* 0x000000016a6a7810 */ /* 0x000fc80007ffe0ff */
[----:B------:R-:W-:-:S13]  /*23ef0*/  ISETP.GE.AND P5, PT, R106, R3, PT ;  /* 0x000000036a00720c */ /* 0x000fda0003fa6270 */
[----:B------:R-:W-:Y:S05]  /*23f00*/  @!P5 BRA `(.L_x_675) ;  /* 0xfffffff40070d947 */ /* 0x000fea000383ffff */
.L_x_665:
[----:B------:R-:W-:Y:S05]  /*23f10*/  BSYNC.RECONVERGENT B1 ;  /* 0x0000000000017941 */ /* 0x000fea0003800200 */
.L_x_664:
[----:B------:R-:W0:Y:S01]  /*23f20*/  LDCU UR5, c[0x0][0x384] ;  /* 0x00007080ff0577ac */ /* 0x000e220008000800 */
[----:B------:R-:W-:-:S04]  /*23f30*/  IADD3 R0, PT, PT, R0, 0x1, RZ ;  /* 0x0000000100007810 */ /* 0x000fc80007ffe0ff */
[----:B0-----:R-:W-:-:S13]  /*23f40*/  ISETP.NE.AND P5, PT, R0, UR5, PT ;  /* 0x0000000500007c0c */ /* 0x001fda000bfa5270 */
[----:B------:R-:W-:Y:S05]  /*23f50*/  @P5 BRA `(.L_x_676) ;  /* 0xfffffff400385947 */ /* 0x000fea000383ffff */
[----:B------:R2:W-:Y:S02]  /*23f60*/  STG.E desc[UR6][R64.64+0x8], R113 ;  /* 0x0000087140007986 */ /* 0x0005e4000c101906 */
.L_x_663:
[----:B------:R-:W-:Y:S05]  /*23f70*/  BSYNC.RECONVERGENT B2 ;  /* 0x0000000000027941 */ /* 0x000fea0003800200 */
.L_x_662:
        /* <DEDUP_REMOVED lines=15> */
.L_x_691:
        /* <DEDUP_REMOVED lines=9> */
.L_x_690:
        /* <DEDUP_REMOVED lines=15> */
.L_x_685:
        /* <DEDUP_REMOVED lines=59> */
.L_x_684:
[----:B------:R-:W-:Y:S05]  /*245a0*/  BSYNC.RECONVERGENT B3 ;  /* 0x0000000000037941 */ /* 0x000fea0003800200 */
.L_x_683:
        /* <DEDUP_REMOVED lines=38> */
.L_x_687:
[----:B------:R-:W-:Y:S05]  /*24810*/  BSYNC.RECONVERGENT B3 ;  /* 0x0000000000037941 */ /* 0x000fea0003800200 */
.L_x_686:
        /* <DEDUP_REMOVED lines=26> */
.L_x_689:
[----:B------:R-:W-:Y:S05]  /*249c0*/  BSYNC.RECONVERGENT B3 ;  /* 0x0000000000037941 */ /* 0x000fea0003800200 */
.L_x_688:
        /* <DEDUP_REMOVED lines=20> */
.L_x_682:
[----:B------:R-:W-:Y:S05]  /*24b10*/  BSYNC.RECONVERGENT B0 ;  /* 0x0000000000007941 */ /* 0x000fea0003800200 */
.L_x_681:
[----:B------:R-:W-:-:S04]  /*24b20*/  IADD3 R106, PT, PT, R106, 0x1, RZ ;  /* 0x000000016a6a7810 */ /* 0x000fc80007ffe0ff */
[----:B------:R-:W-:-:S13]  /*24b30*/  ISETP.GE.AND P5, PT, R106, R3, PT ;  /* 0x000000036a00720c */ /* 0x000fda0003fa6270 */
[----:B------:R-:W-:Y:S05]  /*24b40*/  @!P5 BRA `(.L_x_690) ;  /* 0xfffffff4006cd947 */ /* 0x000fea000383ffff */
.L_x_680:
[----:B------:R-:W-:Y:S05]  /*24b50*/  BSYNC.RECONVERGENT B1 ;  /* 0x0000000000017941 */ /* 0x000fea0003800200 */
.L_x_679:
[----:B------:R-:W0:Y:S01]  /*24b60*/  LDCU UR5, c[0x0][0x384] ;  /* 0x00007080ff0577ac */ /* 0x000e220008000800 */
[----:B------:R-:W-:-:S04]  /*24b70*/  IADD3 R0, PT, PT, R0, 0x1, RZ ;  /* 0x0000000100007810 */ /* 0x000fc80007ffe0ff */
[----:B0-----:R-:W-:-:S13]  /*24b80*/  ISETP.NE.AND P5, PT, R0, UR5, PT ;  /* 0x0000000500007c0c */ /* 0x001fda000bfa5270 */
[----:B------:R-:W-:Y:S05]  /*24b90*/  @P5 BRA `(.L_x_691) ;  /* 0xfffffff400345947 */ /* 0x000fea000383ffff */
[----:B------:R3:W-:Y:S02]  /*24ba0*/  STG.E desc[UR6][R64.64+0xc], R113 ;  /* 0x00000c7140007986 */ /* 0x0007e4000c101906 */
.L_x_678:
[----:B------:R-:W-:Y:S05]  /*24bb0*/  BSYNC.RECONVERGENT B2 ;  /* 0x0000000000027941 */ /* 0x000fea0003800200 */
.L_x_677:
        /* <DEDUP_REMOVED lines=15> */
.L_x_706:
        /* <DEDUP_REMOVED lines=9> */
.L_x_705:
        /* <DEDUP_REMOVED lines=15> */
.L_x_700:
        /* <DEDUP_REMOVED lines=59> */
.L_x_699:
[----:B------:R-:W-:Y:S05]  /*251e0*/  BSYNC.RECONVERGENT B3 ;  /* 0x0000000000037941 */ /* 0x000fea0003800200 */
.L_x_698:
        /* <DEDUP_REMOVED lines=38> */
.L_x_702:
[----:B------:R-:W-:Y:S05]  /*25450*/  BSYNC.RECONVERGENT B3 ;  /* 0x0000000000037941 */ /* 0x000fea0003800200 */
.L_x_701:
        /* <DEDUP_REMOVED lines=26> */
.L_x_704:
[----:B------:R-:W-:Y:S05]  /*25600*/  BSYNC.RECONVERGENT B3 ;  /* 0x0000000000037941 */ /* 0x000fea0003800200 */
.L_x_703:
        /* <DEDUP_REMOVED lines=20> */
.L_x_697:
[----:B------:R-:W-:Y:S05]  /*25750*/  BSYNC.RECONVERGENT B0 ;  /* 0x0000000000007941 */ /* 0x000fea0003800200 */
.L_x_696:
[----:B------:R-:W-:-:S04]  /*25760*/  IADD3 R106, PT, PT, R106, 0x1, RZ ;  /* 0x000000016a6a7810 */ /* 0x000fc80007ffe0ff */
[----:B------:R-:W-:-:S13]  /*25770*/  ISETP.GE.AND P5, PT, R106, R3, PT ;  /* 0x000000036a00720c */ /* 0x000fda0003fa6270 */
[----:B------:R-:W-:Y:S05]  /*25780*/  @!P5 BRA `(.L_x_705) ;  /* 0xfffffff4006cd947 */ /* 0x000fea000383ffff */
.L_x_695:
[----:B------:R-:W-:Y:S05]  /*25790*/  BSYNC.RECONVERGENT B1 ;  /* 0x0000000000017941 */ /* 0x000fea0003800200 */
.L_x_694:
[----:B------:R-:W0:Y:S01]  /*257a0*/  LDCU UR5, c[0x0][0x384] ;  /* 0x00007080ff0577ac */ /* 0x000e220008000800 */
[----:B------:R-:W-:-:S04]  /*257b0*/  IADD3 R0, PT, PT, R0, 0x1, RZ ;  /* 0x0000000100007810 */ /* 0x000fc80007ffe0ff */
[----:B0-----:R-:W-:-:S13]  /*257c0*/  ISETP.NE.AND P5, PT, R0, UR5, PT ;  /* 0x0000000500007c0c */ /* 0x001fda000bfa5270 */
[----:B------:R-:W-:Y:S05]  /*257d0*/  @P5 BRA `(.L_x_706) ;  /* 0xfffffff400345947 */ /* 0x000fea000383ffff */
[----:B------:R0:W-:Y:S02]  /*257e0*/  STG.E desc[UR6][R64.64+0x10], R113 ;  /* 0x0000107140007986 */ /* 0x0001e4000c101906 */
.L_x_693:
[----:B------:R-:W-:Y:S05]  /*257f0*/  BSYNC.RECONVERGENT B2 ;  /* 0x0000000000027941 */ /* 0x000fea0003800200 */
.L_x_692:
        /* <DEDUP_REMOVED lines=15> */
.L_x_721:
        /* <DEDUP_REMOVED lines=9> */
.L_x_720:
        /* <DEDUP_REMOVED lines=15> */
.L_x_715:
        /* <DEDUP_REMOVED lines=59> */
.L_x_714:
[----:B------:R-:W-:Y:S05]  /*25e20*/  BSYNC.RECONVERGENT B3 ;  /* 0x0000000000037941 */ /* 0x000fea0003800200 */
.L_x_713:
        /* <DEDUP_REMOVED lines=38> */
.L_x_717:
[----:B------:R-:W-:Y:S05]  /*26090*/  BSYNC.RECONVERGENT B3 ;  /* 0x0000000000037941 */ /* 0x000fea0003800200 */
.L_x_716:
        /* <DEDUP_REMOVED lines=26> */
.L_x_719:
[----:B------:R-:W-:Y:S05]  /*26240*/  BSYNC.RECONVERGENT B3 ;  /* 0x0000000000037941 */ /* 0x000fea0003800200 */
.L_x_718:
        /* <DEDUP_REMOVED lines=20> */
.L_x_712:
[----:B------:R-:W-:Y:S05]  /*26390*/  BSYNC.RECONVERGENT B0 ;  /* 0x0000000000007941 */ /* 0x000fea0003800200 */
.L_x_711:
[----:B------:R-:W-:-:S04]  /*263a0*/  IADD3 R106, PT, PT, R106, 0x1, RZ ;  /* 0x000000016a6a7810 */ /* 0x000fc80007ffe0ff */
[----:B------:R-:W-:-:S13]  /*263b0*/  ISETP.GE.AND P5, PT, R106, R3, PT ;  /* 0x000000036a00720c */ /* 0x000fda0003fa6270 */
[----:B------:R-:W-:Y:S05]  /*263c0*/  @!P5 BRA `(.L_x_720) ;  /* 0xfffffff4006cd947 */ /* 0x000fea000383ffff */
.L_x_710:
[----:B------:R-:W-:Y:S05]  /*263d0*/  BSYNC.RECONVERGENT B1 ;  /* 0x0000000000017941 */ /* 0x000fea0003800200 */
.L_x_709:
[----:B------:R-:W0:Y:S01]  /*263e0*/  LDCU UR5, c[0x0][0x384] ;  /* 0x00007080ff0577ac */ /* 0x000e220008000800 */
[----:B------:R-:W-:-:S04]  /*263f0*/  IADD3 R0, PT, PT, R0, 0x1, RZ ;  /* 0x0000000100007810 */ /* 0x000fc80007ffe0ff */
[----:B0-----:R-:W-:-:S13]  /*26400*/  ISETP.NE.AND P5, PT, R0, UR5, PT ;  /* 0x0000000500007c0c */ /* 0x001fda000bfa5270 */
[----:B------:R-:W-:Y:S05]  /*26410*/  @P5 BRA `(.L_x_721) ;  /* 0xfffffff400345947 */ /* 0x000fea000383ffff */
[----:B------:R1:W-:Y:S02]  /*26420*/  STG.E desc[UR6][R64.64+0x14], R113 ;  /* 0x0000147140007986 */ /* 0x0003e4000c101906 */
.L_x_708:
[----:B------:R-:W-:Y:S05]  /*26430*/  BSYNC.RECONVERGENT B2 ;  /* 0x0000000000027941 */ /* 0x000fea0003800200 */
.L_x_707:
        /* <DEDUP_REMOVED lines=15> */
.L_x_736:
        /* <DEDUP_REMOVED lines=9> */
.L_x_735:
        /* <DEDUP_REMOVED lines=15> */
.L_x_730:
        /* <DEDUP_REMOVED lines=59> */
.L_x_729:
[----:B------:R-:W-:Y:S05]  /*26a60*/  BSYNC.RECONVERGENT B3 ;  /* 0x0000000000037941 */ /* 0x000fea0003800200 */
.L_x_728:
        /* <DEDUP_REMOVED lines=37> */
.L_x_732:
[----:B------:R-:W-:Y:S05]  /*26cc0*/  BSYNC.RECONVERGENT B3 ;  /* 0x0000000000037941 */ /* 0x000fea0003800200 */
.L_x_731:
        /* <DEDUP_REMOVED lines=26> */
.L_x_734:
[----:B------:R-:W-:Y:S05]  /*26e70*/  BSYNC.RECONVERGENT B3 ;  /* 0x0000000000037941 */ /* 0x000fea0003800200 */
.L_x_733:
        /* <DEDUP_REMOVED lines=20> */
.L_x_727:
[----:B------:R-:W-:Y:S05]  /*26fc0*/  BSYNC.RECONVERGENT B0 ;  /* 0x0000000000007941 */ /* 0x000fea0003800200 */
.L_x_726:
[----:B------:R-:W-:-:S04]  /*26fd0*/  IADD3 R106, PT, PT, R106, 0x1, RZ ;  /* 0x000000016a6a7810 */ /* 0x000fc80007ffe0ff */
[----:B------:R-:W-:-:S13]  /*26fe0*/  ISETP.GE.AND P5, PT, R106, R3, PT ;  /* 0x000000036a00720c */ /* 0x000fda0003fa6270 */
[----:B------:R-:W-:Y:S05]  /*26ff0*/  @!P5 BRA `(.L_x_735) ;  /* 0xfffffff40070d947 */ /* 0x000fea000383ffff */
.L_x_725:
[----:B------:R-:W-:Y:S05]  /*27000*/  BSYNC.RECONVERGENT B1 ;  /* 0x0000000000017941 */ /* 0x000fea0003800200 */
.L_x_724:
[----:B------:R-:W0:Y:S01]  /*27010*/  LDCU UR5, c[0x0][0x384] ;  /* 0x00007080ff0577ac */ /* 0x000e220008000800 */
[----:B------:R-:W-:-:S04]  /*27020*/  IADD3 R0, PT, PT, R0, 0x1, RZ ;  /* 0x0000000100007810 */ /* 0x000fc80007ffe0ff */
[----:B0-----:R-:W-:-:S13]  /*27030*/  ISETP.NE.AND P5, PT, R0, UR5, PT ;  /* 0x0000000500007c0c */ /* 0x001fda000bfa5270 */
[----:B------:R-:W-:Y:S05]  /*27040*/  @P5 BRA `(.L_x_736) ;  /* 0xfffffff400385947 */ /* 0x000fea000383ffff */
[----:B------:R0:W-:Y:S02]  /*27050*/  STG.E desc[UR6][R64.64+0x18], R113 ;  /* 0x0000187140007986 */ /* 0x0001e4000c101906 */
.L_x_723:
[----:B------:R-:W-:Y:S05]  /*27060*/  BSYNC.RECONVERGENT B2 ;  /* 0x0000000000027941 */ /* 0x000fea0003800200 */
.L_x_722:
[----:B------:R-:W4:Y:S01]  /*27070*/  LDC R0, c[0x0][0x380] ;  /* 0x0000e000ff007b82 */ /* 0x000f220000000800 */
[----:B------:R-:W-:-:S06]  /*27080*/  UIADD3 UR5, UPT, UPT, UR4, 0x1, URZ ;  /* 0x0000000104057890 */ /* 0x000fcc000fffe0ff */
[----:B----4-:R-:W-:-:S13]  /*27090*/  ISETP.NE.AND P5, PT, R0, UR5, PT ;  /* 0x0000000500007c0c */ /* 0x010fda000bfa5270 */
[----:B------:R-:W-:Y:S05]  /*270a0*/  @!P5 EXIT ;  /* 0x000000000000d94d */ /* 0x000fea0003800000 */
[----:B------:R-:W-:Y:S01]  /*270b0*/  UMOV UR4, UR5 ;  /* 0x0000000500047c82 */ /* 0x000fe20008000000 */
[----:B------:R-:W-:Y:S05]  /*270c0*/  BRA `(.L_x_737) ;  /* 0xfffffda800a87947 */ /* 0x000fea000383ffff */
.L_x_738:
[----:B------:R-:W-:-:S00]  /*270d0*/  BRA `(.L_x_738) ;  /* 0xfffffffc00fc7947 */ /* 0x000fc0000383ffff */
[----:B------:R-:W-:-:S00]  /*270e0*/  NOP ;  /* 0x0000000000007918 */ /* 0x000fc00000000000 */
        /* <DEDUP_REMOVED lines=9> */
.L_x_739:


//--------------------- .nv.shared.reserved.0     --------------------------
	.section	.nv.shared.reserved.0,"aw",@nobits
	.weak		__nv_reservedSMEM_offset_0_alias
	.size		__nv_reservedSMEM_offset_0_alias, 0, 64
	.other		__nv_reservedSMEM_offset_0_alias,@"STO_CUDA_RESERVED_SHARED STV_DEFAULT"
__nv_reservedSMEM_offset_0_alias:
	.zero		0
	.zero		64


//--------------------- .nv.constant0._Z13DPUDirectConviiiiPfiiiiS_iiiiS_iiii --------------------------
	.section	.nv.constant0._Z13DPUDirectConviiiiPfiiiiS_iiiiS_iiii,"a",@progbits
	.sectionflags	@""
	.align	4
.nv.constant0._Z13DPUDirectConviiiiPfiiiiS_iiiiS_iiii:
	.zero		984


//--------------------- SYMBOLS --------------------------

	.type		.nv.reservedSmem.offset0,@object
	.size		.nv.reservedSmem.offset0,0x4
